	.target	sm_80

	.elftype	@"ET_EXEC"


//--------------------- .note.nv.tkinfo           --------------------------
	.section	.note.nv.tkinfo,"",@"SHT_NOTE"
	.sectionflags	@"SHF_NOTE_NV_TKINFO"
	.tkinfo
        /*0018*/ 	.word	0x00000002
        /*0030*/ 	.string	""
        /*0030*/ 	.string	"ptxas"
        /*0030*/ 	.string	"Cuda compilation tools, release 13.0, V13.0.88"
        /*0030*/ 	.string	"Build cuda_13.0.r13.0/compiler.36424714_0"
        /*0030*/ 	.string	"-v  -suppress-debug-info  -lineinfo  -arch sm_80 "



//--------------------- .note.nv.cuinfo           --------------------------
	.section	.note.nv.cuinfo,"",@"SHT_NOTE"
	.sectionflags	@"SHF_NOTE_NV_CUINFO"
        /*0018*/ 	.short	0x0002
        /*001a*/ 	.short	0x0050
        /*001c*/ 	.short	0x0082
	.zero		2


//--------------------- .nv.info                  --------------------------
	.section	.nv.info,"",@"SHT_CUDA_INFO"
	.align	4


	//----- nvinfo : EIATTR_REGCOUNT
	.align		4
        /*0000*/ 	.byte	0x04, 0x2f
        /*0002*/ 	.short	(.L_1 - .L_0)
	.align		4
.L_0:
        /*0004*/ 	.word	index@(matmul_kernel)
        /*0008*/ 	.word	0x00000040


	//----- nvinfo : EIATTR_FRAME_SIZE
	.align		4
.L_1:
        /*000c*/ 	.byte	0x04, 0x11
        /*000e*/ 	.short	(.L_3 - .L_2)
	.align		4
.L_2:
        /*0010*/ 	.word	index@(matmul_kernel)
        /*0014*/ 	.word	0x00003830


	//----- nvinfo : EIATTR_MIN_STACK_SIZE
	.align		4
.L_3:
        /*0018*/ 	.byte	0x04, 0x12
        /*001a*/ 	.short	(.L_5 - .L_4)
	.align		4
.L_4:
        /*001c*/ 	.word	index@(matmul_kernel)
        /*0020*/ 	.word	0x00003830
.L_5:


//--------------------- .nv.info.matmul_kernel    --------------------------
	.section	.nv.info.matmul_kernel,"",@"SHT_CUDA_INFO"
	.sectionflags	@""
	.align	4


	//----- nvinfo : EIATTR_CUDA_API_VERSION
	.align		4
        /*0000*/ 	.byte	0x04, 0x37
        /*0002*/ 	.short	(.L_7 - .L_6)
.L_6:
        /*0004*/ 	.word	0x00000082


	//----- nvinfo : EIATTR_SW2861232_WAR
	.align		4
.L_7:
        /*0008*/ 	.byte	0x01, 0x35
	.zero		2


	//----- nvinfo : EIATTR_PARAM_CBANK
	.align		4
        /*000c*/ 	.byte	0x04, 0x0a
        /*000e*/ 	.short	(.L_9 - .L_8)
	.align		4
.L_8:
        /*0010*/ 	.word	index@(.nv.constant0.matmul_kernel)
        /*0014*/ 	.short	0x0160
        /*0016*/ 	.short	0x0050


	//----- nvinfo : EIATTR_CBANK_PARAM_SIZE
	.align		4
.L_9:
        /*0018*/ 	.byte	0x03, 0x19
        /*001a*/ 	.short	0x0050


	//----- nvinfo : EIATTR_KPARAM_INFO
	.align		4
        /*001c*/ 	.byte	0x04, 0x17
        /*001e*/ 	.short	(.L_11 - .L_10)
.L_10:
        /*0020*/ 	.word	0x00000000
        /*0024*/ 	.short	0x000d
        /*0026*/ 	.short	0x0048
        /*0028*/ 	.byte	0x00, 0xf4, 0x21, 0x00


	//----- nvinfo : EIATTR_KPARAM_INFO
	.align		4
.L_11:
        /*002c*/ 	.byte	0x04, 0x17
        /*002e*/ 	.short	(.L_13 - .L_12)
.L_12:
        /*0030*/ 	.word	0x00000000
        /*0034*/ 	.short	0x000c
        /*0036*/ 	.short	0x0040
        /*0038*/ 	.byte	0x00, 0xf4, 0x21, 0x00


	//----- nvinfo : EIATTR_KPARAM_INFO
	.align		4
.L_13:
        /*003c*/ 	.byte	0x04, 0x17
        /*003e*/ 	.short	(.L_15 - .L_14)
.L_14:
        /*0040*/ 	.word	0x00000000
        /*0044*/ 	.short	0x000b
        /*0046*/ 	.short	0x0038
        /*0048*/ 	.byte	0x00, 0xf0, 0x11, 0x00


	//----- nvinfo : EIATTR_KPARAM_INFO
	.align		4
.L_15:
        /*004c*/ 	.byte	0x04, 0x17
        /*004e*/ 	.short	(.L_17 - .L_16)
.L_16:
        /*0050*/ 	.word	0x00000000
        /*0054*/ 	.short	0x000a
        /*0056*/ 	.short	0x0034
        /*0058*/ 	.byte	0x00, 0xf0, 0x11, 0x00


	//----- nvinfo : EIATTR_KPARAM_INFO
	.align		4
.L_17:
        /*005c*/ 	.byte	0x04, 0x17
        /*005e*/ 	.short	(.L_19 - .L_18)
.L_18:
        /*0060*/ 	.word	0x00000000
        /*0064*/ 	.short	0x0009
        /*0066*/ 	.short	0x0030
        /*0068*/ 	.byte	0x00, 0xf0, 0x11, 0x00


	//----- nvinfo : EIATTR_KPARAM_INFO
	.align		4
.L_19:
        /*006c*/ 	.byte	0x04, 0x17
        /*006e*/ 	.short	(.L_21 - .L_20)
.L_20:
        /*0070*/ 	.word	0x00000000
        /*0074*/ 	.short	0x0008
        /*0076*/ 	.short	0x002c
        /*0078*/ 	.byte	0x00, 0xf0, 0x11, 0x00


	//----- nvinfo : EIATTR_KPARAM_INFO
	.align		4
.L_21:
        /*007c*/ 	.byte	0x04, 0x17
        /*007e*/ 	.short	(.L_23 - .L_22)
.L_22:
        /*0080*/ 	.word	0x00000000
        /*0084*/ 	.short	0x0007
        /*0086*/ 	.short	0x0028
        /*0088*/ 	.byte	0x00, 0xf0, 0x11, 0x00


	//----- nvinfo : EIATTR_KPARAM_INFO
	.align		4
.L_23:
        /*008c*/ 	.byte	0x04, 0x17
        /*008e*/ 	.short	(.L_25 - .L_24)
.L_24:
        /*0090*/ 	.word	0x00000000
        /*0094*/ 	.short	0x0006
        /*0096*/ 	.short	0x0024
        /*0098*/ 	.byte	0x00, 0xf0, 0x11, 0x00


	//----- nvinfo : EIATTR_KPARAM_INFO
	.align		4
.L_25:
        /*009c*/ 	.byte	0x04, 0x17
        /*009e*/ 	.short	(.L_27 - .L_26)
.L_26:
        /*00a0*/ 	.word	0x00000000
        /*00a4*/ 	.short	0x0005
        /*00a6*/ 	.short	0x0020
        /*00a8*/ 	.byte	0x00, 0xf0, 0x11, 0x00


	//----- nvinfo : EIATTR_KPARAM_INFO
	.align		4
.L_27:
        /*00ac*/ 	.byte	0x04, 0x17
        /*00ae*/ 	.short	(.L_29 - .L_28)
.L_28:
        /*00b0*/ 	.word	0x00000000
        /*00b4*/ 	.short	0x0004
        /*00b6*/ 	.short	0x001c
        /*00b8*/ 	.byte	0x00, 0xf0, 0x11, 0x00


	//----- nvinfo : EIATTR_KPARAM_INFO
	.align		4
.L_29:
        /*00bc*/ 	.byte	0x04, 0x17
        /*00be*/ 	.short	(.L_31 - .L_30)
.L_30:
        /*00c0*/ 	.word	0x00000000
        /*00c4*/ 	.short	0x0003
        /*00c6*/ 	.short	0x0018
        /*00c8*/ 	.byte	0x00, 0xf0, 0x11, 0x00


	//----- nvinfo : EIATTR_KPARAM_INFO
	.align		4
.L_31:
        /*00cc*/ 	.byte	0x04, 0x17
        /*00ce*/ 	.short	(.L_33 - .L_32)
.L_32:
        /*00d0*/ 	.word	0x00000000
        /*00d4*/ 	.short	0x0002
        /*00d6*/ 	.short	0x0010
        /*00d8*/ 	.byte	0x00, 0xf4, 0x21, 0x00


	//----- nvinfo : EIATTR_KPARAM_INFO
	.align		4
.L_33:
        /*00dc*/ 	.byte	0x04, 0x17
        /*00de*/ 	.short	(.L_35 - .L_34)
.L_34:
        /*00e0*/ 	.word	0x00000000
        /*00e4*/ 	.short	0x0001
        /*00e6*/ 	.short	0x0008
        /*00e8*/ 	.byte	0x00, 0xf4, 0x21, 0x00


	//----- nvinfo : EIATTR_KPARAM_INFO
	.align		4
.L_35:
        /*00ec*/ 	.byte	0x04, 0x17
        /*00ee*/ 	.short	(.L_37 - .L_36)
.L_36:
        /*00f0*/ 	.word	0x00000000
        /*00f4*/ 	.short	0x0000
        /*00f6*/ 	.short	0x0000
        /*00f8*/ 	.byte	0x00, 0xf4, 0x21, 0x00


	//----- nvinfo : EIATTR_MAXREG_COUNT
	.align		4
.L_37:
        /*00fc*/ 	.byte	0x03, 0x1b
        /*00fe*/ 	.short	0x00ff


	//----- nvinfo : EIATTR_NUM_BARRIERS
	.align		4
        /*0100*/ 	.byte	0x02, 0x4c
        /*0102*/ 	.byte	0x01
	.zero		1


	//----- nvinfo : EIATTR_ANNOTATIONS
	.align		4
        /*0104*/ 	.byte	0x04, 0x55
        /*0106*/ 	.short	(.L_39 - .L_38)


	//   ....[0]....
.L_38:
        /*0108*/ 	.word	0x00000001
        /*010c*/ 	.byte	0x20, 0x05, 0x00, 0x00, 0x01, 0x00, 0x00, 0x00, 0x60, 0x05, 0x00, 0x00, 0x01, 0x00, 0x00, 0x00
        /* <DEDUP_REMOVED lines=2799> */
        /*b00c*/ 	.byte	0x80, 0x8c, 0x02, 0x00, 0x01, 0x00, 0x00, 0x00, 0x90, 0x8c, 0x02, 0x00


	//----- nvinfo : EIATTR_MERCURY_ISA_VERSION
	.align		4
.L_39:
        /*b018*/ 	.byte	0x03, 0x5f
        /*b01a*/ 	.short	0x0000


	//----- nvinfo : EIATTR_COOP_GROUP_MASK_REGIDS
	.align		4
        /*b01c*/ 	.byte	0x04, 0x29
        /*b01e*/ 	.short	(.L_41 - .L_40)


	//   ....[0]....
.L_40:
        /*b020*/ 	.word	0xffffffff


	//   ....[1]....
        /*b024*/ 	.word	0xffffffff


	//   ....[2]....
        /*b028*/ 	.word	0xffffffff


	//   ....[3]....
        /*b02c*/ 	.word	0xffffffff


	//   ....[4]....
        /*b030*/ 	.word	0xffffffff


	//   ....[5]....
        /*b034*/ 	.word	0xffffffff


	//   ....[6]....
        /*b038*/ 	.word	0xffffffff


	//   ....[7]....
        /*b03c*/ 	.word	0xffffffff


	//   ....[8]....
        /*b040*/ 	.word	0xffffffff


	//   ....[9]....
        /*b044*/ 	.word	0xffffffff


	//   ....[10]....
        /*b048*/ 	.word	0xffffffff


	//   ....[11]....
        /*b04c*/ 	.word	0xffffffff


	//   ....[12]....
        /*b050*/ 	.word	0xffffffff


	//   ....[13]....
        /*b054*/ 	.word	0xffffffff


	//   ....[14]....
        /*b058*/ 	.word	0xffffffff


	//   ....[15]....
        /*b05c*/ 	.word	0xffffffff


	//   ....[16]....
        /*b060*/ 	.word	0xffffffff


	//   ....[17]....
        /*b064*/ 	.word	0xffffffff


	//   ....[18]....
        /*b068*/ 	.word	0xffffffff


	//   ....[19]....
        /*b06c*/ 	.word	0xffffffff


	//   ....[20]....
        /*b070*/ 	.word	0xffffffff


	//   ....[21]....
        /*b074*/ 	.word	0xffffffff


	//   ....[22]....
        /*b078*/ 	.word	0xffffffff


	//   ....[23]....
        /*b07c*/ 	.word	0xffffffff


	//   ....[24]....
        /*b080*/ 	.word	0xffffffff


	//   ....[25]....
        /*b084*/ 	.word	0xffffffff


	//   ....[26]....
        /*b088*/ 	.word	0xffffffff


	//   ....[27]....
        /*b08c*/ 	.word	0xffffffff


	//   ....[28]....
        /*b090*/ 	.word	0xffffffff


	//   ....[29]....
        /*b094*/ 	.word	0xffffffff


	//   ....[30]....
        /*b098*/ 	.word	0xffffffff


	//   ....[31]....
        /*b09c*/ 	.word	0xffffffff


	//   ....[32]....
        /*b0a0*/ 	.word	0xffffffff


	//   ....[33]....
        /*b0a4*/ 	.word	0xffffffff


	//   ....[34]....
        /*b0a8*/ 	.word	0xffffffff


	//   ....[35]....
        /*b0ac*/ 	.word	0xffffffff


	//   ....[36]....
        /*b0b0*/ 	.word	0xffffffff


	//   ....[37]....
        /*b0b4*/ 	.word	0xffffffff


	//   ....[38]....
        /*b0b8*/ 	.word	0xffffffff


	//   ....[39]....
        /*b0bc*/ 	.word	0xffffffff


	//   ....[40]....
        /*b0c0*/ 	.word	0xffffffff


	//   ....[41]....
        /*b0c4*/ 	.word	0xffffffff


	//   ....[42]....
        /*b0c8*/ 	.word	0xffffffff


	//   ....[43]....
        /*b0cc*/ 	.word	0xffffffff


	//   ....[44]....
        /*b0d0*/ 	.word	0xffffffff


	//   ....[45]....
        /*b0d4*/ 	.word	0xffffffff


	//   ....[46]....
        /*b0d8*/ 	.word	0xffffffff


	//   ....[47]....
        /*b0dc*/ 	.word	0xffffffff


	//   ....[48]....
        /*b0e0*/ 	.word	0xffffffff


	//   ....[49]....
        /*b0e4*/ 	.word	0xffffffff


	//   ....[50]....
        /*b0e8*/ 	.word	0xffffffff


	//   ....[51]....
        /*b0ec*/ 	.word	0xffffffff


	//   ....[52]....
        /*b0f0*/ 	.word	0xffffffff


	//   ....[53]....
        /*b0f4*/ 	.word	0xffffffff


	//   ....[54]....
        /*b0f8*/ 	.word	0xffffffff


	//   ....[55]....
        /*b0fc*/ 	.word	0xffffffff


	//   ....[56]....
        /*b100*/ 	.word	0xffffffff


	//   ....[57]....
        /*b104*/ 	.word	0xffffffff


	//   ....[58]....
        /*b108*/ 	.word	0xffffffff


	//   ....[59]....
        /*b10c*/ 	.word	0xffffffff


	//   ....[60]....
        /*b110*/ 	.word	0xffffffff


	//   ....[61]....
        /*b114*/ 	.word	0xffffffff


	//   ....[62]....
        /*b118*/ 	.word	0xffffffff


	//----- nvinfo : EIATTR_COOP_GROUP_INSTR_OFFSETS
	.align		4
.L_41:
        /*b11c*/ 	.byte	0x04, 0x28
        /*b11e*/ 	.short	(.L_43 - .L_42)


	//   ....[0]....
.L_42:
        /*b120*/ 	.word	0x0004e3a0


	//   ....[1]....
        /*b124*/ 	.word	0x0004e4a0


	//   ....[2]....
        /*b128*/ 	.word	0x0004e4f0


	//   ....[3]....
        /*b12c*/ 	.word	0x0004e5a0


	//   ....[4]....
        /*b130*/ 	.word	0x0004e630


	//   ....[5]....
        /*b134*/ 	.word	0x0004e9a0


	//   ....[6]....
        /*b138*/ 	.word	0x0004ea10


	//   ....[7]....
        /*b13c*/ 	.word	0x0004ea90


	//   ....[8]....
        /*b140*/ 	.word	0x0004eb30


	//   ....[9]....
        /*b144*/ 	.word	0x0004ebd0


	//   ....[10]....
        /*b148*/ 	.word	0x0004ed90


	//   ....[11]....
        /*b14c*/ 	.word	0x0004ef30


	//   ....[12]....
        /*b150*/ 	.word	0x0004f000


	//   ....[13]....
        /*b154*/ 	.word	0x0004f0e0


	//   ....[14]....
        /*b158*/ 	.word	0x0004f180


	//   ....[15]....
        /*b15c*/ 	.word	0x0004f350


	//   ....[16]....
        /*b160*/ 	.word	0x0004f560


	//   ....[17]....
        /*b164*/ 	.word	0x0004f5d0


	//   ....[18]....
        /*b168*/ 	.word	0x0004f780


	//   ....[19]....
        /*b16c*/ 	.word	0x0004f7f0


	//   ....[20]....
        /*b170*/ 	.word	0x0004f9a0


	//   ....[21]....
        /*b174*/ 	.word	0x0004fa10


	//   ....[22]....
        /*b178*/ 	.word	0x0004fbc0


	//   ....[23]....
        /*b17c*/ 	.word	0x0004fc30


	//   ....[24]....
        /*b180*/ 	.word	0x0004fde0


	//   ....[25]....
        /*b184*/ 	.word	0x0004fe50


	//   ....[26]....
        /*b188*/ 	.word	0x00050000


	//   ....[27]....
        /*b18c*/ 	.word	0x00050170


	//   ....[28]....
        /*b190*/ 	.word	0x00050220


	//   ....[29]....
        /*b194*/ 	.word	0x000502e0


	//   ....[30]....
        /*b198*/ 	.word	0x00050370


	//   ....[31]....
        /*b19c*/ 	.word	0x000504d0


	//   ....[32]....
        /*b1a0*/ 	.word	0x00050900


	//   ....[33]....
        /*b1a4*/ 	.word	0x00050990


	//   ....[34]....
        /*b1a8*/ 	.word	0x000509e0


	//   ....[35]....
        /*b1ac*/ 	.word	0x00050a90


	//   ....[36]....
        /*b1b0*/ 	.word	0x00050b20


	//   ....[37]....
        /*b1b4*/ 	.word	0x00050bb0


	//   ....[38]....
        /*b1b8*/ 	.word	0x00050fa0


	//   ....[39]....
        /*b1bc*/ 	.word	0x00051050


	//   ....[40]....
        /*b1c0*/ 	.word	0x000510a0


	//   ....[41]....
        /*b1c4*/ 	.word	0x00051130


	//   ....[42]....
        /*b1c8*/ 	.word	0x00051180


	//   ....[43]....
        /*b1cc*/ 	.word	0x00051250


	//   ....[44]....
        /*b1d0*/ 	.word	0x000512e0


	//   ....[45]....
        /*b1d4*/ 	.word	0x00051650


	//   ....[46]....
        /*b1d8*/ 	.word	0x000516e0


	//   ....[47]....
        /*b1dc*/ 	.word	0x00051730


	//   ....[48]....
        /*b1e0*/ 	.word	0x00051780


	//   ....[49]....
        /*b1e4*/ 	.word	0x00051870


	//   ....[50]....
        /*b1e8*/ 	.word	0x00051c60


	//   ....[51]....
        /*b1ec*/ 	.word	0x00051d10


	//   ....[52]....
        /*b1f0*/ 	.word	0x00051d60


	//   ....[53]....
        /*b1f4*/ 	.word	0x00051e10


	//   ....[54]....
        /*b1f8*/ 	.word	0x00051e60


	//   ....[55]....
        /*b1fc*/ 	.word	0x00051f30


	//   ....[56]....
        /*b200*/ 	.word	0x00051fc0


	//   ....[57]....
        /*b204*/ 	.word	0x000520f0


	//   ....[58]....
        /*b208*/ 	.word	0x00052400


	//   ....[59]....
        /*b20c*/ 	.word	0x00052500


	//   ....[60]....
        /*b210*/ 	.word	0x00052550


	//   ....[61]....
        /*b214*/ 	.word	0x00052660


	//   ....[62]....
        /*b218*/ 	.word	0x00052820


	//----- nvinfo : EIATTR_EXIT_INSTR_OFFSETS
	.align		4
.L_43:
        /*b21c*/ 	.byte	0x04, 0x1c
        /*b21e*/ 	.short	(.L_45 - .L_44)


	//   ....[0]....
.L_44:
        /*b220*/ 	.word	0x00063f20


	//   ....[1]....
        /*b224*/ 	.word	0x00063f50


	//----- nvinfo : EIATTR_REQNTID
	.align		4
.L_45:
        /*b228*/ 	.byte	0x04, 0x10
        /*b22a*/ 	.short	(.L_47 - .L_46)
.L_46:
        /*b22c*/ 	.word	0x00000020
        /*b230*/ 	.word	0x00000001
        /*b234*/ 	.word	0x00000001
.L_47:


//--------------------- .nv.callgraph             --------------------------
	.section	.nv.callgraph,"",@"SHT_CUDA_CALLGRAPH"
	.align	4
	.sectionentsize	8
	.align		4
        /*0000*/ 	.word	0x00000000
	.align		4
        /*0004*/ 	.word	0xffffffff
	.align		4
        /*0008*/ 	.word	0x00000000
	.align		4
        /*000c*/ 	.word	0xfffffffe
	.align		4
        /*0010*/ 	.word	0x00000000
	.align		4
        /*0014*/ 	.word	0xfffffffd
	.align		4
        /*0018*/ 	.word	0x00000000
	.align		4
        /*001c*/ 	.word	0xfffffffc


//--------------------- .nv.rel.action            --------------------------
	.section	.nv.rel.action,"",@"SHT_CUDA_RELOCINFO"
	.align	8
	.sectionentsize	8
        /*0000*/ 	.byte	0x73, 0x00, 0x00, 0x00, 0x00, 0x00, 0x00, 0x00, 0x00, 0x00, 0x00, 0x11, 0x25, 0x00, 0x05, 0x36


//--------------------- .nv.constant0.matmul_kernel --------------------------
	.section	.nv.constant0.matmul_kernel,"a",@progbits
	.sectionflags	@""
	.align	4
.nv.constant0.matmul_kernel:
	.zero		432


//--------------------- .text.matmul_kernel       --------------------------
	.section	.text.matmul_kernel,"ax",@progbits
	.sectioninfo	@"SHI_REGISTERS=64"
	.align	128
        .global         matmul_kernel
        .type           matmul_kernel,@function
        .size           matmul_kernel,(.L_x_5 - matmul_kernel)
        .other          matmul_kernel,@"STO_CUDA_ENTRY STV_DEFAULT"
matmul_kernel:
.text.matmul_kernel:
[----:B------:R-:W-:-:S03]  /*0000*/  IMAD.MOV.U32 R1, RZ, RZ, c[0x0][0x28] ;  /* 0x00000a00ff017624 */ /* 0x000fc600078e00ff */
[----:B------:R-:W-:Y:S01]  /*0010*/  IMAD.MOV.U32 R0, RZ, RZ, c[0x0][0x17c] ;  /* 0x00005f00ff007624 */ /* 0x000fe200078e00ff */
[----:B------:R-:W0:Y:S01]  /*0020*/  S2R R5, SR_CTAID.X ;  /* 0x0000000000057919 */ /* 0x000e220000002500 */
[----:B------:R-:W-:Y:S01]  /*0030*/  IADD3 R1, R1, -0x3830, RZ ;  /* 0xffffc7d001017810 */ /* 0x000fe20007ffe0ff */
[----:B------:R-:W-:Y:S02]  /*0040*/  UMOV UR7, 0x1f ;  /* 0x0000001f00077882 */ /* 0x000fe40000000000 */
[----:B------:R-:W-:Y:S01]  /*0050*/  IADD3 R0, R0, 0x7f, RZ ;  /* 0x0000007f00007810 */ /* 0x000fe20007ffe0ff */
[----:B------:R-:W1:Y:S01]  /*0060*/  S2R R12, SR_TID.X ;  /* 0x00000000000c7919 */ /* 0x000e620000002100 */
[----:B------:R-:W-:Y:S02]  /*0070*/  ULDC UR6, c[0x0][0x180] ;  /* 0x0000600000067ab9 */ /* 0x000fe40000000800 */
[----:B------:R-:W-:Y:S01]  /*0080*/  SHF.R.S32.HI R3, RZ, 0x1f, R0 ;  /* 0x0000001fff037819 */ /* 0x000fe20000011400 */
[----:B------:R-:W-:-:S02]  /*0090*/  UIADD3 UR6, UR7, UR6, URZ ;  /* 0x0000000607067290 */ /* 0x000fc4000fffe03f */
[----:B------:R-:W-:Y:S01]  /*00a0*/  ULDC.64 UR10, c[0x0][0x118] ;  /* 0x00004600000a7ab9 */ /* 0x000fe20000000a00 */
[----:B------:R-:W-:Y:S01]  /*00b0*/  LEA.HI R3, R3, R0, RZ, 0x7 ;  /* 0x0000000003037211 */ /* 0x000fe200078f38ff */
[----:B------:R-:W-:-:S03]  /*00c0*/  UISETP.GT.AND UP0, UPT, UR6, 0x1f, UPT ;  /* 0x0000001f0600788c */ /* 0x000fc6000bf04270 */
[----:B------:R-:W-:-:S05]  /*00d0*/  SHF.R.S32.HI R3, RZ, 0x7, R3 ;  /* 0x00000007ff037819 */ /* 0x000fca0000011403 */
[----:B------:R-:W-:Y:S01]  /*00e0*/  IMAD.SHL.U32 R4, R3, 0x8, RZ ;  /* 0x0000000803047824 */ /* 0x000fe200078e00ff */
[----:B0-----:R-:W-:-:S04]  /*00f0*/  IABS R8, R5 ;  /* 0x0000000500087213 */ /* 0x001fc80000000000 */
[-C--:B------:R-:W-:Y:S02]  /*0100*/  IABS R7, R4.reuse ;  /* 0x0000000400077213 */ /* 0x080fe40000000000 */
[----:B------:R-:W-:Y:S02]  /*0110*/  IABS R10, R4 ;  /* 0x00000004000a7213 */ /* 0x000fe40000000000 */
[----:B------:R-:W0:Y:S01]  /*0120*/  I2F.RP R0, R7 ;  /* 0x0000000700007306 */ /* 0x000e220000209400 */
[----:B-1----:R-:W-:-:S07]  /*0130*/  LOP3.LUT R14, R12, 0x1f, RZ, 0xc0, !PT ;  /* 0x0000001f0c0e7812 */ /* 0x002fce00078ec0ff */
[----:B0-----:R-:W0:Y:S02]  /*0140*/  MUFU.RCP R0, R0 ;  /* 0x0000000000007308 */ /* 0x001e240000001000 */
[----:B0-----:R-:W-:Y:S01]  /*0150*/  IADD3 R2, R0, 0xffffffe, RZ ;  /* 0x0ffffffe00027810 */ /* 0x001fe20007ffe0ff */
[----:B------:R-:W-:-:S05]  /*0160*/  IMAD.MOV R0, RZ, RZ, -R10 ;  /* 0x000000ffff007224 */ /* 0x000fca00078e0a0a */
[----:B------:R0:W1:Y:S02]  /*0170*/  F2I.FTZ.U32.TRUNC.NTZ R3, R2 ;  /* 0x0000000200037305 */ /* 0x000064000021f000 */
[----:B0-----:R-:W-:Y:S02]  /*0180*/  IMAD.MOV.U32 R2, RZ, RZ, RZ ;  /* 0x000000ffff027224 */ /* 0x001fe400078e00ff */
[----:B-1----:R-:W-:-:S04]  /*0190*/  IMAD.MOV R6, RZ, RZ, -R3 ;  /* 0x000000ffff067224 */ /* 0x002fc800078e0a03 */
[----:B------:R-:W-:Y:S02]  /*01a0*/  IMAD R9, R6, R7, RZ ;  /* 0x0000000706097224 */ /* 0x000fe400078e02ff */
[----:B------:R-:W-:Y:S02]  /*01b0*/  IMAD.MOV.U32 R6, RZ, RZ, R8 ;  /* 0x000000ffff067224 */ /* 0x000fe400078e0008 */
[----:B------:R-:W-:-:S06]  /*01c0*/  IMAD.HI.U32 R3, R3, R9, R2 ;  /* 0x0000000903037227 */ /* 0x000fcc00078e0002 */
[----:B------:R-:W-:-:S04]  /*01d0*/  IMAD.HI.U32 R3, R3, R6, RZ ;  /* 0x0000000603037227 */ /* 0x000fc800078e00ff */
[----:B------:R-:W-:-:S05]  /*01e0*/  IMAD R0, R3, R0, R6 ;  /* 0x0000000003007224 */ /* 0x000fca00078e0206 */
[----:B------:R-:W-:-:S13]  /*01f0*/  ISETP.GT.U32.AND P1, PT, R7, R0, PT ;  /* 0x000000000700720c */ /* 0x000fda0003f24070 */
[----:B------:R-:W-:Y:S01]  /*0200*/  @!P1 IMAD.IADD R0, R0, 0x1, -R7 ;  /* 0x0000000100009824 */ /* 0x000fe200078e0a07 */
[----:B------:R-:W-:Y:S02]  /*0210*/  @!P1 IADD3 R3, R3, 0x1, RZ ;  /* 0x0000000103039810 */ /* 0x000fe40007ffe0ff */
[----:B------:R-:W-:Y:S02]  /*0220*/  ISETP.NE.AND P1, PT, R4, RZ, PT ;  /* 0x000000ff0400720c */ /* 0x000fe40003f25270 */
[----:B------:R-:W-:Y:S02]  /*0230*/  ISETP.GE.U32.AND P0, PT, R0, R7, PT ;  /* 0x000000070000720c */ /* 0x000fe40003f06070 */
[----:B------:R-:W-:-:S04]  /*0240*/  LOP3.LUT R0, R5, R4, RZ, 0x3c, !PT ;  /* 0x0000000405007212 */ /* 0x000fc800078e3cff */
[----:B------:R-:W-:Y:S01]  /*0250*/  ISETP.GE.AND P2, PT, R0, RZ, PT ;  /* 0x000000ff0000720c */ /* 0x000fe20003f46270 */
[----:B------:R-:W-:-:S05]  /*0260*/  IMAD.MOV.U32 R0, RZ, RZ, c[0x0][0x178] ;  /* 0x00005e00ff007624 */ /* 0x000fca00078e00ff */
[----:B------:R-:W-:Y:S02]  /*0270*/  IADD3 R0, R0, 0xff, RZ ;  /* 0x000000ff00007810 */ /* 0x000fe40007ffe0ff */
[----:B------:R-:W-:-:S05]  /*0280*/  @P0 IADD3 R3, R3, 0x1, RZ ;  /* 0x0000000103030810 */ /* 0x000fca0007ffe0ff */
[----:B------:R-:W-:Y:S01]  /*0290*/  IMAD.MOV.U32 R2, RZ, RZ, R3 ;  /* 0x000000ffff027224 */ /* 0x000fe200078e0003 */
[----:B------:R-:W-:-:S03]  /*02a0*/  SHF.R.S32.HI R3, RZ, 0x1f, R0 ;  /* 0x0000001fff037819 */ /* 0x000fc60000011400 */
[----:B------:R-:W-:Y:S01]  /*02b0*/  @!P2 IMAD.MOV R2, RZ, RZ, -R2 ;  /* 0x000000ffff02a224 */ /* 0x000fe200078e0a02 */
[----:B------:R-:W-:Y:S02]  /*02c0*/  @!P1 LOP3.LUT R2, RZ, R4, RZ, 0x33, !PT ;  /* 0x00000004ff029212 */ /* 0x000fe400078e33ff */
[----:B------:R-:W-:-:S03]  /*02d0*/  LEA.HI R3, R3, R0, RZ, 0x8 ;  /* 0x0000000003037211 */ /* 0x000fc600078f40ff */
[----:B------:R-:W-:Y:S02]  /*02e0*/  IMAD.SHL.U32 R6, R2, 0x8, RZ ;  /* 0x0000000802067824 */ /* 0x000fe400078e00ff */
[----:B------:R-:W-:-:S03]  /*02f0*/  IMAD.MOV R2, RZ, RZ, -R2 ;  /* 0x000000ffff027224 */ /* 0x000fc600078e0a02 */
[----:B------:R-:W-:Y:S01]  /*0300*/  LEA.HI.SX32 R3, R3, -R6, 0x18 ;  /* 0x8000000603037211 */ /* 0x000fe200078fc2ff */
[----:B------:R-:W-:-:S03]  /*0310*/  IMAD R4, R4, R2, R5 ;  /* 0x0000000204047224 */ /* 0x000fc600078e0205 */
[----:B------:R-:W-:Y:S02]  /*0320*/  IMNMX R11, R3, 0x8, PT ;  /* 0x00000008030b7817 */ /* 0x000fe40003800200 */
[----:B------:R-:W-:Y:S02]  /*0330*/  IABS R9, R4 ;  /* 0x0000000400097213 */ /* 0x000fe40000000000 */
[----:B------:R-:W-:-:S04]  /*0340*/  IABS R7, R11 ;  /* 0x0000000b00077213 */ /* 0x000fc80000000000 */
[----:B------:R-:W0:Y:S08]  /*0350*/  I2F.RP R0, R7 ;  /* 0x0000000700007306 */ /* 0x000e300000209400 */
[----:B0-----:R-:W0:Y:S02]  /*0360*/  MUFU.RCP R0, R0 ;  /* 0x0000000000007308 */ /* 0x001e240000001000 */
[----:B0-----:R-:W-:-:S06]  /*0370*/  IADD3 R3, R0, 0xffffffe, RZ ;  /* 0x0ffffffe00037810 */ /* 0x001fcc0007ffe0ff */
[----:B------:R-:W0:Y:S02]  /*0380*/  F2I.FTZ.U32.TRUNC.NTZ R3, R3 ;  /* 0x0000000300037305 */ /* 0x000e24000021f000 */
[----:B0-----:R-:W-:-:S04]  /*0390*/  IMAD.MOV R8, RZ, RZ, -R3 ;  /* 0x000000ffff087224 */ /* 0x001fc800078e0a03 */
[----:B------:R-:W-:Y:S01]  /*03a0*/  IMAD.MOV.U32 R2, RZ, RZ, R8 ;  /* 0x000000ffff027224 */ /* 0x000fe200078e0008 */
[----:B------:R-:W-:-:S03]  /*03b0*/  IABS R8, R11 ;  /* 0x0000000b00087213 */ /* 0x000fc60000000000 */
[----:B------:R-:W-:Y:S02]  /*03c0*/  IMAD R5, R2, R7, RZ ;  /* 0x0000000702057224 */ /* 0x000fe400078e02ff */
[----:B------:R-:W-:Y:S02]  /*03d0*/  IMAD.MOV.U32 R2, RZ, RZ, RZ ;  /* 0x000000ffff027224 */ /* 0x000fe400078e00ff */
[----:B------:R-:W-:Y:S02]  /*03e0*/  IMAD.MOV R0, RZ, RZ, -R8 ;  /* 0x000000ffff007224 */ /* 0x000fe400078e0a08 */
        /* <DEDUP_REMOVED lines=9> */
[----:B------:R-:W-:-:S07]  /*0480*/  ISETP.GE.AND P2, PT, R0, RZ, PT ;  /* 0x000000ff0000720c */ /* 0x000fce0003f46270 */
[----:B------:R-:W-:Y:S02]  /*0490*/  @P0 IADD3 R2, R2, 0x1, RZ ;  /* 0x0000000102020810 */ /* 0x000fe40007ffe0ff */
[----:B------:R-:W-:-:S04]  /*04a0*/  PLOP3.LUT P0, PT, PT, PT, UP0, 0x80, 0x0 ;  /* 0x000000000000781c */ /* 0x000fc80003f0f008 */
[----:B------:R-:W-:Y:S01]  /*04b0*/  @!P2 IMAD.MOV R2, RZ, RZ, -R2 ;  /* 0x000000ffff02a224 */ /* 0x000fe200078e0a02 */
[----:B------:R-:W-:-:S05]  /*04c0*/  @!P1 LOP3.LUT R2, RZ, R11, RZ, 0x33, !PT ;  /* 0x0000000bff029212 */ /* 0x000fca00078e33ff */
[----:B------:R-:W-:Y:S02]  /*04d0*/  IMAD.SHL.U32 R13, R2, 0x80, RZ ;  /* 0x00000080020d7824 */ /* 0x000fe400078e00ff */
[----:B------:R-:W-:-:S03]  /*04e0*/  IMAD.MOV R0, RZ, RZ, -R2 ;  /* 0x000000ffff007224 */ /* 0x000fc600078e0a02 */
[----:B------:R-:W-:Y:S01]  /*04f0*/  IADD3 R2, R13, 0x1, RZ ;  /* 0x000000010d027810 */ /* 0x000fe20007ffe0ff */
[----:B------:R-:W-:Y:S01]  /*0500*/  IMAD R0, R11, R0, R4 ;  /* 0x000000000b007224 */ /* 0x000fe200078e0204 */
[C---:B------:R-:W-:Y:S01]  /*0510*/  IADD3 R4, R13.reuse, 0x2, RZ ;  /* 0x000000020d047810 */ /* 0x040fe20007ffe0ff */
[----:B------:R-:W-:Y:S01]  /*0520*/  STL [R1+0x10dc], R13 ;  /* 0x0010dc0d01007387 */ /* 0x000fe20000100800 */
[C---:B------:R-:W-:Y:S01]  /*0530*/  IADD3 R3, R13.reuse, 0x3, RZ ;  /* 0x000000030d037810 */ /* 0x040fe20007ffe0ff */
[----:B------:R-:W-:Y:S01]  /*0540*/  IMAD.IADD R0, R6, 0x1, R0 ;  /* 0x0000000106007824 */ /* 0x000fe200078e0200 */
[C---:B------:R-:W-:Y:S01]  /*0550*/  IADD3 R61, R13.reuse, 0x6b, RZ ;  /* 0x0000006b0d3d7810 */ /* 0x040fe20007ffe0ff */
[----:B------:R0:W-:Y:S01]  /*0560*/  STL [R1+0x1f68], R2 ;  /* 0x001f680201007387 */ /* 0x0001e20000100800 */
[C---:B------:R-:W-:Y:S02]  /*0570*/  IADD3 R60, R13.reuse, 0x6c, RZ ;  /* 0x0000006c0d3c7810 */ /* 0x040fe40007ffe0ff */
[C---:B------:R-:W-:Y:S01]  /*0580*/  IADD3 R5, R13.reuse, 0x72, RZ ;  /* 0x000000720d057810 */ /* 0x040fe20007ffe0ff */
[----:B------:R1:W-:Y:S01]  /*0590*/  STL [R1+0x1f6c], R4 ;  /* 0x001f6c0401007387 */ /* 0x0003e20000100800 */
[----:B------:R-:W-:-:S03]  /*05a0*/  IADD3 R6, R13, 0x75, RZ ;  /* 0x000000750d067810 */ /* 0x000fc60007ffe0ff */
[----:B------:R2:W-:Y:S01]  /*05b0*/  STL [R1+0x1f70], R3 ;  /* 0x001f700301007387 */ /* 0x0005e20000100800 */
[C---:B0-----:R-:W-:Y:S02]  /*05c0*/  IADD3 R2, R13.reuse, 0x4, RZ ;  /* 0x000000040d027810 */ /* 0x041fe40007ffe0ff */
[----:B-1----:R-:W-:-:S03]  /*05d0*/  IADD3 R4, R13, 0x5, RZ ;  /* 0x000000050d047810 */ /* 0x002fc60007ffe0ff */
[----:B------:R0:W-:Y:S01]  /*05e0*/  STL [R1+0x1f74], R2 ;  /* 0x001f740201007387 */ /* 0x0001e20000100800 */
[----:B--2---:R-:W-:-:S03]  /*05f0*/  IADD3 R3, R13, 0x6, RZ ;  /* 0x000000060d037810 */ /* 0x004fc60007ffe0ff */
[----:B------:R1:W-:Y:S04]  /*0600*/  STL [R1+0x1f78], R4 ;  /* 0x001f780401007387 */ /* 0x0003e80000100800 */
        /* <DEDUP_REMOVED lines=203> */
[----:B------:R-:W-:Y:S04]  /*12c0*/  STL [R1+0x2110], R61 ;  /* 0x0021103d01007387 */ /* 0x000fe80000100800 */
[----:B------:R1:W-:Y:S01]  /*12d0*/  STL [R1+0x2118], R3 ;  /* 0x0021180301007387 */ /* 0x0003e20000100800 */
[----:B0-----:R-:W-:-:S05]  /*12e0*/  IADD3 R2, R13, 0x6e, RZ ;  /* 0x0000006e0d027810 */ /* 0x001fca0007ffe0ff */
[----:B------:R0:W-:Y:S01]  /*12f0*/  STL [R1+0x211c], R2 ;  /* 0x00211c0201007387 */ /* 0x0001e20000100800 */
[----:B-1----:R-:W-:-:S03]  /*1300*/  IADD3 R3, R13, 0x6f, RZ ;  /* 0x0000006f0d037810 */ /* 0x002fc60007ffe0ff */
[----:B------:R-:W-:Y:S04]  /*1310*/  STL [R1+0x2114], R60 ;  /* 0x0021143c01007387 */ /* 0x000fe80000100800 */
[----:B------:R1:W-:Y:S01]  /*1320*/  STL [R1+0x2120], R3 ;  /* 0x0021200301007387 */ /* 0x0003e20000100800 */
[----:B0-----:R-:W-:-:S05]  /*1330*/  IADD3 R2, R13, 0x70, RZ ;  /* 0x000000700d027810 */ /* 0x001fca0007ffe0ff */
[----:B------:R-:W-:Y:S01]  /*1340*/  STL [R1+0x2124], R2 ;  /* 0x0021240201007387 */ /* 0x000fe20000100800 */
[----:B-1----:R-:W-:-:S03]  /*1350*/  IADD3 R3, R13, 0x71, RZ ;  /* 0x000000710d037810 */ /* 0x002fc60007ffe0ff */
[----:B------:R0:W-:Y:S04]  /*1360*/  STL [R1+0x212c], R5 ;  /* 0x00212c0501007387 */ /* 0x0001e80000100800 */
[----:B------:R-:W-:Y:S04]  /*1370*/  STL [R1+0x2128], R3 ;  /* 0x0021280301007387 */ /* 0x000fe80000100800 */
[----:B------:R1:W-:Y:S01]  /*1380*/  STL [R1+0x2130], R4 ;  /* 0x0021300401007387 */ /* 0x0003e20000100800 */
[C---:B0-----:R-:W-:Y:S02]  /*1390*/  IADD3 R5, R13.reuse, 0x76, RZ ;  /* 0x000000760d057810 */ /* 0x041fe40007ffe0ff */
[----:B-1----:R-:W-:-:S05]  /*13a0*/  IADD3 R4, R13, 0x74, RZ ;  /* 0x000000740d047810 */ /* 0x002fca0007ffe0ff */
[----:B------:R0:W-:Y:S04]  /*13b0*/  STL [R1+0x2134], R4 ;  /* 0x0021340401007387 */ /* 0x0001e80000100800 */
        /* <DEDUP_REMOVED lines=14> */
[----:B0-----:R-:W-:Y:S01]  /*14a0*/  IMAD R4, R0, 0x100, R14 ;  /* 0x0000010000047824 */ /* 0x001fe200078e020e */
[C---:B------:R-:W-:Y:S02]  /*14b0*/  IADD3 R0, R13.reuse, 0x7f, RZ ;  /* 0x0000007f0d007810 */ /* 0x040fe40007ffe0ff */
[C---:B-1----:R-:W-:Y:S02]  /*14c0*/  IADD3 R6, R13.reuse, 0x7d, RZ ;  /* 0x0000007d0d067810 */ /* 0x042fe40007ffe0ff */
[----:B--2---:R-:W-:-:S03]  /*14d0*/  IADD3 R5, R13, 0x7e, RZ ;  /* 0x0000007e0d057810 */ /* 0x004fc60007ffe0ff */
[----:B------:R0:W-:Y:S04]  /*14e0*/  STL [R1+0x2154], R6 ;  /* 0x0021540601007387 */ /* 0x0001e80000100800 */
[----:B------:R-:W-:Y:S04]  /*14f0*/  STL [R1+0x1088], R4 ;  /* 0x0010880401007387 */ /* 0x000fe80000100800 */
[----:B------:R1:W-:Y:S01]  /*1500*/  STL [R1+0x215c], R5 ;  /* 0x00215c0501007387 */ /* 0x0003e20000100800 */
[----:B0-----:R-:W-:-:S03]  /*1510*/  IADD3 R6, R4, 0x20, RZ ;  /* 0x0000002004067810 */ /* 0x001fc60007ffe0ff */
[----:B------:R0:W-:Y:S04]  /*1520*/  STL [R1+0x2160], R0 ;  /* 0x0021600001007387 */ /* 0x0001e80000100800 */
[----:B------:R2:W-:Y:S01]  /*1530*/  STL [R1+0x1098], R6 ;  /* 0x0010980601007387 */ /* 0x0005e20000100800 */
[C---:B-1----:R-:W-:Y:S02]  /*1540*/  IADD3 R5, R4.reuse, 0x40, RZ ;  /* 0x0000004004057810 */ /* 0x042fe40007ffe0ff */
[----:B0-----:R-:W-:-:S03]  /*1550*/  IADD3 R0, R4, 0x60, RZ ;  /* 0x0000006004007810 */ /* 0x001fc60007ffe0ff */
[----:B------:R0:W-:Y:S01]  /*1560*/  STL [R1+0x109c], R5 ;  /* 0x00109c0501007387 */ /* 0x0001e20000100800 */
[----:B--2---:R-:W-:-:S03]  /*1570*/  IADD3 R6, R4, 0x80, RZ ;  /* 0x0000008004067810 */ /* 0x004fc60007ffe0ff */
[----:B------:R1:W-:Y:S04]  /*1580*/  STL [R1+0x10a0], R0 ;  /* 0x0010a00001007387 */ /* 0x0003e80000100800 */
[----:B------:R2:W-:Y:S01]  /*1590*/  STL [R1+0x10cc], R6 ;  /* 0x0010cc0601007387 */ /* 0x0005e20000100800 */
[C---:B0-----:R-:W-:Y:S02]  /*15a0*/  IADD3 R5, R4.reuse, 0xa0, RZ ;  /* 0x000000a004057810 */ /* 0x041fe40007ffe0ff */
[----:B-1----:R-:W-:-:S03]  /*15b0*/  IADD3 R0, R4, 0xc0, RZ ;  /* 0x000000c004007810 */ /* 0x002fc60007ffe0ff */
[----:B------:R2:W-:Y:S01]  /*15c0*/  STL [R1+0x111c], R5 ;  /* 0x00111c0501007387 */ /* 0x0005e20000100800 */
[----:B------:R-:W-:-:S03]  /*15d0*/  IADD3 R4, R4, 0xe0, RZ ;  /* 0x000000e004047810 */ /* 0x000fc60007ffe0ff */
[----:B------:R2:W-:Y:S04]  /*15e0*/  STL [R1+0x115c], R0 ;  /* 0x00115c0001007387 */ /* 0x0005e80000100800 */
[----:B------:R2:W-:Y:S01]  /*15f0*/  STL [R1+0x1184], R4 ;  /* 0x0011840401007387 */ /* 0x0005e20000100800 */
[----:B------:R-:W-:Y:S05]  /*1600*/  @P0 BRA `(.L_x_0) ;  /* 0x00001e7000000947 */ /* 0x000fea0003800000 */
[----:B--2---:R-:W-:Y:S01]  /*1610*/  IMAD.SHL.U32 R0, R12, 0x100, RZ ;  /* 0x000001000c007824 */ /* 0x004fe200078e00ff */
[----:B------:R-:W-:Y:S01]  /*1620*/  CS2R R52, SRZ ;  /* 0x0000000000347805 */ /* 0x000fe2000001ff00 */
[----:B------:R-:W-:Y:S01]  /*1630*/  CS2R R54, SRZ ;  /* 0x0000000000367805 */ /* 0x000fe2000001ff00 */
[----:B------:R-:W-:Y:S01]  /*1640*/  CS2R R44, SRZ ;  /* 0x00000000002c7805 */ /* 0x000fe2000001ff00 */
[----:B------:R-:W-:Y:S01]  /*1650*/  CS2R R46, SRZ ;  /* 0x00000000002e7805 */ /* 0x000fe2000001ff00 */
[----:B------:R0:W-:Y:S01]  /*1660*/  STL [R1+0x1f64], R0 ;  /* 0x001f640001007387 */ /* 0x0001e20000100800 */
[----:B------:R-:W-:Y:S01]  /*1670*/  CS2R R40, SRZ ;  /* 0x0000000000287805 */ /* 0x000fe2000001ff00 */
[----:B------:R-:W-:Y:S01]  /*1680*/  CS2R R42, SRZ ;  /* 0x00000000002a7805 */ /* 0x000fe2000001ff00 */
[----:B------:R-:W-:Y:S01]  /*1690*/  CS2R R36, SRZ ;  /* 0x0000000000247805 */ /* 0x000fe2000001ff00 */
[----:B------:R0:W-:Y:S01]  /*16a0*/  STL [R1], RZ ;  /* 0x000000ff01007387 */ /* 0x0001e20000100800 */
[----:B------:R-:W-:Y:S01]  /*16b0*/  CS2R R38, SRZ ;  /* 0x0000000000267805 */ /* 0x000fe2000001ff00 */
[----:B------:R-:W-:Y:S01]  /*16c0*/  CS2R R32, SRZ ;  /* 0x0000000000207805 */ /* 0x000fe2000001ff00 */
[----:B------:R-:W-:Y:S01]  /*16d0*/  CS2R R34, SRZ ;  /* 0x0000000000227805 */ /* 0x000fe2000001ff00 */
[----:B------:R0:W-:Y:S01]  /*16e0*/  STL [R1+0x4], RZ ;  /* 0x000004ff01007387 */ /* 0x0001e20000100800 */
        /* <DEDUP_REMOVED lines=23> */
[----:B------:R0:W-:Y:S04]  /*1860*/  STL [R1+0x1c], RZ ;  /* 0x00001cff01007387 */ /* 0x0001e80000100800 */
        /* <DEDUP_REMOVED lines=447> */
[----:B------:R0:W-:Y:S01]  /*3460*/  STL [R1+0x123c], RZ ;  /* 0x00123cff01007387 */ /* 0x0001e20000100800 */
[----:B------:R-:W-:Y:S05]  /*3470*/  BRA `(.L_x_1) ;  /* 0x0004ae4000007947 */ /* 0x000fea0003800000 */
.L_x_0:
[----:B------:R-:W3:Y:S04]  /*3480*/  LDL R31, [R1+0x10dc] ;  /* 0x0010dc00011f7983 */ /* 0x000ee80000100800 */
[----:B------:R-:W4:Y:S04]  /*3490*/  LDL R27, [R1+0x2100] ;  /* 0x00210000011b7983 */ /* 0x000f280000100800 */
[----:B------:R-:W5:Y:S04]  /*34a0*/  LDL R20, [R1+0x2104] ;  /* 0x0021040001147983 */ /* 0x000f680000100800 */
[----:B--2---:R-:W2:Y:S04]  /*34b0*/  LDL R22, [R1+0x212c] ;  /* 0x00212c0001167983 */ /* 0x004ea80000100800 */
[----:B------:R-:W2:Y:S04]  /*34c0*/  LDL R23, [R1+0x2130] ;  /* 0x0021300001177983 */ /* 0x000ea80000100800 */
[----:B------:R-:W2:Y:S04]  /*34d0*/  LDL R51, [R1+0x20e0] ;  /* 0x0020e00001337983 */ /* 0x000ea80000100800 */
[----:B------:R-:W2:Y:S04]  /*34e0*/  LDL R17, [R1+0x20dc] ;  /* 0x0020dc0001117983 */ /* 0x000ea80000100800 */
[----:B------:R-:W2:Y:S04]  /*34f0*/  LDL R18, [R1+0x109c] ;  /* 0x00109c0001127983 */ /* 0x000ea80000100800 */
[----:B------:R-:W2:Y:S04]  /*3500*/  LDL R8, [R1+0x20ec] ;  /* 0x0020ec0001087983 */ /* 0x000ea80000100800 */
[----:B------:R-:W2:Y:S04]  /*3510*/  LDL R9, [R1+0x20e8] ;  /* 0x0020e80001097983 */ /* 0x000ea80000100800 */
[----:B------:R-:W2:Y:S01]  /*3520*/  LDL R11, [R1+0x211c] ;  /* 0x00211c00010b7983 */ /* 0x000ea20000100800 */
[----:B------:R-:W-:Y:S01]  /*3530*/  IMAD.MOV.U32 R10, RZ, RZ, R0 ;  /* 0x000000ffff0a7224 */ /* 0x000fe200078e0000 */
[----:B------:R-:W-:Y:S01]  /*3540*/  IABS R0, c[0x0][0x178] ;  /* 0x00005e0000007a13 */ /* 0x000fe20000000000 */
[----:B------:R-:W-:Y:S01]  /*3550*/  IMAD.MOV.U32 R15, RZ, RZ, R3 ;  /* 0x000000ffff0f7224 */ /* 0x000fe200078e0003 */
[----:B------:R-:W2:Y:S01]  /*3560*/  LDL R13, [R1+0x1184] ;  /* 0x00118400010d7983 */ /* 0x000ea20000100800 */
[----:B------:R-:W-:Y:S01]  /*3570*/  IMAD.MOV.U32 R7, RZ, RZ, R61 ;  /* 0x000000ffff077224 */ /* 0x000fe200078e003d */
[----:B------:R-:W-:Y:S01]  /*3580*/  ULDC.64 UR4, c[0x0][0x188] ;  /* 0x0000620000047ab9 */ /* 0x000fe20000000a00 */
[----:B------:R-:W-:Y:S01]  /*3590*/  IMAD.MOV.U32 R36, RZ, RZ, R0 ;  /* 0x000000ffff247224 */ /* 0x000fe200078e0000 */
[----:B------:R-:W2:Y:S03]  /*35a0*/  LDL R24, [R1+0x20fc] ;  /* 0x0020fc0001187983 */ /* 0x000ea60000100800 */
[----:B------:R-:W0:Y:S01]  /*35b0*/  I2F.RP R0, R36 ;  /* 0x0000002400007306 */ /* 0x000e220000209400 */
[----:B------:R-:W2:Y:S04]  /*35c0*/  LDL R25, [R1+0x20f8] ;  /* 0x0020f80001197983 */ /* 0x000ea80000100800 */
[----:B------:R-:W2:Y:S04]  /*35d0*/  LDL R26, [R1+0x20f0] ;  /* 0x0020f000011a7983 */ /* 0x000ea80000100800 */
[----:B------:R-:W2:Y:S04]  /*35e0*/  LDL R16, [R1+0x20f4] ;  /* 0x0020f40001107983 */ /* 0x000ea80000100800 */
[----:B------:R-:W2:Y:S01]  /*35f0*/  LDL R12, [R1+0x2120] ;  /* 0x00212000010c7983 */ /* 0x000ea20000100800 */
[----:B0-----:R-:W0:Y:S03]  /*3600*/  MUFU.RCP R0, R0 ;  /* 0x0000000000007308 */ /* 0x001e260000001000 */
[----:B------:R-:W2:Y:S04]  /*3610*/  LDL R50, [R1+0x210c] ;  /* 0x00210c0001327983 */ /* 0x000ea80000100800 */
[----:B------:R-:W2:Y:S04]  /*3620*/  LDL R21, [R1+0x20e4] ;  /* 0x0020e40001157983 */ /* 0x000ea80000100800 */
[----:B------:R-:W2:Y:S04]  /*3630*/  LDL R56, [R1+0x20d0] ;  /* 0x0020d00001387983 */ /* 0x000ea80000100800 */
[----:B------:R-:W2:Y:S01]  /*3640*/  LDL R58, [R1+0x20bc] ;  /* 0x0020bc00013a7983 */ /* 0x000ea20000100800 */
[----:B0-----:R-:W-:-:S03]  /*3650*/  IADD3 R0, R0, 0xffffffe, RZ ;  /* 0x0ffffffe00007810 */ /* 0x001fc60007ffe0ff */
[----:B------:R-:W2:Y:S01]  /*3660*/  LDL R49, [R1+0x20d4] ;  /* 0x0020d40001317983 */ /* 0x000ea20000100800 */
[----:B------:R3:W-:Y:S03]  /*3670*/  F2I.FTZ.U32.TRUNC.NTZ R3, R0 ;  /* 0x0000000000037305 */ /* 0x0007e6000021f000 */
[----:B------:R-:W2:Y:S04]  /*3680*/  LDL R57, [R1+0x20cc] ;  /* 0x0020cc0001397983 */ /* 0x000ea80000100800 */
[----:B------:R-:W2:Y:S04]  /*3690*/  LDL R19, [R1+0x2108] ;  /* 0x0021080001137983 */ /* 0x000ea80000100800 */
[----:B------:R-:W2:Y:S04]  /*36a0*/  LDL R48, [R1+0x20d8] ;  /* 0x0020d80001307983 */ /* 0x000ea80000100800 */
[----:B------:R-:W2:Y:S01]  /*36b0*/  LDL R59, [R1+0x20c4] ;  /* 0x0020c400013b7983 */ /* 0x000ea20000100800 */
[----:B---3--:R-:W-:Y:S01]  /*36c0*/  IABS R0, R31 ;  /* 0x0000001f00007213 */ /* 0x008fe20000000000 */
[----:B----4-:R-:W-:-:S02]  /*36d0*/  IMAD.MOV.U32 R31, RZ, RZ, R27 ;  /* 0x000000ffff1f7224 */ /* 0x010fc400078e001b */
[----:B-----5:R-:W-:Y:S02]  /*36e0*/  IMAD.MOV.U32 R27, RZ, RZ, R20 ;  /* 0x000000ffff1b7224 */ /* 0x020fe400078e0014 */
[----:B--2---:R-:W-:Y:S02]  /*36f0*/  IMAD.MOV.U32 R20, RZ, RZ, R22 ;  /* 0x000000ffff147224 */ /* 0x004fe400078e0016 */
[----:B------:R-:W-:Y:S02]  /*3700*/  IMAD.MOV.U32 R30, RZ, RZ, R27 ;  /* 0x000000ffff1e7224 */ /* 0x000fe400078e001b */
[----:B------:R-:W-:Y:S02]  /*3710*/  IMAD.MOV.U32 R22, RZ, RZ, R23 ;  /* 0x000000ffff167224 */ /* 0x000fe400078e0017 */
[----:B------:R-:W-:Y:S02]  /*3720*/  IMAD.MOV.U32 R27, RZ, RZ, R20 ;  /* 0x000000ffff1b7224 */ /* 0x000fe400078e0014 */
[----:B------:R-:W-:-:S02]  /*3730*/  IMAD.MOV.U32 R23, RZ, RZ, R51 ;  /* 0x000000ffff177224 */ /* 0x000fc400078e0033 */
[----:B------:R-:W-:Y:S01]  /*3740*/  IMAD.MOV.U32 R20, RZ, RZ, R22 ;  /* 0x000000ffff147224 */ /* 0x000fe200078e0016 */
[----:B------:R-:W-:Y:S01]  /*3750*/  IABS R61, c[0x0][0x17c] ;  /* 0x00005f00003d7a13 */ /* 0x000fe20000000000 */
[----:B------:R-:W-:Y:S02]  /*3760*/  IMAD.MOV.U32 R22, RZ, RZ, R23 ;  /* 0x000000ffff167224 */ /* 0x000fe400078e0017 */
[----:B------:R-:W-:Y:S02]  /*3770*/  IMAD.MOV.U32 R14, RZ, RZ, R2 ;  /* 0x000000ffff0e7224 */ /* 0x000fe400078e0002 */
[----:B------:R-:W-:Y:S02]  /*3780*/  IMAD.MOV.U32 R6, RZ, RZ, R60 ;  /* 0x000000ffff067224 */ /* 0x000fe400078e003c */
[----:B------:R-:W-:Y:S01]  /*3790*/  IMAD.MOV.U32 R4, RZ, RZ, RZ ;  /* 0x000000ffff047224 */ /* 0x000fe200078e00ff */
[----:B------:R-:W-:Y:S01]  /*37a0*/  IABS R10, R10 ;  /* 0x0000000a000a7213 */ /* 0x000fe20000000000 */
[----:B------:R-:W-:Y:S01]  /*37b0*/  IMAD.MOV.U32 R23, RZ, RZ, R17 ;  /* 0x000000ffff177224 */ /* 0x000fe200078e0011 */
[----:B------:R-:W2:Y:S01]  /*37c0*/  LDL R51, [R1+0x20c8] ;  /* 0x0020c80001337983 */ /* 0x000ea20000100800 */
[----:B------:R-:W-:-:S02]  /*37d0*/  IMAD.MOV.U32 R17, RZ, RZ, R18 ;  /* 0x000000ffff117224 */ /* 0x000fc400078e0012 */
[----:B------:R-:W-:Y:S02]  /*37e0*/  IMAD.MOV.U32 R18, RZ, RZ, R8 ;  /* 0x000000ffff127224 */ /* 0x000fe400078e0008 */
[----:B------:R-:W-:Y:S02]  /*37f0*/  IMAD.MOV.U32 R8, RZ, RZ, R9 ;  /* 0x000000ffff087224 */ /* 0x000fe400078e0009 */
[----:B------:R-:W-:Y:S02]  /*3800*/  IMAD.MOV.U32 R9, RZ, RZ, R11 ;  /* 0x000000ffff097224 */ /* 0x000fe400078e000b */
[----:B------:R-:W3:Y:S01]  /*3810*/  LDL R11, [R1+0x2118] ;  /* 0x00211800010b7983 */ /* 0x000ee20000100800 */
[----:B------:R-:W0:Y:S08]  /*3820*/  I2F.RP R2, R61 ;  /* 0x0000003d00027306 */ /* 0x000e300000209400 */
[----:B0-----:R-:W0:Y:S02]  /*3830*/  MUFU.RCP R2, R2 ;  /* 0x0000000200027308 */ /* 0x001e240000001000 */
[----:B0-----:R-:W-:-:S06]  /*3840*/  IADD3 R2, R2, 0xffffffe, RZ ;  /* 0x0ffffffe02027810 */ /* 0x001fcc0007ffe0ff */
[----:B------:R-:W0:Y:S01]  /*3850*/  F2I.FTZ.U32.TRUNC.NTZ R5, R2 ;  /* 0x0000000200057305 */ /* 0x000e22000021f000 */
[----:B------:R-:W-:Y:S02]  /*3860*/  IMAD.MOV.U32 R29, RZ, RZ, R27 ;  /* 0x000000ffff1d7224 */ /* 0x000fe400078e001b */
[----:B------:R-:W-:Y:S02]  /*3870*/  IMAD.MOV.U32 R27, RZ, RZ, R20 ;  /* 0x000000ffff1b7224 */ /* 0x000fe400078e0014 */
[----:B------:R-:W-:Y:S02]  /*3880*/  IMAD.MOV.U32 R20, RZ, RZ, R17 ;  /* 0x000000ffff147224 */ /* 0x000fe400078e0011 */
[----:B0-----:R-:W-:-:S04]  /*3890*/  IMAD.MOV R60, RZ, RZ, -R5 ;  /* 0x000000ffff3c7224 */ /* 0x001fc800078e0a05 */
[----:B------:R-:W-:Y:S02]  /*38a0*/  IMAD R60, R60, R61, RZ ;  /* 0x0000003d3c3c7224 */ /* 0x000fe400078e02ff */
[----:B------:R-:W-:Y:S02]  /*38b0*/  IMAD.MOV.U32 R28, RZ, RZ, R27 ;  /* 0x000000ffff1c7224 */ /* 0x000fe400078e001b */
[----:B------:R-:W-:-:S04]  /*38c0*/  IMAD.HI.U32 R60, R5, R60, R4 ;  /* 0x0000003c053c7227 */ /* 0x000fc800078e0004 */
[----:B------:R-:W-:Y:S02]  /*38d0*/  IMAD.MOV R5, RZ, RZ, -R3 ;  /* 0x000000ffff057224 */ /* 0x000fe400078e0a03 */
[----:B------:R-:W-:Y:S02]  /*38e0*/  IMAD.MOV.U32 R27, RZ, RZ, R20 ;  /* 0x000000ffff1b7224 */ /* 0x000fe400078e0014 */
[----:B------:R-:W-:Y:S02]  /*38f0*/  IMAD R5, R5, R36, RZ ;  /* 0x0000002405057224 */ /* 0x000fe400078e02ff */
[----:B------:R-:W-:Y:S02]  /*3900*/  IMAD.MOV.U32 R2, RZ, RZ, RZ ;  /* 0x000000ffff027224 */ /* 0x000fe400078e00ff */
[----:B------:R-:W-:Y:S02]  /*3910*/  IMAD.MOV.U32 R35, RZ, RZ, R28 ;  /* 0x000000ffff237224 */ /* 0x000fe400078e001c */
[----:B------:R-:W-:-:S02]  /*3920*/  IMAD.MOV.U32 R28, RZ, RZ, R27 ;  /* 0x000000ffff1c7224 */ /* 0x000fc400078e001b */
[----:B------:R-:W-:-:S04]  /*3930*/  IMAD.HI.U32 R2, R3, R5, R2 ;  /* 0x0000000503027227 */ /* 0x000fc800078e0002 */
[----:B------:R-:W-:Y:S02]  /*3940*/  IMAD.MOV.U32 R17, RZ, RZ, R8 ;  /* 0x000000ffff117224 */ /* 0x000fe400078e0008 */
[----:B------:R-:W-:Y:S02]  /*3950*/  IMAD.MOV.U32 R8, RZ, RZ, R9 ;  /* 0x000000ffff087224 */ /* 0x000fe400078e0009 */
[----:B------:R-:W4:Y:S01]  /*3960*/  LDL R9, [R1+0x111c] ;  /* 0x00111c0001097983 */ /* 0x000f220000100800 */
[----:B------:R-:W-:Y:S02]  /*3970*/  IMAD.MOV.U32 R32, RZ, RZ, R28 ;  /* 0x000000ffff207224 */ /* 0x000fe400078e001c */
[----:B---3--:R-:W-:Y:S02]  /*3980*/  IMAD.MOV.U32 R27, RZ, RZ, R11 ;  /* 0x000000ffff1b7224 */ /* 0x008fe400078e000b */
[----:B------:R-:W-:Y:S02]  /*3990*/  IMAD.MOV.U32 R11, RZ, RZ, R6 ;  /* 0x000000ffff0b7224 */ /* 0x000fe400078e0006 */
[----:B------:R-:W-:-:S02]  /*39a0*/  IMAD.MOV.U32 R6, RZ, RZ, R7 ;  /* 0x000000ffff067224 */ /* 0x000fc400078e0007 */
[----:B------:R-:W-:Y:S01]  /*39b0*/  IMAD.MOV.U32 R20, RZ, RZ, R8 ;  /* 0x000000ffff147224 */ /* 0x000fe200078e0008 */
[----:B------:R-:W-:Y:S01]  /*39c0*/  IABS R13, R13 ;  /* 0x0000000d000d7213 */ /* 0x000fe20000000000 */
[----:B------:R-:W-:Y:S01]  /*39d0*/  IMAD.MOV.U32 R34, RZ, RZ, R6 ;  /* 0x000000ffff227224 */ /* 0x000fe200078e0006 */
[----:B------:R-:W3:Y:S01]  /*39e0*/  LDL R8, [R1+0x10cc] ;  /* 0x0010cc0001087983 */ /* 0x000ee20000100800 */
[----:B------:R-:W-:-:S03]  /*39f0*/  IMAD.HI.U32 R6, R2, R10, RZ ;  /* 0x0000000a02067227 */ /* 0x000fc600078e00ff */
[----:B------:R-:W5:Y:S01]  /*3a00*/  LDL R7, [R1+0x10a0] ;  /* 0x0010a00001077983 */ /* 0x000f620000100800 */
[----:B------:R-:W-:-:S04]  /*3a10*/  IMAD.MOV R6, RZ, RZ, -R6 ;  /* 0x000000ffff067224 */ /* 0x000fc800078e0a06 */
[----:B------:R-:W-:Y:S01]  /*3a20*/  IMAD R10, R36, R6, R10 ;  /* 0x00000006240a7224 */ /* 0x000fe200078e020a */
[----:B------:R-:W-:Y:S02]  /*3a30*/  IABS R6, R32 ;  /* 0x0000002000067213 */ /* 0x000fe40000000000 */
[----:B------:R-:W2:Y:S01]  /*3a40*/  LDL R32, [R1+0x1098] ;  /* 0x0010980001207983 */ /* 0x000ea20000100800 */
[----:B----4-:R-:W-:-:S05]  /*3a50*/  IABS R9, R9 ;  /* 0x0000000900097213 */ /* 0x010fca0000000000 */
[----:B------:R-:W-:-:S04]  /*3a60*/  IMAD.HI.U32 R5, R2, R9, RZ ;  /* 0x0000000902057227 */ /* 0x000fc800078e00ff */
[----:B------:R-:W-:-:S04]  /*3a70*/  IMAD.MOV R5, RZ, RZ, -R5 ;  /* 0x000000ffff057224 */ /* 0x000fc800078e0a05 */
[----:B------:R-:W-:Y:S01]  /*3a80*/  IMAD R9, R36, R5, R9 ;  /* 0x0000000524097224 */ /* 0x000fe200078e0209 */
[----:B--2---:R-:W-:Y:S02]  /*3a90*/  IABS R5, R32 ;  /* 0x0000002000057213 */ /* 0x004fe40000000000 */
[----:B------:R-:W2:Y:S01]  /*3aa0*/  LDL R32, [R1+0x1088] ;  /* 0x0010880001207983 */ /* 0x000ea20000100800 */
[----:B------:R-:W-:Y:S01]  /*3ab0*/  IMAD.HI.U32 R4, R60, R0, RZ ;  /* 0x000000003c047227 */ /* 0x000fe200078e00ff */
[----:B---3--:R-:W-:-:S03]  /*3ac0*/  IABS R8, R8 ;  /* 0x0000000800087213 */ /* 0x008fc60000000000 */
[----:B------:R-:W-:-:S04]  /*3ad0*/  IMAD.MOV R4, RZ, RZ, -R4 ;  /* 0x000000ffff047224 */ /* 0x000fc800078e0a04 */
[----:B------:R-:W-:Y:S02]  /*3ae0*/  IMAD R3, R61, R4, R0 ;  /* 0x000000043d037224 */ /* 0x000fe400078e0200 */
[----:B------:R-:W-:-:S04]  /*3af0*/  IMAD.HI.U32 R4, R2, R8, RZ ;  /* 0x0000000802047227 */ /* 0x000fc800078e00ff */
[----:B------:R-:W-:-:S04]  /*3b00*/  IMAD.MOV R4, RZ, RZ, -R4 ;  /* 0x000000ffff047224 */ /* 0x000fc800078e0a04 */
[----:B------:R-:W-:Y:S01]  /*3b10*/  IMAD R8, R36, R4, R8 ;  /* 0x0000000424087224 */ /* 0x000fe200078e0208 */
[----:B--2---:R-:W-:Y:S02]  /*3b20*/  IABS R4, R32 ;  /* 0x0000002000047213 */ /* 0x004fe40000000000 */
[----:B------:R-:W2:Y:S01]  /*3b30*/  LDL R32, [R1+0x2160] ;  /* 0x0021600001207983 */ /* 0x000ea20000100800 */
[----:B------:R-:W-:Y:S02]  /*3b40*/  IMAD.MOV.U32 R28, RZ, RZ, R11 ;  /* 0x000000ffff1c7224 */ /* 0x000fe400078e000b */
[----:B------:R-:W-:-:S04]  /*3b50*/  IMAD.HI.U32 R11, R2, R13, RZ ;  /* 0x0000000d020b7227 */ /* 0x000fc800078e00ff */
[----:B------:R-:W-:-:S04]  /*3b60*/  IMAD.MOV R11, RZ, RZ, -R11 ;  /* 0x000000ffff0b7224 */ /* 0x000fc800078e0a0b */
[----:B------:R-:W-:Y:S01]  /*3b70*/  IMAD R13, R36, R11, R13 ;  /* 0x0000000b240d7224 */ /* 0x000fe200078e020d */
[----:B-----5:R-:W-:Y:S02]  /*3b80*/  IABS R7, R7 ;  /* 0x0000000700077213 */ /* 0x020fe40000000000 */
[----:B--2---:R-:W-:Y:S02]  /*3b90*/  IABS R11, R32 ;  /* 0x00000020000b7213 */ /* 0x004fe40000000000 */
[----:B------:R-:W2:Y:S01]  /*3ba0*/  LDL R32, [R1+0x215c] ;  /* 0x00215c0001207983 */ /* 0x000ea20000100800 */
[----:B------:R-:W-:-:S04]  /*3bb0*/  IMAD.HI.U32 R0, R2, R7, RZ ;  /* 0x0000000702007227 */ /* 0x000fc800078e00ff */
[----:B------:R-:W-:-:S04]  /*3bc0*/  IMAD.MOV R0, RZ, RZ, -R0 ;  /* 0x000000ffff007224 */ /* 0x000fc800078e0a00 */
[----:B------:R-:W-:Y:S02]  /*3bd0*/  IMAD R7, R36, R0, R7 ;  /* 0x0000000024077224 */ /* 0x000fe400078e0207 */
[----:B------:R-:W-:Y:S02]  /*3be0*/  IMAD.MOV.U32 R38, RZ, RZ, R12 ;  /* 0x000000ffff267224 */ /* 0x000fe400078e000c */
[----:B------:R-:W-:Y:S02]  /*3bf0*/  IMAD.MOV.U32 R37, RZ, RZ, R14 ;  /* 0x000000ffff257224 */ /* 0x000fe400078e000e */
[----:B------:R-:W-:Y:S02]  /*3c00*/  IMAD.MOV.U32 R39, RZ, RZ, R15 ;  /* 0x000000ffff277224 */ /* 0x000fe400078e000f */
[----:B------:R-:W-:-:S04]  /*3c10*/  IMAD.HI.U32 R15, R2, R5, RZ ;  /* 0x00000005020f7227 */ /* 0x000fc800078e00ff */
[----:B------:R-:W-:-:S04]  /*3c20*/  IMAD.HI.U32 R14, R2, R4, RZ ;  /* 0x00000004020e7227 */ /* 0x000fc800078e00ff */
[----:B------:R-:W-:-:S04]  /*3c30*/  IMAD.HI.U32 R12, R60, R11, RZ ;  /* 0x0000000b3c0c7227 */ /* 0x000fc800078e00ff */
[----:B------:R-:W-:Y:S02]  /*3c40*/  IMAD.MOV R12, RZ, RZ, -R12 ;  /* 0x000000ffff0c7224 */ /* 0x000fe400078e0a0c */
[----:B------:R-:W-:Y:S02]  /*3c50*/  IMAD.MOV.U32 R33, RZ, RZ, R35 ;  /* 0x000000ffff217224 */ /* 0x000fe400078e0023 */
[----:B------:R-:W-:Y:S02]  /*3c60*/  IMAD R11, R61, R12, R11 ;  /* 0x0000000c3d0b7224 */ /* 0x000fe400078e020b */
[----:B------:R-:W-:Y:S02]  /*3c70*/  IMAD.MOV.U32 R35, RZ, RZ, R50 ;  /* 0x000000ffff237224 */ /* 0x000fe400078e0032 */
[----:B------:R-:W3:Y:S04]  /*3c80*/  LDL R50, [R1+0x20c0] ;  /* 0x0020c00001327983 */ /* 0x000ee80000100800 */
[----:B------:R0:W-:Y:S01]  /*3c90*/  STL [R1+0x12c], R11 ;  /* 0x00012c0b01007387 */ /* 0x0001e20000100800 */
[----:B--2---:R-:W-:Y:S01]  /*3ca0*/  IABS R0, R32 ;  /* 0x0000002000007213 */ /* 0x004fe20000000000 */
[----:B------:R-:W-:-:S02]  /*3cb0*/  IMAD.MOV.U32 R32, RZ, RZ, R29 ;  /* 0x000000ffff207224 */ /* 0x000fc400078e001d */
[----:B------:R-:W-:Y:S02]  /*3cc0*/  IMAD.MOV.U32 R29, RZ, RZ, R30 ;  /* 0x000000ffff1d7224 */ /* 0x000fe400078e001e */
[----:B------:R-:W-:Y:S02]  /*3cd0*/  IMAD.MOV.U32 R30, RZ, RZ, R31 ;  /* 0x000000ffff1e7224 */ /* 0x000fe400078e001f */
[----:B------:R-:W-:Y:S02]  /*3ce0*/  IMAD.MOV.U32 R31, RZ, RZ, R24 ;  /* 0x000000ffff1f7224 */ /* 0x000fe400078e0018 */
[----:B------:R-:W-:Y:S02]  /*3cf0*/  IMAD.MOV.U32 R24, RZ, RZ, R25 ;  /* 0x000000ffff187224 */ /* 0x000fe400078e0019 */
[----:B------:R-:W-:Y:S02]  /*3d00*/  IMAD.MOV.U32 R25, RZ, RZ, R26 ;  /* 0x000000ffff197224 */ /* 0x000fe400078e001a */
[----:B------:R-:W-:-:S02]  /*3d10*/  IMAD.MOV.U32 R26, RZ, RZ, R16 ;  /* 0x000000ffff1a7224 */ /* 0x000fc400078e0010 */
[----:B------:R-:W-:-:S04]  /*3d20*/  IMAD.HI.U32 R16, R2, R6, RZ ;  /* 0x0000000602107227 */ /* 0x000fc800078e00ff */
[----:B------:R-:W-:-:S04]  /*3d30*/  IMAD.HI.U32 R2, R60, R0, RZ ;  /* 0x000000003c027227 */ /* 0x000fc800078e00ff */
[----:B------:R-:W-:-:S04]  /*3d40*/  IMAD.MOV R2, RZ, RZ, -R2 ;  /* 0x000000ffff027224 */ /* 0x000fc800078e0a02 */
[----:B------:R-:W-:-:S05]  /*3d50*/  IMAD R0, R61, R2, R0 ;  /* 0x000000023d007224 */ /* 0x000fca00078e0200 */
[----:B------:R1:W-:Y:S04]  /*3d60*/  STL [R1+0x128], R0 ;  /* 0x0001280001007387 */ /* 0x0003e80000100800 */
[----:B------:R-:W2:Y:S01]  /*3d70*/  LDL R43, [R1+0x2158] ;  /* 0x00215800012b7983 */ /* 0x000ea20000100800 */
[----:B------:R-:W-:-:S04]  /*3d80*/  IMAD.MOV R16, RZ, RZ, -R16 ;  /* 0x000000ffff107224 */ /* 0x000fc800078e0a10 */
[----:B------:R-:W-:Y:S01]  /*3d90*/  IMAD R6, R36, R16, R6 ;  /* 0x0000001024067224 */ /* 0x000fe200078e0206 */
[----:B--2---:R-:W-:Y:S02]  /*3da0*/  IABS R16, R43 ;  /* 0x0000002b00107213 */ /* 0x004fe40000000000 */
[----:B------:R-:W2:Y:S01]  /*3db0*/  LDL R43, [R1+0x2150] ;  /* 0x00215000012b7983 */ /* 0x000ea20000100800 */
[----:B------:R-:W-:-:S04]  /*3dc0*/  IMAD.MOV R14, RZ, RZ, -R14 ;  /* 0x000000ffff0e7224 */ /* 0x000fc800078e0a0e */
[C---:B------:R-:W-:Y:S02]  /*3dd0*/  IMAD R4, R36.reuse, R14, R4 ;  /* 0x0000000e24047224 */ /* 0x040fe400078e0204 */
[----:B------:R-:W-:Y:S01]  /*3de0*/  IMAD.MOV R15, RZ, RZ, -R15 ;  /* 0x000000ffff0f7224 */ /* 0x000fe200078e0a0f */
[----:B--2---:R-:W-:Y:S02]  /*3df0*/  IABS R14, R43 ;  /* 0x0000002b000e7213 */ /* 0x004fe40000000000 */
[----:B------:R-:W0:Y:S01]  /*3e00*/  LDL R43, [R1+0x214c] ;  /* 0x00214c00012b7983 */ /* 0x000e220000100800 */
[----:B------:R-:W-:Y:S02]  /*3e10*/  IMAD R5, R36, R15, R5 ;  /* 0x0000000f24057224 */ /* 0x000fe400078e0205 */
[----:B------:R-:W-:Y:S02]  /*3e20*/  IMAD.MOV.U32 R36, RZ, RZ, R39 ;  /* 0x000000ffff247224 */ /* 0x000fe400078e0027 */
[----:B------:R-:W-:-:S02]  /*3e30*/  IMAD.MOV.U32 R39, RZ, RZ, R32 ;  /* 0x000000ffff277224 */ /* 0x000fc400078e0020 */
[----:B------:R-:W-:Y:S02]  /*3e40*/  IMAD.MOV.U32 R32, RZ, RZ, R33 ;  /* 0x000000ffff207224 */ /* 0x000fe400078e0021 */
[----:B------:R-:W-:Y:S02]  /*3e50*/  IMAD.MOV.U32 R33, RZ, RZ, R28 ;  /* 0x000000ffff217224 */ /* 0x000fe400078e001c */
[----:B------:R-:W-:Y:S02]  /*3e60*/  IMAD.MOV.U32 R28, RZ, RZ, R27 ;  /* 0x000000ffff1c7224 */ /* 0x000fe400078e001b */
[----:B------:R-:W-:Y:S02]  /*3e70*/  IMAD.MOV.U32 R27, RZ, RZ, R20 ;  /* 0x000000ffff1b7224 */ /* 0x000fe400078e0014 */
[----:B------:R-:W-:Y:S02]  /*3e80*/  IMAD.MOV.U32 R20, RZ, RZ, R17 ;  /* 0x000000ffff147224 */ /* 0x000fe400078e0011 */
[----:B------:R-:W-:-:S02]  /*3e90*/  IMAD.MOV.U32 R17, RZ, RZ, R18 ;  /* 0x000000ffff117224 */ /* 0x000fc400078e0012 */
[----:B------:R-:W2:Y:S01]  /*3ea0*/  LDL R18, [R1+0x2154] ;  /* 0x0021540001127983 */ /* 0x000ea20000100800 */
[----:B0-----:R-:W-:-:S03]  /*3eb0*/  IABS R11, R43 ;  /* 0x0000002b000b7213 */ /* 0x001fc60000000000 */
[----:B------:R-:W1:Y:S01]  /*3ec0*/  LDL R43, [R1+0x2148] ;  /* 0x00214800012b7983 */ /* 0x000e620000100800 */
[----:B------:R-:W-:Y:S02]  /*3ed0*/  IMAD.MOV.U32 R42, RZ, RZ, R32 ;  /* 0x000000ffff2a7224 */ /* 0x000fe400078e0020 */
[----:B------:R-:W-:Y:S02]  /*3ee0*/  IMAD.MOV.U32 R32, RZ, RZ, R28 ;  /* 0x000000ffff207224 */ /* 0x000fe400078e001c */
[----:B------:R-:W-:Y:S02]  /*3ef0*/  IMAD.MOV.U32 R28, RZ, RZ, R19 ;  /* 0x000000ffff1c7224 */ /* 0x000fe400078e0013 */
[----:B------:R-:W-:Y:S01]  /*3f00*/  IMAD.HI.U32 R15, R60, R14, RZ ;  /* 0x0000000e3c0f7227 */ /* 0x000fe200078e00ff */
[----:B--2---:R-:W-:-:S03]  /*3f10*/  IABS R18, R18 ;  /* 0x0000001200127213 */ /* 0x004fc60000000000 */
[----:B------:R-:W-:-:S04]  /*3f20*/  IMAD.HI.U32 R12, R60, R11, RZ ;  /* 0x0000000b3c0c7227 */ /* 0x000fc800078e00ff */
[----:B------:R-:W-:-:S04]  /*3f30*/  IMAD.HI.U32 R19, R60, R18, RZ ;  /* 0x000000123c137227 */ /* 0x000fc800078e00ff */
[----:B------:R-:W-:Y:S02]  /*3f40*/  IMAD.MOV R19, RZ, RZ, -R19 ;  /* 0x000000ffff137224 */ /* 0x000fe400078e0a13 */
[----:B------:R-:W-:Y:S02]  /*3f50*/  IMAD.MOV R15, RZ, RZ, -R15 ;  /* 0x000000ffff0f7224 */ /* 0x000fe400078e0a0f */
[----:B------:R-:W-:Y:S02]  /*3f60*/  IMAD.MOV R12, RZ, RZ, -R12 ;  /* 0x000000ffff0c7224 */ /* 0x000fe400078e0a0c */
[C---:B------:R-:W-:Y:S02]  /*3f70*/  IMAD R18, R61.reuse, R19, R18 ;  /* 0x000000133d127224 */ /* 0x040fe400078e0212 */
[C---:B------:R-:W-:Y:S02]  /*3f80*/  IMAD R14, R61.reuse, R15, R14 ;  /* 0x0000000f3d0e7224 */ /* 0x040fe400078e020e */
[----:B------:R-:W-:Y:S01]  /*3f90*/  IMAD R11, R61, R12, R11 ;  /* 0x0000000c3d0b7224 */ /* 0x000fe200078e020b */
[----:B------:R0:W-:Y:S01]  /*3fa0*/  STL [R1+0x124], R18 ;  /* 0x0001241201007387 */ /* 0x0001e20000100800 */
[----:B-1----:R-:W-:Y:S01]  /*3fb0*/  IABS R0, R43 ;  /* 0x0000002b00007213 */ /* 0x002fe20000000000 */
[----:B------:R-:W-:-:S02]  /*3fc0*/  IMAD.MOV.U32 R43, RZ, RZ, R39 ;  /* 0x000000ffff2b7224 */ /* 0x000fc400078e0027 */
[----:B------:R-:W-:Y:S02]  /*3fd0*/  IMAD.MOV.U32 R39, RZ, RZ, R27 ;  /* 0x000000ffff277224 */ /* 0x000fe400078e001b */
[----:B------:R-:W-:Y:S02]  /*3fe0*/  IMAD.MOV.U32 R27, RZ, RZ, R17 ;  /* 0x000000ffff1b7224 */ /* 0x000fe400078e0011 */
[----:B------:R-:W-:-:S04]  /*3ff0*/  IMAD.HI.U32 R17, R60, R16, RZ ;  /* 0x000000103c117227 */ /* 0x000fc800078e00ff */
[----:B------:R-:W-:-:S04]  /*4000*/  IMAD.HI.U32 R2, R60, R0, RZ ;  /* 0x000000003c027227 */ /* 0x000fc800078e00ff */
[----:B------:R-:W-:Y:S02]  /*4010*/  IMAD.MOV R17, RZ, RZ, -R17 ;  /* 0x000000ffff117224 */ /* 0x000fe400078e0a11 */
[----:B------:R-:W-:Y:S02]  /*4020*/  IMAD.MOV R2, RZ, RZ, -R2 ;  /* 0x000000ffff027224 */ /* 0x000fe400078e0a02 */
[C---:B------:R-:W-:Y:S02]  /*4030*/  IMAD R16, R61.reuse, R17, R16 ;  /* 0x000000113d107224 */ /* 0x040fe400078e0210 */
[----:B------:R-:W-:-:S03]  /*4040*/  IMAD R0, R61, R2, R0 ;  /* 0x000000023d007224 */ /* 0x000fc600078e0200 */
[----:B------:R1:W-:Y:S04]  /*4050*/  STL [R1+0x120], R16 ;  /* 0x0001201001007387 */ /* 0x0003e80000100800 */
[----:B------:R2:W-:Y:S04]  /*4060*/  STL [R1+0x11c], R14 ;  /* 0x00011c0e01007387 */ /* 0x0005e80000100800 */
[----:B------:R4:W-:Y:S04]  /*4070*/  STL [R1+0x118], R11 ;  /* 0x0001180b01007387 */ /* 0x0009e80000100800 */
[----:B------:R-:W-:Y:S04]  /*4080*/  STL [R1+0x114], R0 ;  /* 0x0001140001007387 */ /* 0x000fe80000100800 */
[----:B------:R-:W0:Y:S02]  /*4090*/  LDL R41, [R1+0x2144] ;  /* 0x0021440001297983 */ /* 0x000e240000100800 */
[----:B0-----:R-:W-:-:S02]  /*40a0*/  IABS R18, R41 ;  /* 0x0000002900127213 */ /* 0x001fc40000000000 */
[----:B------:R-:W1:Y:S02]  /*40b0*/  LDL R41, [R1+0x2140] ;  /* 0x0021400001297983 */ /* 0x000e640000100800 */
[----:B-1----:R-:W-:Y:S02]  /*40c0*/  IABS R16, R41 ;  /* 0x0000002900107213 */ /* 0x002fe40000000000 */
[----:B------:R-:W2:Y:S02]  /*40d0*/  LDL R41, [R1+0x213c] ;  /* 0x00213c0001297983 */ /* 0x000ea40000100800 */
[----:B--2---:R-:W-:Y:S02]  /*40e0*/  IABS R14, R41 ;  /* 0x00000029000e7213 */ /* 0x004fe40000000000 */
[----:B------:R-:W4:Y:S02]  /*40f0*/  LDL R41, [R1+0x2138] ;  /* 0x0021380001297983 */ /* 0x000f240000100800 */
[----:B----4-:R-:W-:-:S02]  /*4100*/  IABS R11, R41 ;  /* 0x00000029000b7213 */ /* 0x010fc40000000000 */
[----:B------:R-:W2:Y:S01]  /*4110*/  LDL R41, [R1+0x2134] ;  /* 0x0021340001297983 */ /* 0x000ea20000100800 */
[----:B------:R-:W-:-:S04]  /*4120*/  IMAD.HI.U32 R19, R60, R18, RZ ;  /* 0x000000123c137227 */ /* 0x000fc800078e00ff */
[----:B------:R-:W-:-:S04]  /*4130*/  IMAD.HI.U32 R17, R60, R16, RZ ;  /* 0x000000103c117227 */ /* 0x000fc800078e00ff */
[----:B------:R-:W-:-:S04]  /*4140*/  IMAD.HI.U32 R15, R60, R14, RZ ;  /* 0x0000000e3c0f7227 */ /* 0x000fc800078e00ff */
[----:B------:R-:W-:-:S04]  /*4150*/  IMAD.HI.U32 R12, R60, R11, RZ ;  /* 0x0000000b3c0c7227 */ /* 0x000fc800078e00ff */
[----:B------:R-:W-:Y:S02]  /*4160*/  IMAD.MOV R19, RZ, RZ, -R19 ;  /* 0x000000ffff137224 */ /* 0x000fe400078e0a13 */
[----:B------:R-:W-:Y:S02]  /*4170*/  IMAD.MOV R17, RZ, RZ, -R17 ;  /* 0x000000ffff117224 */ /* 0x000fe400078e0a11 */
[----:B------:R-:W-:Y:S02]  /*4180*/  IMAD.MOV R15, RZ, RZ, -R15 ;  /* 0x000000ffff0f7224 */ /* 0x000fe400078e0a0f */
[----:B------:R-:W-:Y:S02]  /*4190*/  IMAD.MOV R12, RZ, RZ, -R12 ;  /* 0x000000ffff0c7224 */ /* 0x000fe400078e0a0c */
[C---:B------:R-:W-:Y:S02]  /*41a0*/  IMAD R18, R61.reuse, R19, R18 ;  /* 0x000000133d127224 */ /* 0x040fe400078e0212 */
[----:B------:R-:W-:-:S02]  /*41b0*/  IMAD R16, R61, R17, R16 ;  /* 0x000000113d107224 */ /* 0x000fc400078e0210 */
[C---:B------:R-:W-:Y:S01]  /*41c0*/  IMAD R14, R61.reuse, R15, R14 ;  /* 0x0000000f3d0e7224 */ /* 0x040fe200078e020e */
[----:B------:R0:W-:Y:S01]  /*41d0*/  STL [R1+0x110], R18 ;  /* 0x0001101201007387 */ /* 0x0001e20000100800 */
[----:B------:R-:W-:-:S03]  /*41e0*/  IMAD R11, R61, R12, R11 ;  /* 0x0000000c3d0b7224 */ /* 0x000fc600078e020b */
[----:B------:R1:W-:Y:S04]  /*41f0*/  STL [R1+0x10c], R16 ;  /* 0x00010c1001007387 */ /* 0x0003e80000100800 */
[----:B------:R4:W-:Y:S01]  /*4200*/  STL [R1+0x108], R14 ;  /* 0x0001080e01007387 */ /* 0x0009e20000100800 */
[----:B0-----:R-:W-:-:S03]  /*4210*/  IABS R18, R42 ;  /* 0x0000002a00127213 */ /* 0x001fc60000000000 */
[----:B------:R0:W-:Y:S01]  /*4220*/  STL [R1+0x104], R11 ;  /* 0x0001040b01007387 */ /* 0x0001e20000100800 */
[----:B-1----:R-:W-:Y:S01]  /*4230*/  IABS R16, R43 ;  /* 0x0000002b00107213 */ /* 0x002fe20000000000 */
[----:B------:R-:W-:Y:S01]  /*4240*/  IMAD.HI.U32 R19, R60, R18, RZ ;  /* 0x000000123c137227 */ /* 0x000fe200078e00ff */
[----:B----4-:R-:W-:-:S03]  /*4250*/  IABS R14, R36 ;  /* 0x00000024000e7213 */ /* 0x010fc60000000000 */
[----:B------:R-:W-:Y:S01]  /*4260*/  IMAD.HI.U32 R17, R60, R16, RZ ;  /* 0x000000103c117227 */ /* 0x000fe200078e00ff */
[----:B0-----:R-:W-:-:S03]  /*4270*/  IABS R11, R37 ;  /* 0x00000025000b7213 */ /* 0x001fc60000000000 */
        /* <DEDUP_REMOVED lines=8> */
[C---:B------:R-:W-:Y:S02]  /*4300*/  IMAD R14, R61.reuse, R15, R14 ;  /* 0x0000000f3d0e7224 */ /* 0x040fe400078e020e */
[----:B------:R-:W-:Y:S01]  /*4310*/  IMAD R11, R61, R12, R11 ;  /* 0x0000000c3d0b7224 */ /* 0x000fe200078e020b */
[----:B--2---:R-:W-:-:S05]  /*4320*/  IABS R0, R41 ;  /* 0x0000002900007213 */ /* 0x004fca0000000000 */
[----:B------:R-:W-:-:S04]  /*4330*/  IMAD.HI.U32 R2, R60, R0, RZ ;  /* 0x000000003c027227 */ /* 0x000fc800078e00ff */
[----:B------:R-:W-:-:S04]  /*4340*/  IMAD.MOV R2, RZ, RZ, -R2 ;  /* 0x000000ffff027224 */ /* 0x000fc800078e0a02 */
[----:B------:R-:W-:-:S05]  /*4350*/  IMAD R0, R61, R2, R0 ;  /* 0x000000023d007224 */ /* 0x000fca00078e0200 */
[----:B------:R0:W-:Y:S02]  /*4360*/  STL [R1+0x100], R0 ;  /* 0x0001000001007387 */ /* 0x0001e40000100800 */
[----:B0-----:R-:W-:-:S05]  /*4370*/  IABS R0, R38 ;  /* 0x0000002600007213 */ /* 0x001fca0000000000 */
[----:B------:R-:W-:-:S04]  /*4380*/  IMAD.HI.U32 R2, R60, R0, RZ ;  /* 0x000000003c027227 */ /* 0x000fc800078e00ff */
[----:B------:R-:W-:Y:S01]  /*4390*/  IMAD.MOV R2, RZ, RZ, -R2 ;  /* 0x000000ffff027224 */ /* 0x000fe200078e0a02 */
[----:B------:R0:W-:Y:S03]  /*43a0*/  STL [R1+0xfc], R18 ;  /* 0x0000fc1201007387 */ /* 0x0001e60000100800 */
[----:B------:R-:W-:Y:S01]  /*43b0*/  IMAD R0, R61, R2, R0 ;  /* 0x000000023d007224 */ /* 0x000fe200078e0200 */
[----:B------:R1:W-:Y:S04]  /*43c0*/  STL [R1+0xf8], R16 ;  /* 0x0000f81001007387 */ /* 0x0003e80000100800 */
[----:B------:R2:W-:Y:S01]  /*43d0*/  STL [R1+0xf4], R14 ;  /* 0x0000f40e01007387 */ /* 0x0005e20000100800 */
[----:B0-----:R-:W-:-:S03]  /*43e0*/  IABS R18, R39 ;  /* 0x0000002700127213 */ /* 0x001fc60000000000 */
[----:B------:R0:W-:Y:S01]  /*43f0*/  STL [R1+0xf0], R11 ;  /* 0x0000f00b01007387 */ /* 0x0001e20000100800 */
[----:B-1----:R-:W-:Y:S01]  /*4400*/  IABS R16, R32 ;  /* 0x0000002000107213 */ /* 0x002fe20000000000 */
[C---:B------:R-:W-:Y:S02]  /*4410*/  IMAD.HI.U32 R19, R60.reuse, R18, RZ ;  /* 0x000000123c137227 */ /* 0x040fe400078e00ff */
[----:B------:R1:W-:Y:S01]  /*4420*/  STL [R1+0xec], R0 ;  /* 0x0000ec0001007387 */ /* 0x0003e20000100800 */
[----:B--2---:R-:W-:Y:S01]  /*4430*/  IABS R14, R33 ;  /* 0x00000021000e7213 */ /* 0x004fe20000000000 */
[----:B------:R-:W-:Y:S01]  /*4440*/  IMAD.HI.U32 R17, R60, R16, RZ ;  /* 0x000000103c117227 */ /* 0x000fe200078e00ff */
[----:B0-----:R-:W-:-:S03]  /*4450*/  IABS R11, R34 ;  /* 0x00000022000b7213 */ /* 0x001fc60000000000 */
[----:B------:R-:W-:Y:S01]  /*4460*/  IMAD.HI.U32 R15, R60, R14, RZ ;  /* 0x0000000e3c0f7227 */ /* 0x000fe200078e00ff */
[----:B-1----:R-:W-:-:S03]  /*4470*/  IABS R0, R35 ;  /* 0x0000002300007213 */ /* 0x002fc60000000000 */
[----:B------:R-:W-:-:S04]  /*4480*/  IMAD.HI.U32 R12, R60, R11, RZ ;  /* 0x0000000b3c0c7227 */ /* 0x000fc800078e00ff */
[----:B------:R-:W-:Y:S02]  /*4490*/  IMAD.MOV R19, RZ, RZ, -R19 ;  /* 0x000000ffff137224 */ /* 0x000fe400078e0a13 */
[----:B------:R-:W-:-:S04]  /*44a0*/  IMAD.HI.U32 R2, R60, R0, RZ ;  /* 0x000000003c027227 */ /* 0x000fc800078e00ff */
[----:B------:R-:W-:Y:S02]  /*44b0*/  IMAD.MOV R17, RZ, RZ, -R17 ;  /* 0x000000ffff117224 */ /* 0x000fe400078e0a11 */
[----:B------:R-:W-:Y:S02]  /*44c0*/  IMAD.MOV R15, RZ, RZ, -R15 ;  /* 0x000000ffff0f7224 */ /* 0x000fe400078e0a0f */
[----:B------:R-:W-:Y:S02]  /*44d0*/  IMAD.MOV R12, RZ, RZ, -R12 ;  /* 0x000000ffff0c7224 */ /* 0x000fe400078e0a0c */
[C---:B------:R-:W-:Y:S02]  /*44e0*/  IMAD R18, R61.reuse, R19, R18 ;  /* 0x000000133d127224 */ /* 0x040fe400078e0212 */
[----:B------:R-:W-:Y:S02]  /*44f0*/  IMAD.MOV R2, RZ, RZ, -R2 ;  /* 0x000000ffff027224 */ /* 0x000fe400078e0a02 */
[----:B------:R-:W-:-:S02]  /*4500*/  IMAD R16, R61, R17, R16 ;  /* 0x000000113d107224 */ /* 0x000fc400078e0210 */
[C---:B------:R-:W-:Y:S01]  /*4510*/  IMAD R14, R61.reuse, R15, R14 ;  /* 0x0000000f3d0e7224 */ /* 0x040fe200078e020e */
[----:B------:R0:W-:Y:S01]  /*4520*/  STL [R1+0xe8], R18 ;  /* 0x0000e81201007387 */ /* 0x0001e20000100800 */
[C---:B------:R-:W-:Y:S02]  /*4530*/  IMAD R11, R61.reuse, R12, R11 ;  /* 0x0000000c3d0b7224 */ /* 0x040fe400078e020b */
        /* <DEDUP_REMOVED lines=51> */
[----:B------:R1:W-:Y:S01]  /*4870*/  STL [R1+0xbc], R16 ;  /* 0x0000bc1001007387 */ /* 0x0003e20000100800 */
[----:B------:R-:W-:Y:S02]  /*4880*/  IABS R15, R23 ;  /* 0x00000017000f7213 */ /* 0x000fe40000000000 */
[----:B------:R-:W-:Y:S01]  /*4890*/  IABS R12, R48 ;  /* 0x00000030000c7213 */ /* 0x000fe20000000000 */
[----:B------:R2:W-:Y:S01]  /*48a0*/  STL [R1+0xb8], R14 ;  /* 0x0000b80e01007387 */ /* 0x0005e20000100800 */
[----:B0-----:R-:W-:-:S03]  /*48b0*/  IABS R18, R22 ;  /* 0x0000001600127213 */ /* 0x001fc60000000000 */
[----:B------:R-:W-:Y:S01]  /*48c0*/  STL [R1+0xb4], R11 ;  /* 0x0000b40b01007387 */ /* 0x000fe20000100800 */
[----:B------:R-:W-:Y:S01]  /*48d0*/  IABS R2, R49 ;  /* 0x0000003100027213 */ /* 0x000fe20000000000 */
[C---:B-1----:R-:W-:Y:S02]  /*48e0*/  IMAD.HI.U32 R16, R60.reuse, R15, RZ ;  /* 0x0000000f3c107227 */ /* 0x042fe400078e00ff */
[----:B------:R0:W-:Y:S02]  /*48f0*/  STL [R1+0xb0], R0 ;  /* 0x0000b00001007387 */ /* 0x0001e40000100800 */
[----:B------:R-:W-:-:S04]  /*4900*/  IMAD.HI.U32 R17, R60, R18, RZ ;  /* 0x000000123c117227 */ /* 0x000fc800078e00ff */
[----:B--2---:R-:W-:Y:S01]  /*4910*/  IMAD.HI.U32 R14, R60, R12, RZ ;  /* 0x0000000c3c0e7227 */ /* 0x004fe200078e00ff */
[----:B0-----:R-:W-:-:S03]  /*4920*/  IABS R0, R56 ;  /* 0x0000003800007213 */ /* 0x001fc60000000000 */
        /* <DEDUP_REMOVED lines=10> */
[----:B------:R-:W-:Y:S01]  /*49d0*/  STL [R1+0xac], R17 ;  /* 0x0000ac1101007387 */ /* 0x000fe20000100800 */
[C---:B------:R-:W-:Y:S02]  /*49e0*/  IMAD R2, R61.reuse, R11, R2 ;  /* 0x0000000b3d027224 */ /* 0x040fe400078e0202 */
[----:B------:R-:W-:Y:S01]  /*49f0*/  IMAD R0, R61, R19, R0 ;  /* 0x000000133d007224 */ /* 0x000fe200078e0200 */
[----:B------:R-:W-:Y:S01]  /*4a00*/  STL [R1+0xa8], R15 ;  /* 0x0000a80f01007387 */ /* 0x000fe20000100800 */
[----:B------:R-:W-:-:S03]  /*4a10*/  IABS R14, R57 ;  /* 0x00000039000e7213 */ /* 0x000fc60000000000 */
[----:B------:R0:W-:Y:S04]  /*4a20*/  STL [R1+0xa4], R12 ;  /* 0x0000a40c01007387 */ /* 0x0001e80000100800 */
[----:B------:R-:W2:Y:S01]  /*4a30*/  LDL R56, [R1+0x20b8] ;  /* 0x0020b80001387983 */ /* 0x000ea20000100800 */
[----:B------:R-:W-:-:S03]  /*4a40*/  IABS R11, R59 ;  /* 0x0000003b000b7213 */ /* 0x000fc60000000000 */
[----:B------:R3:W-:Y:S01]  /*4a50*/  STL [R1+0xa0], R2 ;  /* 0x0000a00201007387 */ /* 0x0007e20000100800 */
[----:B0-----:R-:W-:-:S03]  /*4a60*/  IABS R12, R51 ;  /* 0x00000033000c7213 */ /* 0x001fc60000000000 */
[----:B------:R0:W-:Y:S04]  /*4a70*/  STL [R1+0x9c], R0 ;  /* 0x00009c0001007387 */ /* 0x0001e80000100800 */
[----:B------:R-:W4:Y:S01]  /*4a80*/  LDL R57, [R1+0x20b4] ;  /* 0x0020b40001397983 */ /* 0x000f220000100800 */
[----:B---3--:R-:W-:-:S03]  /*4a90*/  IABS R2, R50 ;  /* 0x0000003200027213 */ /* 0x008fc60000000000 */
[----:B------:R-:W3:Y:S04]  /*4aa0*/  LDL R51, [R1+0x20b0] ;  /* 0x0020b00001337983 */ /* 0x000ee80000100800 */
[----:B------:R-:W5:Y:S01]  /*4ab0*/  LDL R59, [R1+0x20ac] ;  /* 0x0020ac00013b7983 */ /* 0x000f620000100800 */
[----:B------:R-:W-:-:S03]  /*4ac0*/  IMAD.HI.U32 R15, R60, R14, RZ ;  /* 0x0000000e3c0f7227 */ /* 0x000fc600078e00ff */
[----:B------:R-:W5:Y:S01]  /*4ad0*/  LDL R50, [R1+0x20a8] ;  /* 0x0020a80001327983 */ /* 0x000f620000100800 */
[----:B------:R-:W-:-:S04]  /*4ae0*/  IMAD.HI.U32 R16, R60, R12, RZ ;  /* 0x0000000c3c107227 */ /* 0x000fc800078e00ff */
[----:B------:R-:W-:Y:S02]  /*4af0*/  IMAD.MOV R15, RZ, RZ, -R15 ;  /* 0x000000ffff0f7224 */ /* 0x000fe400078e0a0f */
[----:B------:R-:W-:Y:S02]  /*4b00*/  IMAD.MOV R16, RZ, RZ, -R16 ;  /* 0x000000ffff107224 */ /* 0x000fe400078e0a10 */
[C---:B------:R-:W-:Y:S02]  /*4b10*/  IMAD R14, R61.reuse, R15, R14 ;  /* 0x0000000f3d0e7224 */ /* 0x040fe400078e020e */
[----:B------:R-:W-:Y:S01]  /*4b20*/  IMAD R12, R61, R16, R12 ;  /* 0x000000103d0c7224 */ /* 0x000fe200078e020c */
[----:B0-----:R-:W-:Y:S02]  /*4b30*/  IABS R0, R58 ;  /* 0x0000003a00007213 */ /* 0x001fe40000000000 */
[----:B------:R2:W-:Y:S04]  /*4b40*/  STL [R1+0x98], R14 ;  /* 0x0000980e01007387 */ /* 0x0005e80000100800 */
[----:B------:R4:W-:Y:S04]  /*4b50*/  STL [R1+0x94], R12 ;  /* 0x0000940c01007387 */ /* 0x0009e80000100800 */
[----:B------:R-:W5:Y:S01]  /*4b60*/  LDL R58, [R1+0x20a4] ;  /* 0x0020a400013a7983 */ /* 0x000f620000100800 */
[----:B------:R-:W-:-:S04]  /*4b70*/  IMAD.HI.U32 R17, R60, R11, RZ ;  /* 0x0000000b3c117227 */ /* 0x000fc800078e00ff */
        /* <DEDUP_REMOVED lines=8> */
[----:B------:R3:W-:Y:S04]  /*4c00*/  STL [R1+0x90], R11 ;  /* 0x0000900b01007387 */ /* 0x0007e80000100800 */
[----:B------:R5:W-:Y:S01]  /*4c10*/  STL [R1+0x8c], R2 ;  /* 0x00008c0201007387 */ /* 0x000be20000100800 */
[----:B--2---:R-:W-:-:S03]  /*4c20*/  IABS R14, R56 ;  /* 0x00000038000e7213 */ /* 0x004fc60000000000 */
[----:B------:R-:W2:Y:S04]  /*4c30*/  LDL R56, [R1+0x20a0] ;  /* 0x0020a00001387983 */ /* 0x000ea80000100800 */
[----:B------:R0:W-:Y:S01]  /*4c40*/  STL [R1+0x88], R0 ;  /* 0x0000880001007387 */ /* 0x0001e20000100800 */
[C---:B------:R-:W-:Y:S01]  /*4c50*/  IMAD.HI.U32 R15, R60.reuse, R14, RZ ;  /* 0x0000000e3c0f7227 */ /* 0x040fe200078e00ff */
[----:B----4-:R-:W-:Y:S02]  /*4c60*/  IABS R12, R57 ;  /* 0x00000039000c7213 */ /* 0x010fe40000000000 */
[----:B------:R-:W4:Y:S01]  /*4c70*/  LDL R57, [R1+0x209c] ;  /* 0x00209c0001397983 */ /* 0x000f220000100800 */
[----:B---3--:R-:W-:Y:S02]  /*4c80*/  IABS R11, R51 ;  /* 0x00000033000b7213 */ /* 0x008fe40000000000 */
[----:B------:R-:W-:Y:S01]  /*4c90*/  IMAD.HI.U32 R16, R60, R12, RZ ;  /* 0x0000000c3c107227 */ /* 0x000fe200078e00ff */
[----:B------:R-:W3:Y:S01]  /*4ca0*/  LDL R51, [R1+0x2098] ;  /* 0x0020980001337983 */ /* 0x000ee20000100800 */
[----:B-----5:R-:W-:-:S02]  /*4cb0*/  IABS R2, R59 ;  /* 0x0000003b00027213 */ /* 0x020fc40000000000 */
[C---:B------:R-:W-:Y:S01]  /*4cc0*/  IMAD.HI.U32 R17, R60.reuse, R11, RZ ;  /* 0x0000000b3c117227 */ /* 0x040fe200078e00ff */
[----:B------:R-:W5:Y:S01]  /*4cd0*/  LDL R59, [R1+0x2090] ;  /* 0x00209000013b7983 */ /* 0x000f620000100800 */
[----:B0-----:R-:W-:Y:S02]  /*4ce0*/  IABS R0, R50 ;  /* 0x0000003200007213 */ /* 0x001fe40000000000 */
        /* <DEDUP_REMOVED lines=9> */
[C---:B------:R-:W-:Y:S02]  /*4d80*/  IMAD R11, R61.reuse, R17, R11 ;  /* 0x000000113d0b7224 */ /* 0x040fe400078e020b */
[C---:B------:R-:W-:Y:S01]  /*4d90*/  IMAD R2, R61.reuse, R18, R2 ;  /* 0x000000123d027224 */ /* 0x040fe200078e0202 */
[----:B------:R-:W-:Y:S01]  /*4da0*/  STL [R1+0x84], R14 ;  /* 0x0000840e01007387 */ /* 0x000fe20000100800 */
[----:B------:R-:W-:-:S03]  /*4db0*/  IMAD R0, R61, R19, R0 ;  /* 0x000000133d007224 */ /* 0x000fc600078e0200 */
[----:B------:R-:W-:Y:S04]  /*4dc0*/  STL [R1+0x80], R12 ;  /* 0x0000800c01007387 */ /* 0x000fe80000100800 */
[----:B------:R0:W-:Y:S04]  /*4dd0*/  STL [R1+0x7c], R11 ;  /* 0x00007c0b01007387 */ /* 0x0001e80000100800 */
[----:B------:R2:W-:Y:S04]  /*4de0*/  STL [R1+0x78], R2 ;  /* 0x0000780201007387 */ /* 0x0005e80000100800 */
[----:B------:R-:W5:Y:S01]  /*4df0*/  LDL R49, [R1+0x2094] ;  /* 0x0020940001317983 */ /* 0x000f620000100800 */
[----:B0-----:R-:W-:-:S03]  /*4e00*/  IABS R11, R58 ;  /* 0x0000003a000b7213 */ /* 0x001fc60000000000 */
[----:B------:R4:W-:Y:S04]  /*4e10*/  STL [R1+0x74], R0 ;  /* 0x0000740001007387 */ /* 0x0009e80000100800 */
[----:B------:R-:W5:Y:S01]  /*4e20*/  LDL R58, [R1+0x208c] ;  /* 0x00208c00013a7983 */ /* 0x000f620000100800 */
[----:B------:R-:W-:-:S03]  /*4e30*/  IMAD.HI.U32 R15, R60, R11, RZ ;  /* 0x0000000b3c0f7227 */ /* 0x000fc600078e00ff */
[----:B------:R-:W5:Y:S01]  /*4e40*/  LDL R50, [R1+0x2084] ;  /* 0x0020840001327983 */ /* 0x000f620000100800 */
[----:B------:R-:W-:-:S04]  /*4e50*/  IMAD.MOV R15, RZ, RZ, -R15 ;  /* 0x000000ffff0f7224 */ /* 0x000fc800078e0a0f */
[----:B------:R-:W-:Y:S01]  /*4e60*/  IMAD R15, R61, R15, R11 ;  /* 0x0000000f3d0f7224 */ /* 0x000fe200078e020b */
[----:B--2---:R-:W-:Y:S02]  /*4e70*/  IABS R2, R56 ;  /* 0x0000003800027213 */ /* 0x004fe40000000000 */
[----:B------:R-:W2:Y:S03]  /*4e80*/  LDL R56, [R1+0x2088] ;  /* 0x0020880001387983 */ /* 0x000ea60000100800 */
[----:B------:R-:W-:Y:S01]  /*4e90*/  IMAD.HI.U32 R16, R60, R2, RZ ;  /* 0x000000023c107227 */ /* 0x000fe200078e00ff */
[----:B----4-:R-:W-:Y:S02]  /*4ea0*/  IABS R0, R57 ;  /* 0x0000003900007213 */ /* 0x010fe40000000000 */
[----:B------:R-:W4:Y:S01]  /*4eb0*/  LDL R57, [R1+0x2078] ;  /* 0x0020780001397983 */ /* 0x000f220000100800 */
[----:B---3--:R-:W-:-:S02]  /*4ec0*/  IABS R12, R51 ;  /* 0x00000033000c7213 */ /* 0x008fc40000000000 */
[----:B------:R-:W-:Y:S01]  /*4ed0*/  IMAD.HI.U32 R17, R60, R0, RZ ;  /* 0x000000003c117227 */ /* 0x000fe200078e00ff */
[----:B-----5:R-:W-:-:S03]  /*4ee0*/  IABS R14, R59 ;  /* 0x0000003b000e7213 */ /* 0x020fc60000000000 */
[----:B------:R-:W-:Y:S02]  /*4ef0*/  IMAD.MOV R16, RZ, RZ, -R16 ;  /* 0x000000ffff107224 */ /* 0x000fe400078e0a10 */
[----:B------:R-:W-:-:S04]  /*4f00*/  IMAD.HI.U32 R18, R60, R12, RZ ;  /* 0x0000000c3c127227 */ /* 0x000fc800078e00ff */
[----:B------:R-:W-:-:S04]  /*4f10*/  IMAD.HI.U32 R19, R60, R14, RZ ;  /* 0x0000000e3c137227 */ /* 0x000fc800078e00ff */
[----:B------:R-:W-:Y:S02]  /*4f20*/  IMAD.MOV R17, RZ, RZ, -R17 ;  /* 0x000000ffff117224 */ /* 0x000fe400078e0a11 */
[C---:B------:R-:W-:Y:S02]  /*4f30*/  IMAD R11, R61.reuse, R16, R2 ;  /* 0x000000103d0b7224 */ /* 0x040fe400078e0202 */
[----:B------:R-:W-:Y:S02]  /*4f40*/  IMAD.MOV R18, RZ, RZ, -R18 ;  /* 0x000000ffff127224 */ /* 0x000fe400078e0a12 */
[----:B------:R-:W-:Y:S01]  /*4f50*/  IMAD.MOV R19, RZ, RZ, -R19 ;  /* 0x000000ffff137224 */ /* 0x000fe200078e0a13 */
[----:B------:R-:W-:Y:S01]  /*4f60*/  STL [R1+0x70], R15 ;  /* 0x0000700f01007387 */ /* 0x000fe20000100800 */
[C---:B------:R-:W-:Y:S02]  /*4f70*/  IMAD R2, R61.reuse, R17, R0 ;  /* 0x000000113d027224 */ /* 0x040fe400078e0200 */
[C---:B------:R-:W-:Y:S01]  /*4f80*/  IMAD R0, R61.reuse, R18, R12 ;  /* 0x000000123d007224 */ /* 0x040fe200078e020c */
[----:B------:R0:W-:Y:S04]  /*4f90*/  STL [R1+0x6c], R11 ;  /* 0x00006c0b01007387 */ /* 0x0001e80000100800 */
[----:B------:R-:W3:Y:S04]  /*4fa0*/  LDL R51, [R1+0x2080] ;  /* 0x0020800001337983 */ /* 0x000ee80000100800 */
[----:B------:R1:W-:Y:S01]  /*4fb0*/  STL [R1+0x68], R2 ;  /* 0x0000680201007387 */ /* 0x0003e20000100800 */
[----:B0-----:R-:W-:-:S03]  /*4fc0*/  IMAD R11, R61, R19, R14 ;  /* 0x000000133d0b7224 */ /* 0x001fc600078e020e */
[----:B------:R-:W5:Y:S04]  /*4fd0*/  LDL R59, [R1+0x207c] ;  /* 0x00207c00013b7983 */ /* 0x000f680000100800 */
[----:B------:R0:W-:Y:S04]  /*4fe0*/  STL [R1+0x64], R0 ;  /* 0x0000640001007387 */ /* 0x0001e80000100800 */
[----:B------:R2:W-:Y:S01]  /*4ff0*/  STL [R1+0x60], R11 ;  /* 0x0000600b01007387 */ /* 0x0005e20000100800 */
[----:B-1----:R-:W-:-:S03]  /*5000*/  IABS R2, R58 ;  /* 0x0000003a00027213 */ /* 0x002fc60000000000 */
[----:B------:R-:W3:Y:S01]  /*5010*/  LDL R58, [R1+0x2070] ;  /* 0x00207000013a7983 */ /* 0x000ee20000100800 */
[----:B0-----:R-:W-:Y:S02]  /*5020*/  IABS R0, R49 ;  /* 0x0000003100007213 */ /* 0x001fe40000000000 */
[----:B------:R-:W-:Y:S01]  /*5030*/  IABS R14, R50 ;  /* 0x00000032000e7213 */ /* 0x000fe20000000000 */
[----:B------:R-:W-:-:S04]  /*5040*/  IMAD.HI.U32 R16, R60, R2, RZ ;  /* 0x000000023c107227 */ /* 0x000fc800078e00ff */
[----:B------:R-:W-:-:S04]  /*5050*/  IMAD.HI.U32 R15, R60, R0, RZ ;  /* 0x000000003c0f7227 */ /* 0x000fc800078e00ff */
[----:B------:R-:W-:-:S04]  /*5060*/  IMAD.HI.U32 R19, R60, R14, RZ ;  /* 0x0000000e3c137227 */ /* 0x000fc800078e00ff */
[----:B------:R-:W-:Y:S02]  /*5070*/  IMAD.MOV R15, RZ, RZ, -R15 ;  /* 0x000000ffff0f7224 */ /* 0x000fe400078e0a0f */
[----:B------:R-:W-:Y:S02]  /*5080*/  IMAD.MOV R16, RZ, RZ, -R16 ;  /* 0x000000ffff107224 */ /* 0x000fe400078e0a10 */
[----:B------:R-:W-:Y:S02]  /*5090*/  IMAD.MOV R19, RZ, RZ, -R19 ;  /* 0x000000ffff137224 */ /* 0x000fe400078e0a13 */
[C---:B------:R-:W-:Y:S02]  /*50a0*/  IMAD R20, R61.reuse, R15, R0 ;  /* 0x0000000f3d147224 */ /* 0x040fe400078e0200 */
[----:B------:R-:W-:Y:S01]  /*50b0*/  IMAD R15, R61, R16, R2 ;  /* 0x000000103d0f7224 */ /* 0x000fe200078e0202 */
[----:B--2---:R-:W-:Y:S02]  /*50c0*/  IABS R11, R56 ;  /* 0x00000038000b7213 */ /* 0x004fe40000000000 */
[----:B------:R-:W2:Y:S03]  /*50d0*/  LDL R56, [R1+0x2074] ;  /* 0x0020740001387983 */ /* 0x000ea60000100800 */
[----:B------:R-:W-:Y:S01]  /*50e0*/  IMAD.HI.U32 R17, R60, R11, RZ ;  /* 0x0000000b3c117227 */ /* 0x000fe200078e00ff */
[----:B----4-:R-:W-:-:S02]  /*50f0*/  IABS R12, R57 ;  /* 0x00000039000c7213 */ /* 0x010fc40000000000 */
[----:B------:R-:W4:Y:S03]  /*5100*/  LDL R57, [R1+0x206c] ;  /* 0x00206c0001397983 */ /* 0x000f260000100800 */
[----:B------:R-:W-:-:S04]  /*5110*/  IMAD.HI.U32 R18, R60, R12, RZ ;  /* 0x0000000c3c127227 */ /* 0x000fc800078e00ff */
[----:B------:R-:W-:Y:S02]  /*5120*/  IMAD.MOV R17, RZ, RZ, -R17 ;  /* 0x000000ffff117224 */ /* 0x000fe400078e0a11 */
[----:B------:R-:W-:Y:S02]  /*5130*/  IMAD.MOV R18, RZ, RZ, -R18 ;  /* 0x000000ffff127224 */ /* 0x000fe400078e0a12 */
[C---:B------:R-:W-:Y:S02]  /*5140*/  IMAD R0, R61.reuse, R17, R11 ;  /* 0x000000113d007224 */ /* 0x040fe400078e020b */
[C---:B------:R-:W-:Y:S01]  /*5150*/  IMAD R2, R61.reuse, R18, R12 ;  /* 0x000000123d027224 */ /* 0x040fe200078e020c */
[----:B------:R-:W-:Y:S01]  /*5160*/  STL [R1+0x5c], R20 ;  /* 0x00005c1401007387 */ /* 0x000fe20000100800 */
[----:B------:R-:W-:-:S03]  /*5170*/  IMAD R11, R61, R19, R14 ;  /* 0x000000133d0b7224 */ /* 0x000fc600078e020e */
[----:B------:R-:W-:Y:S04]  /*5180*/  STL [R1+0x58], R15 ;  /* 0x0000580f01007387 */ /* 0x000fe80000100800 */
[----:B------:R-:W-:Y:S04]  /*5190*/  STL [R1+0x54], R0 ;  /* 0x0000540001007387 */ /* 0x000fe80000100800 */
[----:B------:R5:W-:Y:S04]  /*51a0*/  STL [R1+0x50], R2 ;  /* 0x0000500201007387 */ /* 0x000be80000100800 */
[----:B------:R3:W-:Y:S04]  /*51b0*/  STL [R1+0x4c], R11 ;  /* 0x00004c0b01007387 */ /* 0x0007e80000100800 */
[----:B------:R-:W4:Y:S01]  /*51c0*/  LDL R48, [R1+0x2068] ;  /* 0x0020680001307983 */ /* 0x000f220000100800 */
[----:B-----5:R-:W-:-:S03]  /*51d0*/  IABS R2, R59 ;  /* 0x0000003b00027213 */ /* 0x020fc60000000000 */
[----:B------:R-:W5:Y:S04]  /*51e0*/  LDL R49, [R1+0x2058] ;  /* 0x0020580001317983 */ /* 0x000f680000100800 */
[----:B------:R-:W5:Y:S04]  /*51f0*/  LDL R59, [R1+0x2064] ;  /* 0x00206400013b7983 */ /* 0x000f680000100800 */
[----:B------:R-:W5:Y:S01]  /*5200*/  LDL R50, [R1+0x2060] ;  /* 0x0020600001327983 */ /* 0x000f620000100800 */
[----:B---3--:R-:W-:-:S03]  /*5210*/  IABS R11, R58 ;  /* 0x0000003a000b7213 */ /* 0x008fc60000000000 */
[----:B------:R-:W3:Y:S01]  /*5220*/  LDL R58, [R1+0x205c] ;  /* 0x00205c00013a7983 */ /* 0x000ee20000100800 */
        /* <DEDUP_REMOVED lines=11> */
[----:B------:R-:W-:Y:S04]  /*52e0*/  STL [R1+0x44], R15 ;  /* 0x0000440f01007387 */ /* 0x000fe80000100800 */
[----:B------:R-:W3:Y:S04]  /*52f0*/  LDL R51, [R1+0x2044] ;  /* 0x0020440001337983 */ /* 0x000ee80000100800 */
[----:B------:R-:W-:Y:S01]  /*5300*/  STL [R1+0x40], R2 ;  /* 0x0000400201007387 */ /* 0x000fe20000100800 */
[----:B--2---:R-:W-:-:S03]  /*5310*/  IABS R12, R56 ;  /* 0x00000038000c7213 */ /* 0x004fc60000000000 */
[----:B------:R-:W2:Y:S02]  /*5320*/  LDL R56, [R1+0x2054] ;  /* 0x0020540001387983 */ /* 0x000ea40000100800 */
[----:B------:R-:W-:Y:S01]  /*5330*/  IMAD.HI.U32 R18, R60, R12, RZ ;  /* 0x0000000c3c127227 */ /* 0x000fe200078e00ff */
[----:B----4-:R-:W-:-:S03]  /*5340*/  IABS R14, R57 ;  /* 0x00000039000e7213 */ /* 0x010fc60000000000 */
[----:B------:R-:W-:Y:S02]  /*5350*/  IMAD.MOV R18, RZ, RZ, -R18 ;  /* 0x000000ffff127224 */ /* 0x000fe400078e0a12 */
[----:B------:R-:W-:-:S04]  /*5360*/  IMAD.HI.U32 R19, R60, R14, RZ ;  /* 0x0000000e3c137227 */ /* 0x000fc800078e00ff */
[----:B------:R-:W-:Y:S02]  /*5370*/  IMAD.MOV R19, RZ, RZ, -R19 ;  /* 0x000000ffff137224 */ /* 0x000fe400078e0a13 */
[C---:B0-----:R-:W-:Y:S02]  /*5380*/  IMAD R0, R61.reuse, R18, R12 ;  /* 0x000000123d007224 */ /* 0x041fe400078e020c */
[----:B------:R-:W-:-:S03]  /*5390*/  IMAD R11, R61, R19, R14 ;  /* 0x000000133d0b7224 */ /* 0x000fc600078e020e */
[----:B------:R0:W-:Y:S04]  /*53a0*/  STL [R1+0x3c], R0 ;  /* 0x00003c0001007387 */ /* 0x0001e80000100800 */
[----:B------:R-:W4:Y:S04]  /*53b0*/  LDL R57, [R1+0x204c] ;  /* 0x00204c0001397983 */ /* 0x000f280000100800 */
[----:B------:R1:W-:Y:S01]  /*53c0*/  STL [R1+0x38], R11 ;  /* 0x0000380b01007387 */ /* 0x0003e20000100800 */
[----:B0-----:R-:W-:Y:S02]  /*53d0*/  IABS R0, R48 ;  /* 0x0000003000007213 */ /* 0x001fe40000000000 */
[----:B-----5:R-:W-:-:S02]  /*53e0*/  IABS R2, R49 ;  /* 0x0000003100027213 */ /* 0x020fc40000000000 */
[----:B-1----:R-:W-:Y:S02]  /*53f0*/  IABS R11, R59 ;  /* 0x0000003b000b7213 */ /* 0x002fe40000000000 */
[----:B------:R-:W5:Y:S01]  /*5400*/  LDL R59, [R1+0x2050] ;  /* 0x00205000013b7983 */ /* 0x000f620000100800 */
[----:B------:R-:W-:Y:S01]  /*5410*/  IMAD.HI.U32 R15, R60, R0, RZ ;  /* 0x000000003c0f7227 */ /* 0x000fe200078e00ff */
[----:B------:R-:W-:-:S03]  /*5420*/  IABS R14, R50 ;  /* 0x00000032000e7213 */ /* 0x000fc60000000000 */
[----:B------:R-:W-:-:S04]  /*5430*/  IMAD.HI.U32 R16, R60, R2, RZ ;  /* 0x000000023c107227 */ /* 0x000fc800078e00ff */
[C---:B------:R-:W-:Y:S01]  /*5440*/  IMAD.HI.U32 R17, R60.reuse, R11, RZ ;  /* 0x0000000b3c117227 */ /* 0x040fe200078e00ff */
[----:B---3--:R-:W-:Y:S02]  /*5450*/  IABS R12, R58 ;  /* 0x0000003a000c7213 */ /* 0x008fe40000000000 */
[----:B------:R-:W3:Y:S01]  /*5460*/  LDL R58, [R1+0x2048] ;  /* 0x00204800013a7983 */ /* 0x000ee20000100800 */
[----:B------:R-:W-:-:S04]  /*5470*/  IMAD.HI.U32 R19, R60, R14, RZ ;  /* 0x0000000e3c137227 */ /* 0x000fc800078e00ff */
[----:B------:R-:W-:-:S04]  /*5480*/  IMAD.HI.U32 R18, R60, R12, RZ ;  /* 0x0000000c3c127227 */ /* 0x000fc800078e00ff */
[----:B------:R-:W-:Y:S02]  /*5490*/  IMAD.MOV R15, RZ, RZ, -R15 ;  /* 0x000000ffff0f7224 */ /* 0x000fe400078e0a0f */
[----:B------:R-:W-:Y:S02]  /*54a0*/  IMAD.MOV R16, RZ, RZ, -R16 ;  /* 0x000000ffff107224 */ /* 0x000fe400078e0a10 */
[----:B------:R-:W-:Y:S02]  /*54b0*/  IMAD.MOV R17, RZ, RZ, -R17 ;  /* 0x000000ffff117224 */ /* 0x000fe400078e0a11 */
[----:B------:R-:W-:Y:S02]  /*54c0*/  IMAD.MOV R18, RZ, RZ, -R18 ;  /* 0x000000ffff127224 */ /* 0x000fe400078e0a12 */
[----:B------:R-:W-:Y:S02]  /*54d0*/  IMAD.MOV R19, RZ, RZ, -R19 ;  /* 0x000000ffff137224 */ /* 0x000fe400078e0a13 */
[----:B------:R-:W-:-:S02]  /*54e0*/  IMAD R20, R61, R15, R0 ;  /* 0x0000000f3d147224 */ /* 0x000fc400078e0200 */
[C---:B------:R-:W-:Y:S02]  /*54f0*/  IMAD R15, R61.reuse, R16, R2 ;  /* 0x000000103d0f7224 */ /* 0x040fe400078e0202 */
[C---:B------:R-:W-:Y:S02]  /*5500*/  IMAD R0, R61.reuse, R17, R11 ;  /* 0x000000113d007224 */ /* 0x040fe400078e020b */
[C---:B------:R-:W-:Y:S01]  /*5510*/  IMAD R2, R61.reuse, R18, R12 ;  /* 0x000000123d027224 */ /* 0x040fe200078e020c */
[----:B------:R-:W-:Y:S01]  /*5520*/  STL [R1+0x34], R20 ;  /* 0x0000341401007387 */ /* 0x000fe20000100800 */
[----:B------:R-:W-:-:S03]  /*5530*/  IMAD R11, R61, R19, R14 ;  /* 0x000000133d0b7224 */ /* 0x000fc600078e020e */
[----:B------:R-:W-:Y:S04]  /*5540*/  STL [R1+0x30], R15 ;  /* 0x0000300f01007387 */ /* 0x000fe80000100800 */
[----:B------:R0:W-:Y:S04]  /*5550*/  STL [R1+0x2c], R0 ;  /* 0x00002c0001007387 */ /* 0x0001e80000100800 */
[----:B------:R2:W-:Y:S04]  /*5560*/  STL [R1+0x28], R2 ;  /* 0x0000280201007387 */ /* 0x0005e80000100800 */
[----:B------:R4:W-:Y:S04]  /*5570*/  STL [R1+0x24], R11 ;  /* 0x0000240b01007387 */ /* 0x0009e80000100800 */
[----:B------:R-:W3:Y:S01]  /*5580*/  LDL R49, [R1+0x203c] ;  /* 0x00203c0001317983 */ /* 0x000ee20000100800 */
[----:B0-----:R-:W-:-:S03]  /*5590*/  IABS R0, R51 ;  /* 0x0000003300007213 */ /* 0x001fc60000000000 */
[----:B------:R-:W3:Y:S02]  /*55a0*/  LDL R23, [R1+0x2040] ;  /* 0x0020400001177983 */ /* 0x000ee40000100800 */
[----:B------:R-:W-:Y:S02]  /*55b0*/  IMAD.HI.U32 R15, R60, R0, RZ ;  /* 0x000000003c0f7227 */ /* 0x000fe400078e00ff */
[----:B------:R-:W3:Y:S04]  /*55c0*/  LDL R48, [R1+0x2038] ;  /* 0x0020380001307983 */ /* 0x000ee80000100800 */
[----:B------:R-:W3:Y:S01]  /*55d0*/  LDL R50, [R1+0x2028] ;  /* 0x0020280001327983 */ /* 0x000ee20000100800 */
[----:B------:R-:W-:-:S04]  /*55e0*/  IMAD.MOV R15, RZ, RZ, -R15 ;  /* 0x000000ffff0f7224 */ /* 0x000fc800078e0a0f */
[----:B------:R-:W-:Y:S01]  /*55f0*/  IMAD R15, R61, R15, R0 ;  /* 0x0000000f3d0f7224 */ /* 0x000fe200078e0200 */
[----:B--2---:R-:W-:-:S05]  /*5600*/  IABS R2, R56 ;  /* 0x0000003800027213 */ /* 0x004fca0000000000 */
[----:B------:R-:W-:-:S04]  /*5610*/  IMAD.HI.U32 R16, R60, R2, RZ ;  /* 0x000000023c107227 */ /* 0x000fc800078e00ff */
[----:B------:R-:W-:-:S04]  /*5620*/  IMAD.MOV R16, RZ, RZ, -R16 ;  /* 0x000000ffff107224 */ /* 0x000fc800078e0a10 */
[----:B------:R-:W-:Y:S01]  /*5630*/  IMAD R0, R61, R16, R2 ;  /* 0x000000103d007224 */ /* 0x000fe200078e0202 */
[----:B----4-:R-:W-:-:S05]  /*5640*/  IABS R11, R57 ;  /* 0x00000039000b7213 */ /* 0x010fca0000000000 */
[----:B------:R-:W-:-:S04]  /*5650*/  IMAD.HI.U32 R17, R60, R11, RZ ;  /* 0x0000000b3c117227 */ /* 0x000fc800078e00ff */
[----:B------:R-:W-:-:S04]  /*5660*/  IMAD.MOV R17, RZ, RZ, -R17 ;  /* 0x000000ffff117224 */ /* 0x000fc800078e0a11 */
[----:B------:R-:W-:Y:S01]  /*5670*/  IMAD R11, R61, R17, R11 ;  /* 0x000000113d0b7224 */ /* 0x000fe200078e020b */
[----:B-----5:R-:W-:Y:S02]  /*5680*/  IABS R12, R59 ;  /* 0x0000003b000c7213 */ /* 0x020fe40000000000 */
[----:B------:R-:W2:Y:S03]  /*5690*/  LDL R59, [R1+0x2034] ;  /* 0x00203400013b7983 */ /* 0x000ea60000100800 */
[----:B------:R-:W-:-:S04]  /*56a0*/  IMAD.HI.U32 R18, R60, R12, RZ ;  /* 0x0000000c3c127227 */ /* 0x000fc800078e00ff */
[----:B------:R-:W-:Y:S01]  /*56b0*/  IMAD.MOV R18, RZ, RZ, -R18 ;  /* 0x000000ffff127224 */ /* 0x000fe200078e0a12 */
[----:B---3--:R-:W-:-:S05]  /*56c0*/  IABS R14, R58 ;  /* 0x0000003a000e7213 */ /* 0x008fca0000000000 */
[----:B------:R-:W-:Y:S01]  /*56d0*/  IMAD.HI.U32 R19, R60, R14, RZ ;  /* 0x0000000e3c137227 */ /* 0x000fe200078e00ff */
[----:B------:R-:W-:Y:S03]  /*56e0*/  STL [R1+0x20], R15 ;  /* 0x0000200f01007387 */ /* 0x000fe60000100800 */
[----:B------:R-:W-:Y:S01]  /*56f0*/  IMAD.MOV R19, RZ, RZ, -R19 ;  /* 0x000000ffff137224 */ /* 0x000fe200078e0a13 */
[----:B------:R0:W-:Y:S01]  /*5700*/  STL [R1+0x1c], R0 ;  /* 0x00001c0001007387 */ /* 0x0001e20000100800 */
[----:B------:R-:W-:-:S03]  /*5710*/  IMAD R2, R61, R18, R12 ;  /* 0x000000123d027224 */ /* 0x000fc600078e020c */
[----:B------:R1:W-:Y:S04]  /*5720*/  STL [R1+0x18], R11 ;  /* 0x0000180b01007387 */ /* 0x0003e80000100800 */
[----:B------:R-:W3:Y:S01]  /*5730*/  LDL R58, [R1+0x2030] ;  /* 0x00203000013a7983 */ /* 0x000ee20000100800 */
[----:B0-----:R-:W-:-:S03]  /*5740*/  IMAD R0, R61, R19, R14 ;  /* 0x000000133d007224 */ /* 0x001fc600078e020e */
[----:B------:R-:W-:Y:S04]  /*5750*/  STL [R1+0x14], R2 ;  /* 0x0000140201007387 */ /* 0x000fe80000100800 */
[----:B------:R-:W4:Y:S04]  /*5760*/  LDL R57, [R1+0x202c] ;  /* 0x00202c0001397983 */ /* 0x000f280000100800 */
[----:B------:R0:W-:Y:S04]  /*5770*/  STL [R1+0x10], R0 ;  /* 0x0000100001007387 */ /* 0x0001e80000100800 */
[----:B------:R-:W5:Y:S04]  /*5780*/  LDL R56, [R1+0x2020] ;  /* 0x0020200001387983 */ /* 0x000f680000100800 */
[----:B------:R-:W5:Y:S01]  /*5790*/  LDL R51, [R1+0x2024] ;  /* 0x0020240001337983 */ /* 0x000f620000100800 */
[----:B-1----:R-:W-:-:S03]  /*57a0*/  IABS R11, R49 ;  /* 0x00000031000b7213 */ /* 0x002fc60000000000 */
[----:B------:R-:W5:Y:S01]  /*57b0*/  LDL R49, [R1+0x201c] ;  /* 0x00201c0001317983 */ /* 0x000f620000100800 */
[----:B0-----:R-:W-:Y:S02]  /*57c0*/  IABS R0, R23 ;  /* 0x0000001700007213 */ /* 0x001fe40000000000 */
[----:B------:R-:W-:-:S03]  /*57d0*/  IABS R2, R48 ;  /* 0x0000003000027213 */ /* 0x000fc60000000000 */
[----:B------:R-:W-:Y:S01]  /*57e0*/  IMAD.HI.U32 R14, R60, R0, RZ ;  /* 0x000000003c0e7227 */ /* 0x000fe200078e00ff */
[----:B------:R-:W-:-:S03]  /*57f0*/  IABS R12, R50 ;  /* 0x00000032000c7213 */ /* 0x000fc60000000000 */
[----:B------:R-:W-:-:S04]  /*5800*/  IMAD.HI.U32 R15, R60, R2, RZ ;  /* 0x000000023c0f7227 */ /* 0x000fc800078e00ff */
[----:B------:R-:W-:-:S04]  /*5810*/  IMAD.HI.U32 R16, R60, R11, RZ ;  /* 0x0000000b3c107227 */ /* 0x000fc800078e00ff */
[----:B------:R-:W-:Y:S02]  /*5820*/  IMAD.MOV R14, RZ, RZ, -R14 ;  /* 0x000000ffff0e7224 */ /* 0x000fe400078e0a0e */
[----:B------:R-:W-:-:S04]  /*5830*/  IMAD.HI.U32 R17, R60, R12, RZ ;  /* 0x0000000c3c117227 */ /* 0x000fc800078e00ff */
[----:B------:R-:W-:Y:S02]  /*5840*/  IMAD.MOV R15, RZ, RZ, -R15 ;  /* 0x000000ffff0f7224 */ /* 0x000fe400078e0a0f */
[----:B------:R-:W-:Y:S02]  /*5850*/  IMAD.MOV R16, RZ, RZ, -R16 ;  /* 0x000000ffff107224 */ /* 0x000fe400078e0a10 */
[C---:B------:R-:W-:Y:S02]  /*5860*/  IMAD R0, R61.reuse, R14, R0 ;  /* 0x0000000e3d007224 */ /* 0x040fe400078e0200 */
[----:B------:R-:W-:Y:S02]  /*5870*/  IMAD.MOV R17, RZ, RZ, -R17 ;  /* 0x000000ffff117224 */ /* 0x000fe400078e0a11 */
[C---:B------:R-:W-:Y:S01]  /*5880*/  IMAD R14, R61.reuse, R15, R2 ;  /* 0x0000000f3d0e7224 */ /* 0x040fe200078e0202 */
[----:B------:R0:W-:Y:S01]  /*5890*/  STL [R1+0xc], R0 ;  /* 0x00000c0001007387 */ /* 0x0001e20000100800 */
[----:B------:R-:W-:-:S03]  /*58a0*/  IMAD R2, R61, R16, R11 ;  /* 0x000000103d027224 */ /* 0x000fc600078e020b */
[----:B------:R-:W-:Y:S01]  /*58b0*/  STL [R1+0x8], R14 ;  /* 0x0000080e01007387 */ /* 0x000fe20000100800 */
[----:B0-----:R-:W-:-:S03]  /*58c0*/  IMAD R0, R61, R17, R12 ;  /* 0x000000113d007224 */ /* 0x001fc600078e020c */
[----:B------:R-:W-:Y:S01]  /*58d0*/  STL [R1+0x4], R2 ;  /* 0x0000040201007387 */ /* 0x000fe20000100800 */
[----:B--2---:R-:W-:-:S05]  /*58e0*/  IABS R59, R59 ;  /* 0x0000003b003b7213 */ /* 0x004fca0000000000 */
[----:B------:R-:W-:-:S04]  /*58f0*/  IMAD.HI.U32 R18, R60, R59, RZ ;  /* 0x0000003b3c127227 */ /* 0x000fc800078e00ff */
[----:B------:R-:W-:-:S04]  /*5900*/  IMAD.MOV R18, RZ, RZ, -R18 ;  /* 0x000000ffff127224 */ /* 0x000fc800078e0a12 */
[----:B------:R-:W-:-:S05]  /*5910*/  IMAD R59, R61, R18, R59 ;  /* 0x000000123d3b7224 */ /* 0x000fca00078e023b */
[----:B------:R-:W-:Y:S04]  /*5920*/  STL [R1+0x22a8], R59 ;  /* 0x0022a83b01007387 */ /* 0x000fe80000100800 */
[----:B------:R0:W-:Y:S04]  /*5930*/  STL [R1], R0 ;  /* 0x0000000001007387 */ /* 0x0001e80000100800 */
[----:B------:R-:W2:Y:S04]  /*5940*/  LDL R23, [R1+0x2018] ;  /* 0x0020180001177983 */ /* 0x000ea80000100800 */
[----:B------:R-:W2:Y:S01]  /*5950*/  LDL R48, [R1+0x2008] ;  /* 0x0020080001307983 */ /* 0x000ea20000100800 */
[----:B---3--:R-:W-:-:S03]  /*5960*/  IABS R58, R58 ;  /* 0x0000003a003a7213 */ /* 0x008fc60000000000 */
[----:B------:R-:W3:Y:S01]  /*5970*/  LDL R50, [R1+0x2010] ;  /* 0x0020100001327983 */ /* 0x000ee20000100800 */
[----:B----4-:R-:W-:Y:S01]  /*5980*/  IABS R57, R57 ;  /* 0x0000003900397213 */ /* 0x010fe20000000000 */
[C---:B0-----:R-:W-:Y:S01]  /*5990*/  IMAD.HI.U32 R0, R60.reuse, R58, RZ ;  /* 0x0000003a3c007227 */ /* 0x041fe200078e00ff */
[----:B-----5:R-:W-:Y:S02]  /*59a0*/  IABS R56, R56 ;  /* 0x0000003800387213 */ /* 0x020fe40000000000 */
[----:B------:R-:W-:Y:S02]  /*59b0*/  IABS R55, R51 ;  /* 0x0000003300377213 */ /* 0x000fe40000000000 */
[----:B------:R-:W4:Y:S01]  /*59c0*/  LDL R51, [R1+0x2014] ;  /* 0x0020140001337983 */ /* 0x000f220000100800 */
[----:B------:R-:W-:-:S04]  /*59d0*/  IMAD.HI.U32 R2, R60, R57, RZ ;  /* 0x000000393c027227 */ /* 0x000fc800078e00ff */
[C---:B------:R-:W-:Y:S01]  /*59e0*/  IMAD.HI.U32 R11, R60.reuse, R56, RZ ;  /* 0x000000383c0b7227 */ /* 0x040fe200078e00ff */
[----:B------:R-:W-:Y:S02]  /*59f0*/  IABS R54, R49 ;  /* 0x0000003100367213 */ /* 0x000fe40000000000 */
[----:B------:R-:W5:Y:S01]  /*5a00*/  LDL R49, [R1+0x200c] ;  /* 0x00200c0001317983 */ /* 0x000f620000100800 */
        /* <DEDUP_REMOVED lines=11> */
[----:B------:R0:W-:Y:S01]  /*5ac0*/  STL [R1+0x22ac], R58 ;  /* 0x0022ac3a01007387 */ /* 0x0001e20000100800 */
[----:B------:R-:W-:-:S03]  /*5ad0*/  IMAD R54, R61, R14, R54 ;  /* 0x0000000e3d367224 */ /* 0x000fc600078e0236 */
[----:B------:R1:W-:Y:S04]  /*5ae0*/  STL [R1+0x22b0], R57 ;  /* 0x0022b03901007387 */ /* 0x0003e80000100800 */
[----:B------:R-:W-:Y:S04]  /*5af0*/  STL [R1+0x22b4], R56 ;  /* 0x0022b43801007387 */ /* 0x000fe80000100800 */
[----:B------:R-:W-:Y:S04]  /*5b00*/  STL [R1+0x22b8], R55 ;  /* 0x0022b83701007387 */ /* 0x000fe80000100800 */
[----:B------:R-:W-:Y:S04]  /*5b10*/  STL [R1+0x22bc], R54 ;  /* 0x0022bc3601007387 */ /* 0x000fe80000100800 */
[----:B------:R-:W5:Y:S04]  /*5b20*/  LDL R21, [R1+0x1ffc] ;  /* 0x001ffc0001157983 */ /* 0x000f680000100800 */
[----:B------:R-:W5:Y:S04]  /*5b30*/  LDL R20, [R1+0x2004] ;  /* 0x0020040001147983 */ /* 0x000f680000100800 */
[----:B------:R-:W5:Y:S01]  /*5b40*/  LDL R22, [R1+0x1fe8] ;  /* 0x001fe80001167983 */ /* 0x000f620000100800 */
[----:B--2---:R-:W-:-:S03]  /*5b50*/  IABS R53, R23 ;  /* 0x0000001700357213 */ /* 0x004fc60000000000 */
[----:B------:R-:W2:Y:S01]  /*5b60*/  LDL R23, [R1+0x1ff8] ;  /* 0x001ff80001177983 */ /* 0x000ea20000100800 */
[----:B------:R-:W-:Y:S01]  /*5b70*/  IABS R52, R48 ;  /* 0x0000003000347213 */ /* 0x000fe20000000000 */
[C---:B------:R-:W-:Y:S02]  /*5b80*/  IMAD.HI.U32 R0, R60.reuse, R53, RZ ;  /* 0x000000353c007227 */ /* 0x040fe400078e00ff */
[----:B------:R-:W2:Y:S01]  /*5b90*/  LDL R48, [R1+0x2000] ;  /* 0x0020000001307983 */ /* 0x000ea20000100800 */
[----:B---3--:R-:W-:Y:S01]  /*5ba0*/  IABS R50, R50 ;  /* 0x0000003200327213 */ /* 0x008fe20000000000 */
[----:B------:R-:W-:-:S04]  /*5bb0*/  IMAD.HI.U32 R2, R60, R52, RZ ;  /* 0x000000343c027227 */ /* 0x000fc800078e00ff */
[----:B------:R-:W-:-:S04]  /*5bc0*/  IMAD.HI.U32 R12, R60, R50, RZ ;  /* 0x000000323c0c7227 */ /* 0x000fc800078e00ff */
[----:B------:R-:W-:Y:S02]  /*5bd0*/  IMAD.MOV R0, RZ, RZ, -R0 ;  /* 0x000000ffff007224 */ /* 0x000fe400078e0a00 */
[----:B------:R-:W-:Y:S01]  /*5be0*/  IMAD.MOV R2, RZ, RZ, -R2 ;  /* 0x000000ffff027224 */ /* 0x000fe200078e0a02 */
[----:B----4-:R-:W-:-:S05]  /*5bf0*/  IABS R51, R51 ;  /* 0x0000003300337213 */ /* 0x010fca0000000000 */
[----:B------:R-:W-:Y:S01]  /*5c00*/  IMAD.HI.U32 R11, R60, R51, RZ ;  /* 0x000000333c0b7227 */ /* 0x000fe200078e00ff */
[----:B-----5:R-:W-:-:S03]  /*5c10*/  IABS R49, R49 ;  /* 0x0000003100317213 */ /* 0x020fc60000000000 */
[----:B------:R-:W-:Y:S02]  /*5c20*/  IMAD.MOV R11, RZ, RZ, -R11 ;  /* 0x000000ffff0b7224 */ /* 0x000fe400078e0a0b */
[----:B------:R-:W-:-:S04]  /*5c30*/  IMAD.HI.U32 R14, R60, R49, RZ ;  /* 0x000000313c0e7227 */ /* 0x000fc800078e00ff */
[----:B------:R-:W-:Y:S02]  /*5c40*/  IMAD.MOV R12, RZ, RZ, -R12 ;  /* 0x000000ffff0c7224 */ /* 0x000fe400078e0a0c */
[----:B------:R-:W-:Y:S02]  /*5c50*/  IMAD.MOV R14, RZ, RZ, -R14 ;  /* 0x000000ffff0e7224 */ /* 0x000fe400078e0a0e */
[C---:B------:R-:W-:Y:S02]  /*5c60*/  IMAD R53, R61.reuse, R0, R53 ;  /* 0x000000003d357224 */ /* 0x040fe400078e0235 */
[C---:B------:R-:W-:Y:S02]  /*5c70*/  IMAD R52, R61.reuse, R2, R52 ;  /* 0x000000023d347224 */ /* 0x040fe400078e0234 */
[C---:B------:R-:W-:Y:S02]  /*5c80*/  IMAD R51, R61.reuse, R11, R51 ;  /* 0x0000000b3d337224 */ /* 0x040fe400078e0233 */
[C---:B------:R-:W-:Y:S01]  /*5c90*/  IMAD R50, R61.reuse, R12, R50 ;  /* 0x0000000c3d327224 */ /* 0x040fe200078e0232 */
[----:B------:R-:W-:Y:S01]  /*5ca0*/  STL [R1+0x22c0], R53 ;  /* 0x0022c03501007387 */ /* 0x000fe20000100800 */
[----:B------:R-:W-:-:S03]  /*5cb0*/  IMAD R49, R61, R14, R49 ;  /* 0x0000000e3d317224 */ /* 0x000fc600078e0231 */
[----:B------:R-:W-:Y:S04]  /*5cc0*/  STL [R1+0x22c4], R52 ;  /* 0x0022c43401007387 */ /* 0x000fe80000100800 */
[----:B------:R-:W-:Y:S04]  /*5cd0*/  STL [R1+0x22c8], R51 ;  /* 0x0022c83301007387 */ /* 0x000fe80000100800 */
[----:B------:R-:W-:Y:S04]  /*5ce0*/  STL [R1+0x22cc], R50 ;  /* 0x0022cc3201007387 */ /* 0x000fe80000100800 */
[----:B------:R3:W-:Y:S04]  /*5cf0*/  STL [R1+0x22d0], R49 ;  /* 0x0022d03101007387 */ /* 0x0007e80000100800 */
[----:B------:R-:W4:Y:S04]  /*5d00*/  LDL R25, [R1+0x1ff4] ;  /* 0x001ff40001197983 */ /* 0x000f280000100800 */
[----:B------:R-:W5:Y:S01]  /*5d10*/  LDL R26, [R1+0x1fe4] ;  /* 0x001fe400011a7983 */ /* 0x000f620000100800 */
[----:B------:R-:W-:-:S03]  /*5d20*/  IABS R46, R21 ;  /* 0x00000015002e7213 */ /* 0x000fc60000000000 */
[----:B------:R-:W3:Y:S01]  /*5d30*/  LDL R21, [R1+0x1ff0] ;  /* 0x001ff00001157983 */ /* 0x000ee20000100800 */
[----:B------:R-:W-:-:S03]  /*5d40*/  IABS R47, R20 ;  /* 0x00000014002f7213 */ /* 0x000fc60000000000 */
[----:B------:R-:W5:Y:S02]  /*5d50*/  LDL R20, [R1+0x1fe0] ;  /* 0x001fe00001147983 */ /* 0x000f640000100800 */
[----:B------:R-:W-:Y:S01]  /*5d60*/  IMAD.HI.U32 R2, R60, R47, RZ ;  /* 0x0000002f3c027227 */ /* 0x000fe200078e00ff */
[----:B------:R-:W-:Y:S01]  /*5d70*/  IABS R44, R22 ;  /* 0x00000016002c7213 */ /* 0x000fe20000000000 */
[----:B------:R-:W5:Y:S02]  /*5d80*/  LDL R27, [R1+0x1fdc] ;  /* 0x001fdc00011b7983 */ /* 0x000f640000100800 */
[----:B------:R-:W-:Y:S02]  /*5d90*/  IMAD.MOV R2, RZ, RZ, -R2 ;  /* 0x000000ffff027224 */ /* 0x000fe400078e0a02 */
[----:B------:R-:W5:Y:S02]  /*5da0*/  LDL R22, [R1+0x1fd8] ;  /* 0x001fd80001167983 */ /* 0x000f640000100800 */
[----:B------:R-:W-:Y:S01]  /*5db0*/  IMAD R47, R61, R2, R47 ;  /* 0x000000023d2f7224 */ /* 0x000fe200078e022f */
[----:B--2---:R-:W-:-:S05]  /*5dc0*/  IABS R48, R48 ;  /* 0x0000003000307213 */ /* 0x004fca0000000000 */
[----:B------:R-:W-:Y:S01]  /*5dd0*/  IMAD.HI.U32 R0, R60, R48, RZ ;  /* 0x000000303c007227 */ /* 0x000fe200078e00ff */
[----:B------:R-:W-:Y:S02]  /*5de0*/  IABS R45, R23 ;  /* 0x00000017002d7213 */ /* 0x000fe40000000000 */
[----:B------:R-:W2:Y:S01]  /*5df0*/  LDL R23, [R1+0x1fec] ;  /* 0x001fec0001177983 */ /* 0x000ea20000100800 */
[----:B------:R-:W-:-:S04]  /*5e00*/  IMAD.MOV R0, RZ, RZ, -R0 ;  /* 0x000000ffff007224 */ /* 0x000fc800078e0a00 */
[----:B------:R-:W-:-:S05]  /*5e10*/  IMAD R48, R61, R0, R48 ;  /* 0x000000003d307224 */ /* 0x000fca00078e0230 */
[----:B------:R-:W-:Y:S04]  /*5e20*/  STL [R1+0x22d4], R48 ;  /* 0x0022d43001007387 */ /* 0x000fe80000100800 */
[----:B------:R-:W-:Y:S04]  /*5e30*/  STL [R1+0x22d8], R47 ;  /* 0x0022d82f01007387 */ /* 0x000fe80000100800 */
[----:B------:R-:W2:Y:S04]  /*5e40*/  LDL R24, [R1+0x1fd0] ;  /* 0x001fd00001187983 */ /* 0x000ea80000100800 */
[----:B------:R-:W2:Y:S04]  /*5e50*/  LDL R15, [R1+0x1f80] ;  /* 0x001f8000010f7983 */ /* 0x000ea80000100800 */
[----:B------:R-:W2:Y:S04]  /*5e60*/  LDL R19, [R1+0x1f94] ;  /* 0x001f940001137983 */ /* 0x000ea80000100800 */
[----:B------:R-:W2:Y:S04]  /*5e70*/  LDL R16, [R1+0x1f84] ;  /* 0x001f840001107983 */ /* 0x000ea80000100800 */
[----:B0-----:R-:W2:Y:S04]  /*5e80*/  LDL R58, [R1+0x1f78] ;  /* 0x001f7800013a7983 */ /* 0x001ea80000100800 */
[----:B-1----:R-:W2:Y:S04]  /*5e90*/  LDL R57, [R1+0x1f7c] ;  /* 0x001f7c0001397983 */ /* 0x002ea80000100800 */
[----:B------:R-:W2:Y:S01]  /*5ea0*/  LDL R59, [R1+0x1f74] ;  /* 0x001f7400013b7983 */ /* 0x000ea20000100800 */
[----:B---3--:R-:W-:-:S02]  /*5eb0*/  IABS R42, R21 ;  /* 0x00000015002a7213 */ /* 0x008fc40000000000 */
[----:B----4-:R-:W-:Y:S01]  /*5ec0*/  IABS R43, R25 ;  /* 0x00000019002b7213 */ /* 0x010fe20000000000 */
[----:B------:R-:W3:Y:S04]  /*5ed0*/  LDL R21, [R1+0x1fc4] ;  /* 0x001fc40001157983 */ /* 0x000ee80000100800 */
[----:B------:R-:W4:Y:S01]  /*5ee0*/  LDL R25, [R1+0x1fc8] ;  /* 0x001fc80001197983 */ /* 0x000f220000100800 */
[----:B-----5:R-:W-:-:S03]  /*5ef0*/  IABS R37, R20 ;  /* 0x0000001400257213 */ /* 0x020fc60000000000 */
[----:B------:R-:W5:Y:S01]  /*5f00*/  LDL R20, [R1+0x1fa8] ;  /* 0x001fa80001147983 */ /* 0x000f620000100800 */
[----:B------:R-:W-:-:S03]  /*5f10*/  IABS R40, R22 ;  /* 0x0000001600287213 */ /* 0x000fc60000000000 */
[----:B------:R-:W5:Y:S01]  /*5f20*/  LDL R22, [R1+0x1fcc] ;  /* 0x001fcc0001167983 */ /* 0x000f620000100800 */
[----:B------:R-:W-:-:S03]  /*5f30*/  IABS R38, R27 ;  /* 0x0000001b00267213 */ /* 0x000fc60000000000 */
[----:B------:R-:W5:Y:S01]  /*5f40*/  LDL R27, [R1+0x1fb8] ;  /* 0x001fb800011b7983 */ /* 0x000f620000100800 */
[----:B------:R-:W-:-:S03]  /*5f50*/  IABS R39, R26 ;  /* 0x0000001a00277213 */ /* 0x000fc60000000000 */
[----:B------:R-:W5:Y:S01]  /*5f60*/  LDL R26, [R1+0x1fc0] ;  /* 0x001fc000011a7983 */ /* 0x000f620000100800 */
[C---:B------:R-:W-:Y:S01]  /*5f70*/  IMAD.HI.U32 R12, R60.reuse, R45, RZ ;  /* 0x0000002d3c0c7227 */ /* 0x040fe200078e00ff */
[----:B------:R-:W-:Y:S02]  /*5f80*/  IABS R49, c[0x0][0x178] ;  /* 0x00005e0000317a13 */ /* 0x000fe40000000000 */
[----:B------:R-:W5:Y:S01]  /*5f90*/  LDL R18, [R1+0x1f90] ;  /* 0x001f900001127983 */ /* 0x000f620000100800 */
[----:B------:R-:W-:-:S03]  /*5fa0*/  IMAD.HI.U32 R11, R60, R46, RZ ;  /* 0x0000002e3c0b7227 */ /* 0x000fc600078e00ff */
[----:B------:R-:W5:Y:S01]  /*5fb0*/  LDL R17, [R1+0x1f88] ;  /* 0x001f880001117983 */ /* 0x000f620000100800 */
[----:B--2---:R-:W-:-:S03]  /*5fc0*/  IABS R41, R23 ;  /* 0x0000001700297213 */ /* 0x004fc60000000000 */
[----:B------:R-:W2:Y:S01]  /*5fd0*/  LDL R23, [R1+0x1fd4] ;  /* 0x001fd40001177983 */ /* 0x000ea20000100800 */
[----:B---3--:R-:W-:-:S03]  /*5fe0*/  IABS R36, R21 ;  /* 0x0000001500247213 */ /* 0x008fc60000000000 */
[----:B------:R-:W3:Y:S01]  /*5ff0*/  LDL R21, [R1+0x1fb4] ;  /* 0x001fb40001157983 */ /* 0x000ee20000100800 */
[----:B----4-:R-:W-:-:S03]  /*6000*/  IABS R32, R25 ;  /* 0x0000001900207213 */ /* 0x010fc60000000000 */
[----:B------:R-:W4:Y:S01]  /*6010*/  LDL R25, [R1+0x1fac] ;  /* 0x001fac0001197983 */ /* 0x000f220000100800 */
[----:B-----5:R-:W-:-:S03]  /*6020*/  IABS R28, R20 ;  /* 0x00000014001c7213 */ /* 0x020fc60000000000 */
[----:B------:R-:W5:Y:S01]  /*6030*/  LDL R20, [R1+0x1f8c] ;  /* 0x001f8c0001147983 */ /* 0x000f620000100800 */
[----:B------:R-:W-:-:S03]  /*6040*/  IABS R34, R22 ;  /* 0x0000001600227213 */ /* 0x000fc60000000000 */
[----:B------:R-:W4:Y:S01]  /*6050*/  LDL R22, [R1+0x1fb0] ;  /* 0x001fb00001167983 */ /* 0x000f220000100800 */
[----:B------:R-:W-:Y:S02]  /*6060*/  IABS R33, R24 ;  /* 0x0000001800217213 */ /* 0x000fe40000000000 */
[----:B------:R-:W-:Y:S01]  /*6070*/  IABS R30, R27 ;  /* 0x0000001b001e7213 */ /* 0x000fe20000000000 */
[----:B------:R-:W4:Y:S01]  /*6080*/  LDL R24, [R1+0x1fa0] ;  /* 0x001fa00001187983 */ /* 0x000f220000100800 */
[----:B--2---:R-:W-:-:S03]  /*6090*/  IABS R35, R23 ;  /* 0x0000001700237213 */ /* 0x004fc60000000000 */
[----:B------:R-:W2:Y:S01]  /*60a0*/  LDL R23, [R1+0x1fbc] ;  /* 0x001fbc0001177983 */ /* 0x000ea20000100800 */
[----:B---3--:R-:W-:-:S03]  /*60b0*/  IABS R27, R21 ;  /* 0x00000015001b7213 */ /* 0x008fc60000000000 */
[----:B------:R-:W3:Y:S01]  /*60c0*/  LDL R21, [R1+0x1f98] ;  /* 0x001f980001157983 */ /* 0x000ee20000100800 */
[----:B------:R-:W-:-:S04]  /*60d0*/  IMAD.MOV R12, RZ, RZ, -R12 ;  /* 0x000000ffff0c7224 */ /* 0x000fc800078e0a0c */
[----:B------:R-:W-:Y:S02]  /*60e0*/  IMAD R45, R61, R12, R45 ;  /* 0x0000000c3d2d7224 */ /* 0x000fe400078e022d */
[----:B------:R-:W-:-:S04]  /*60f0*/  IMAD.HI.U32 R12, R60, R40, RZ ;  /* 0x000000283c0c7227 */ /* 0x000fc800078e00ff */
[----:B------:R-:W-:Y:S02]  /*6100*/  IMAD.MOV R11, RZ, RZ, -R11 ;  /* 0x000000ffff0b7224 */ /* 0x000fe400078e0a0b */
[----:B------:R-:W-:Y:S02]  /*6110*/  IMAD.MOV R12, RZ, RZ, -R12 ;  /* 0x000000ffff0c7224 */ /* 0x000fe400078e0a0c */
[----:B------:R-:W-:-:S04]  /*6120*/  IMAD.HI.U32 R14, R60, R44, RZ ;  /* 0x0000002c3c0e7227 */ /* 0x000fc800078e00ff */
[C---:B------:R-:W-:Y:S02]  /*6130*/  IMAD R46, R61.reuse, R11, R46 ;  /* 0x0000000b3d2e7224 */ /* 0x040fe400078e022e */
[----:B------:R-:W-:Y:S02]  /*6140*/  IMAD R40, R61, R12, R40 ;  /* 0x0000000c3d287224 */ /* 0x000fe400078e0228 */
[----:B------:R-:W-:-:S04]  /*6150*/  IMAD.HI.U32 R11, R60, R41, RZ ;  /* 0x000000293c0b7227 */ /* 0x000fc800078e00ff */
[----:B------:R-:W-:-:S04]  /*6160*/  IMAD.HI.U32 R12, R60, R35, RZ ;  /* 0x000000233c0c7227 */ /* 0x000fc800078e00ff */
[----:B------:R-:W-:Y:S02]  /*6170*/  IMAD.MOV R14, RZ, RZ, -R14 ;  /* 0x000000ffff0e7224 */ /* 0x000fe400078e0a0e */
[----:B------:R-:W-:Y:S02]  /*6180*/  IMAD.MOV R11, RZ, RZ, -R11 ;  /* 0x000000ffff0b7224 */ /* 0x000fe400078e0a0b */
[----:B------:R-:W-:Y:S02]  /*6190*/  IMAD.MOV R12, RZ, RZ, -R12 ;  /* 0x000000ffff0c7224 */ /* 0x000fe400078e0a0c */
[----:B------:R-:W-:Y:S02]  /*61a0*/  IMAD R44, R61, R14, R44 ;  /* 0x0000000e3d2c7224 */ /* 0x000fe400078e022c */
[----:B------:R-:W-:-:S04]  /*61b0*/  IMAD.HI.U32 R14, R60, R39, RZ ;  /* 0x000000273c0e7227 */ /* 0x000fc800078e00ff */
[C---:B------:R-:W-:Y:S02]  /*61c0*/  IMAD R41, R61.reuse, R11, R41 ;  /* 0x0000000b3d297224 */ /* 0x040fe400078e0229 */
[----:B------:R-:W-:Y:S02]  /*61d0*/  IMAD R35, R61, R12, R35 ;  /* 0x0000000c3d237224 */ /* 0x000fe400078e0223 */
[----:B------:R-:W-:-:S04]  /*61e0*/  IMAD.HI.U32 R11, R60, R36, RZ ;  /* 0x000000243c0b7227 */ /* 0x000fc800078e00ff */
[----:B------:R-:W-:Y:S01]  /*61f0*/  IMAD.HI.U32 R12, R60, R30, RZ ;  /* 0x0000001e3c0c7227 */ /* 0x000fe200078e00ff */
[----:B------:R-:W-:Y:S02]  /*6200*/  IABS R31, R26 ;  /* 0x0000001a001f7213 */ /* 0x000fe40000000000 */
[----:B----4-:R-:W-:Y:S01]  /*6210*/  IABS R25, R25 ;  /* 0x0000001900197213 */ /* 0x010fe20000000000 */
[----:B------:R-:W-:Y:S01]  /*6220*/  IMAD.MOV R14, RZ, RZ, -R14 ;  /* 0x000000ffff0e7224 */ /* 0x000fe200078e0a0e */
[----:B------:R-:W-:Y:S01]  /*6230*/  ISETP.GT.U32.AND P2, PT, R49, R13, PT ;  /* 0x0000000d3100720c */ /* 0x000fe20003f44070 */
[----:B------:R-:W-:Y:S02]  /*6240*/  IMAD.MOV R11, RZ, RZ, -R11 ;  /* 0x000000ffff0b7224 */ /* 0x000fe400078e0a0b */
[----:B------:R-:W-:Y:S02]  /*6250*/  IMAD.MOV R12, RZ, RZ, -R12 ;  /* 0x000000ffff0c7224 */ /* 0x000fe400078e0a0c */
[----:B------:R-:W-:-:S02]  /*6260*/  IMAD R39, R61, R14, R39 ;  /* 0x0000000e3d277224 */ /* 0x000fc400078e0227 */
[----:B------:R-:W-:-:S04]  /*6270*/  IMAD.HI.U32 R14, R60, R34, RZ ;  /* 0x000000223c0e7227 */ /* 0x000fc800078e00ff */
[C---:B------:R-:W-:Y:S02]  /*6280*/  IMAD R36, R61.reuse, R11, R36 ;  /* 0x0000000b3d247224 */ /* 0x040fe400078e0224 */
[----:B------:R-:W-:Y:S02]  /*6290*/  IMAD R30, R61, R12, R30 ;  /* 0x0000000c3d1e7224 */ /* 0x000fe400078e021e */
[----:B------:R-:W-:Y:S01]  /*62a0*/  IMAD.HI.U32 R11, R60, R31, RZ ;  /* 0x0000001f3c0b7227 */ /* 0x000fe200078e00ff */
[----:B------:R-:W-:-:S03]  /*62b0*/  ISETP.GT.U32.AND P4, PT, R49, R10, PT ;  /* 0x0000000a3100720c */ /* 0x000fc60003f84070 */
[C---:B------:R-:W-:Y:S01]  /*62c0*/  IMAD.HI.U32 R12, R60.reuse, R25, RZ ;  /* 0x000000193c0c7227 */ /* 0x040fe200078e00ff */
[----:B------:R-:W-:Y:S02]  /*62d0*/  IABS R26, R22 ;  /* 0x00000016001a7213 */ /* 0x000fe40000000000 */
[----:B-----5:R-:W-:Y:S01]  /*62e0*/  IABS R20, R20 ;  /* 0x0000001400147213 */ /* 0x020fe20000000000 */
[----:B------:R-:W-:Y:S01]  /*62f0*/  IMAD.MOV R14, RZ, RZ, -R14 ;  /* 0x000000ffff0e7224 */ /* 0x000fe200078e0a0e */
[C---:B------:R-:W-:Y:S01]  /*6300*/  ISETP.GT.U32.AND P1, PT, R49.reuse, R9, PT ;  /* 0x000000093100720c */ /* 0x040fe20003f24070 */
[----:B------:R-:W-:Y:S01]  /*6310*/  IMAD.MOV R11, RZ, RZ, -R11 ;  /* 0x000000ffff0b7224 */ /* 0x000fe200078e0a0b */
[C---:B------:R-:W-:Y:S01]  /*6320*/  ISETP.GT.U32.AND P5, PT, R49.reuse, R8, PT ;  /* 0x000000083100720c */ /* 0x040fe20003fa4070 */
[----:B------:R-:W-:Y:S01]  /*6330*/  IMAD.MOV R12, RZ, RZ, -R12 ;  /* 0x000000ffff0c7224 */ /* 0x000fe200078e0a0c */
[----:B------:R-:W-:Y:S01]  /*6340*/  ISETP.GT.U32.AND P6, PT, R49, R7, PT ;  /* 0x000000073100720c */ /* 0x000fe20003fc4070 */
[----:B------:R-:W-:Y:S01]  /*6350*/  IMAD R34, R61, R14, R34 ;  /* 0x0000000e3d227224 */ /* 0x000fe200078e0222 */
[----:B------:R-:W-:Y:S01]  /*6360*/  ISETP.GT.U32.AND P0, PT, R49, R6, PT ;  /* 0x000000063100720c */ /* 0x000fe20003f04070 */
[C---:B------:R-:W-:Y:S01]  /*6370*/  IMAD R31, R61.reuse, R11, R31 ;  /* 0x0000000b3d1f7224 */ /* 0x040fe200078e021f */
[----:B------:R-:W-:Y:S01]  /*6380*/  IABS R24, R24 ;  /* 0x0000001800187213 */ /* 0x000fe20000000000 */
[----:B------:R-:W-:Y:S01]  /*6390*/  IMAD R25, R61, R12, R25 ;  /* 0x0000000c3d197224 */ /* 0x000fe200078e0219 */
[----:B------:R-:W-:Y:S01]  /*63a0*/  IABS R15, R15 ;  /* 0x0000000f000f7213 */ /* 0x000fe20000000000 */
[C---:B------:R-:W-:Y:S01]  /*63b0*/  IMAD.HI.U32 R11, R60.reuse, R26, RZ ;  /* 0x0000001a3c0b7227 */ /* 0x040fe200078e00ff */
[----:B------:R-:W-:Y:S01]  /*63c0*/  IABS R19, R19 ;  /* 0x0000001300137213 */ /* 0x000fe20000000000 */
[----:B------:R-:W4:Y:S02]  /*63d0*/  LDL R22, [R1+0x1f9c] ;  /* 0x001f9c0001167983 */ /* 0x000f240000100800 */
[----:B------:R-:W-:-:S04]  /*63e0*/  IMAD.HI.U32 R12, R60, R20, RZ ;  /* 0x000000143c0c7227 */ /* 0x000fc800078e00ff */
[----:B------:R-:W-:Y:S01]  /*63f0*/  @!P2 IMAD.IADD R13, R13, 0x1, -R49 ;  /* 0x000000010d0da824 */ /* 0x000fe200078e0a31 */
[----:B------:R-:W-:Y:S01]  /*6400*/  ISETP.GT.U32.AND P2, PT, R49, R4, PT ;  /* 0x000000043100720c */ /* 0x000fe20003f44070 */
[----:B------:R-:W-:Y:S02]  /*6410*/  IMAD.MOV R11, RZ, RZ, -R11 ;  /* 0x000000ffff0b7224 */ /* 0x000fe400078e0a0b */
[----:B------:R-:W-:Y:S02]  /*6420*/  IMAD.MOV R12, RZ, RZ, -R12 ;  /* 0x000000ffff0c7224 */ /* 0x000fe400078e0a0c */
[----:B------:R-:W-:Y:S02]  /*6430*/  @!P4 IMAD.IADD R10, R10, 0x1, -R49 ;  /* 0x000000010a0ac824 */ /* 0x000fe400078e0a31 */
[C---:B------:R-:W-:Y:S02]  /*6440*/  IMAD R26, R61.reuse, R11, R26 ;  /* 0x0000000b3d1a7224 */ /* 0x040fe400078e021a */
[----:B------:R-:W-:-:S02]  /*6450*/  IMAD R20, R61, R12, R20 ;  /* 0x0000000c3d147224 */ /* 0x000fc400078e0214 */
[----:B------:R-:W-:Y:S02]  /*6460*/  @!P1 IMAD.IADD R9, R9, 0x1, -R49 ;  /* 0x0000000109099824 */ /* 0x000fe400078e0a31 */
[----:B------:R-:W-:Y:S01]  /*6470*/  IMAD.HI.U32 R12, R60, R15, RZ ;  /* 0x0000000f3c0c7227 */ /* 0x000fe200078e00ff */
[----:B------:R-:W-:-:S03]  /*6480*/  ISETP.GT.U32.AND P4, PT, R49, R13, PT ;  /* 0x0000000d3100720c */ /* 0x000fc60003f84070 */
[--C-:B------:R-:W-:Y:S02]  /*6490*/  @!P5 IMAD.IADD R8, R8, 0x1, -R49.reuse ;  /* 0x000000010808d824 */ /* 0x100fe400078e0a31 */
[--C-:B------:R-:W-:Y:S01]  /*64a0*/  @!P6 IMAD.IADD R7, R7, 0x1, -R49.reuse ;  /* 0x000000010707e824 */ /* 0x100fe200078e0a31 */
[C---:B------:R-:W-:Y:S01]  /*64b0*/  ISETP.GT.U32.AND P1, PT, R49.reuse, R10, PT ;  /* 0x0000000a3100720c */ /* 0x040fe20003f24070 */
[--C-:B------:R-:W-:Y:S01]  /*64c0*/  @!P0 IMAD.IADD R6, R6, 0x1, -R49.reuse ;  /* 0x0000000106068824 */ /* 0x100fe200078e0a31 */
[----:B------:R-:W-:Y:S01]  /*64d0*/  IABS R16, R16 ;  /* 0x0000001000107213 */ /* 0x000fe20000000000 */
[----:B------:R-:W-:Y:S01]  /*64e0*/  IMAD.MOV R12, RZ, RZ, -R12 ;  /* 0x000000ffff0c7224 */ /* 0x000fe200078e0a0c */
[C---:B------:R-:W-:Y:S01]  /*64f0*/  ISETP.GT.U32.AND P0, PT, R49.reuse, R9, PT ;  /* 0x000000093100720c */ /* 0x040fe20003f04070 */
[----:B------:R-:W-:Y:S01]  /*6500*/  @!P2 IMAD.IADD R4, R4, 0x1, -R49 ;  /* 0x000000010404a824 */ /* 0x000fe200078e0a31 */
[C---:B------:R-:W-:Y:S02]  /*6510*/  ISETP.GT.U32.AND P6, PT, R49.reuse, R8, PT ;  /* 0x000000083100720c */ /* 0x040fe40003fc4070 */
[----:B------:R-:W-:Y:S01]  /*6520*/  ISETP.GT.U32.AND P2, PT, R49, R7, PT ;  /* 0x000000073100720c */ /* 0x000fe20003f44070 */
[----:B------:R-:W-:Y:S01]  /*6530*/  IMAD R15, R61, R12, R15 ;  /* 0x0000000c3d0f7224 */ /* 0x000fe200078e020f */
[----:B------:R-:W-:-:S02]  /*6540*/  IABS R12, R58 ;  /* 0x0000003a000c7213 */ /* 0x000fc40000000000 */
[----:B------:R-:W5:Y:S01]  /*6550*/  LDL R58, [R1+0x1f70] ;  /* 0x001f7000013a7983 */ /* 0x000f620000100800 */
[--C-:B------:R-:W-:Y:S02]  /*6560*/  @!P4 IMAD.IADD R13, R13, 0x1, -R49.reuse ;  /* 0x000000010d0dc824 */ /* 0x100fe400078e0a31 */
[--C-:B------:R-:W-:Y:S02]  /*6570*/  @!P1 IMAD.IADD R10, R10, 0x1, -R49.reuse ;  /* 0x000000010a0a9824 */ /* 0x100fe400078e0a31 */
[--C-:B------:R-:W-:Y:S02]  /*6580*/  @!P0 IMAD.IADD R9, R9, 0x1, -R49.reuse ;  /* 0x0000000109098824 */ /* 0x100fe400078e0a31 */
[--C-:B------:R-:W-:Y:S02]  /*6590*/  @!P6 IMAD.IADD R8, R8, 0x1, -R49.reuse ;  /* 0x000000010808e824 */ /* 0x100fe400078e0a31 */
[----:B------:R-:W-:Y:S01]  /*65a0*/  @!P2 IMAD.IADD R7, R7, 0x1, -R49 ;  /* 0x000000010707a824 */ /* 0x000fe200078e0a31 */
[----:B--2---:R-:W-:-:S02]  /*65b0*/  IABS R29, R23 ;  /* 0x00000017001d7213 */ /* 0x004fc40000000000 */
[----:B------:R-:W2:Y:S03]  /*65c0*/  LDL R23, [R1+0x1fa4] ;  /* 0x001fa40001177983 */ /* 0x000ea60000100800 */
[C---:B------:R-:W-:Y:S01]  /*65d0*/  IMAD.HI.U32 R14, R60.reuse, R29, RZ ;  /* 0x0000001d3c0e7227 */ /* 0x040fe200078e00ff */
[----:B------:R-:W2:Y:S03]  /*65e0*/  LDL.LU R50, [R1+0x12c] ;  /* 0x00012c0001327983 */ /* 0x000ea60000300800 */
[----:B------:R-:W-:Y:S01]  /*65f0*/  IMAD.MOV R14, RZ, RZ, -R14 ;  /* 0x000000ffff0e7224 */ /* 0x000fe200078e0a0e */
[----:B------:R-:W2:Y:S03]  /*6600*/  LDL.LU R51, [R1+0x128] ;  /* 0x0001280001337983 */ /* 0x000ea60000300800 */
[----:B------:R-:W-:Y:S01]  /*6610*/  IMAD R29, R61, R14, R29 ;  /* 0x0000000e3d1d7224 */ /* 0x000fe200078e021d */
[----:B------:R-:W2:Y:S01]  /*6620*/  LDL.LU R52, [R1+0x124] ;  /* 0x0001240001347983 */ /* 0x000ea20000300800 */
[----:B------:R-:W-:-:S03]  /*6630*/  IMAD.HI.U32 R14, R60, R24, RZ ;  /* 0x000000183c0e7227 */ /* 0x000fc600078e00ff */
[----:B------:R-:W2:Y:S01]  /*6640*/  LDL.LU R53, [R1+0x11c] ;  /* 0x00011c0001357983 */ /* 0x000ea20000300800 */
[----:B------:R-:W-:-:S03]  /*6650*/  IMAD.MOV R14, RZ, RZ, -R14 ;  /* 0x000000ffff0e7224 */ /* 0x000fc600078e0a0e */
[----:B------:R-:W2:Y:S01]  /*6660*/  LDL.LU R54, [R1+0x118] ;  /* 0x0001180001367983 */ /* 0x000ea20000300800 */
[C---:B------:R-:W-:Y:S02]  /*6670*/  IMAD R24, R61.reuse, R14, R24 ;  /* 0x0000000e3d187224 */ /* 0x040fe400078e0218 */
[----:B------:R-:W-:Y:S01]  /*6680*/  IMAD.HI.U32 R14, R60, R19, RZ ;  /* 0x000000133c0e7227 */ /* 0x000fe200078e00ff */
[----:B------:R-:W2:Y:S03]  /*6690*/  LDL.LU R55, [R1+0x114] ;  /* 0x0001140001377983 */ /* 0x000ea60000300800 */
[----:B------:R-:W-:Y:S01]  /*66a0*/  IMAD.MOV R14, RZ, RZ, -R14 ;  /* 0x000000ffff0e7224 */ /* 0x000fe200078e0a0e */
[----:B------:R-:W2:Y:S03]  /*66b0*/  LDL.LU R56, [R1+0x110] ;  /* 0x0001100001387983 */ /* 0x000ea60000300800 */
[----:B------:R-:W-:Y:S01]  /*66c0*/  IMAD R19, R61, R14, R19 ;  /* 0x0000000e3d137224 */ /* 0x000fe200078e0213 */
[----:B------:R-:W-:-:S02]  /*66d0*/  IABS R14, R57 ;  /* 0x00000039000e7213 */ /* 0x000fc40000000000 */
[----:B------:R-:W2:Y:S01]  /*66e0*/  LDL.LU R57, [R1+0x10c] ;  /* 0x00010c0001397983 */ /* 0x000ea20000300800 */
[----:B---3--:R-:W-:-:S05]  /*66f0*/  IABS R21, R21 ;  /* 0x0000001500157213 */ /* 0x008fca0000000000 */
[----:B------:R-:W-:-:S04]  /*6700*/  IMAD.HI.U32 R11, R60, R21, RZ ;  /* 0x000000153c0b7227 */ /* 0x000fc800078e00ff */
[----:B------:R-:W-:-:S04]  /*6710*/  IMAD.MOV R11, RZ, RZ, -R11 ;  /* 0x000000ffff0b7224 */ /* 0x000fc800078e0a0b */
[----:B------:R-:W-:Y:S02]  /*6720*/  IMAD R21, R61, R11, R21 ;  /* 0x0000000b3d157224 */ /* 0x000fe400078e0215 */
[----:B------:R-:W-:-:S04]  /*6730*/  IMAD.HI.U32 R11, R60, R16, RZ ;  /* 0x000000103c0b7227 */ /* 0x000fc800078e00ff */
[----:B------:R-:W-:-:S04]  /*6740*/  IMAD.MOV R11, RZ, RZ, -R11 ;  /* 0x000000ffff0b7224 */ /* 0x000fc800078e0a0b */
[----:B------:R-:W-:Y:S01]  /*6750*/  IMAD R16, R61, R11, R16 ;  /* 0x0000000b3d107224 */ /* 0x000fe200078e0210 */
[----:B------:R-:W-:Y:S02]  /*6760*/  IABS R11, R59 ;  /* 0x0000003b000b7213 */ /* 0x000fe40000000000 */
[----:B------:R-:W3:Y:S04]  /*6770*/  LDL.LU R59, [R1+0x108] ;  /* 0x00010800013b7983 */ /* 0x000ee80000300800 */
[----:B------:R-:W-:Y:S04]  /*6780*/  STL [R1+0x2294], R13 ;  /* 0x0022940d01007387 */ /* 0x000fe80000100800 */
[----:B------:R-:W-:Y:S04]  /*6790*/  STL [R1+0x228c], R10 ;  /* 0x00228c0a01007387 */ /* 0x000fe80000100800 */
[----:B------:R-:W-:Y:S04]  /*67a0*/  STL [R1+0x2288], R9 ;  /* 0x0022880901007387 */ /* 0x000fe80000100800 */
[----:B------:R-:W-:Y:S04]  /*67b0*/  STL [R1+0x2284], R8 ;  /* 0x0022840801007387 */ /* 0x000fe80000100800 */
[----:B------:R0:W-:Y:S04]  /*67c0*/  STL [R1+0x2290], R7 ;  /* 0x0022900701007387 */ /* 0x0001e80000100800 */
[----:B0-----:R-:W3:Y:S01]  /*67d0*/  LDL.LU R7, [R1+0x120] ;  /* 0x0001200001077983 */ /* 0x001ee20000300800 */
[----:B------:R-:W-:-:S04]  /*67e0*/  IMAD.HI.U32 R2, R60, R42, RZ ;  /* 0x0000002a3c027227 */ /* 0x000fc800078e00ff */
[----:B------:R-:W-:-:S04]  /*67f0*/  IMAD.MOV R2, RZ, RZ, -R2 ;  /* 0x000000ffff027224 */ /* 0x000fc800078e0a02 */
[----:B------:R-:W-:Y:S02]  /*6800*/  IMAD R42, R61, R2, R42 ;  /* 0x000000023d2a7224 */ /* 0x000fe400078e022a */
[----:B------:R-:W-:Y:S01]  /*6810*/  IMAD.HI.U32 R2, R60, R37, RZ ;  /* 0x000000253c027227 */ /* 0x000fe200078e00ff */
[----:B------:R-:W-:-:S03]  /*6820*/  ISETP.GT.U32.AND P3, PT, R49, R5, PT ;  /* 0x000000053100720c */ /* 0x000fc60003f64070 */
[----:B------:R-:W-:Y:S02]  /*6830*/  IMAD.MOV R2, RZ, RZ, -R2 ;  /* 0x000000ffff027224 */ /* 0x000fe400078e0a02 */
[----:B------:R-:W-:-:S04]  /*6840*/  IMAD.HI.U32 R0, R60, R43, RZ ;  /* 0x0000002b3c007227 */ /* 0x000fc800078e00ff */
[----:B------:R-:W-:Y:S02]  /*6850*/  IMAD R37, R61, R2, R37 ;  /* 0x000000023d257224 */ /* 0x000fe400078e0225 */
[----:B------:R-:W-:-:S04]  /*6860*/  IMAD.HI.U32 R2, R60, R32, RZ ;  /* 0x000000203c027227 */ /* 0x000fc800078e00ff */
[----:B------:R-:W-:Y:S02]  /*6870*/  IMAD.MOV R0, RZ, RZ, -R0 ;  /* 0x000000ffff007224 */ /* 0x000fe400078e0a00 */
[----:B------:R-:W-:Y:S02]  /*6880*/  IMAD.MOV R2, RZ, RZ, -R2 ;  /* 0x000000ffff027224 */ /* 0x000fe400078e0a02 */
[----:B------:R-:W-:Y:S02]  /*6890*/  IMAD R43, R61, R0, R43 ;  /* 0x000000003d2b7224 */ /* 0x000fe400078e022b */
[----:B------:R-:W-:-:S04]  /*68a0*/  IMAD.HI.U32 R0, R60, R38, RZ ;  /* 0x000000263c007227 */ /* 0x000fc800078e00ff */
[----:B------:R-:W-:Y:S02]  /*68b0*/  IMAD R32, R61, R2, R32 ;  /* 0x000000023d207224 */ /* 0x000fe400078e0220 */
[----:B------:R-:W-:-:S04]  /*68c0*/  IMAD.HI.U32 R2, R60, R27, RZ ;  /* 0x0000001b3c027227 */ /* 0x000fc800078e00ff */
[----:B------:R-:W-:Y:S01]  /*68d0*/  @!P3 IMAD.IADD R5, R5, 0x1, -R49 ;  /* 0x000000010505b824 */ /* 0x000fe200078e0a31 */
[----:B------:R-:W-:Y:S01]  /*68e0*/  ISETP.GT.U32.AND P3, PT, R49, R6, PT ;  /* 0x000000063100720c */ /* 0x000fe20003f64070 */
[----:B------:R-:W-:Y:S01]  /*68f0*/  IMAD.MOV R0, RZ, RZ, -R0 ;  /* 0x000000ffff007224 */ /* 0x000fe200078e0a00 */
[----:B----4-:R-:W-:Y:S01]  /*6900*/  IABS R22, R22 ;  /* 0x0000001600167213 */ /* 0x010fe20000000000 */
[----:B------:R-:W-:Y:S02]  /*6910*/  IMAD.MOV R2, RZ, RZ, -R2 ;  /* 0x000000ffff027224 */ /* 0x000fe400078e0a02 */
[----:B------:R-:W-:Y:S01]  /*6920*/  IMAD R38, R61, R0, R38 ;  /* 0x000000003d267224 */ /* 0x000fe200078e0226 */
[----:B------:R-:W-:Y:S01]  /*6930*/  ISETP.GT.U32.AND P4, PT, R49, R5, PT ;  /* 0x000000053100720c */ /* 0x000fe20003f84070 */
[----:B------:R-:W-:Y:S01]  /*6940*/  IMAD.HI.U32 R0, R60, R33, RZ ;  /* 0x000000213c007227 */ /* 0x000fe200078e00ff */
[----:B------:R-:W-:-:S03]  /*6950*/  ISETP.GT.U32.AND P1, PT, R61, R3, PT ;  /* 0x000000033d00720c */ /* 0x000fc60003f24070 */
[----:B------:R-:W-:Y:S02]  /*6960*/  IMAD R27, R61, R2, R27 ;  /* 0x000000023d1b7224 */ /* 0x000fe400078e021b */
[----:B------:R-:W-:Y:S01]  /*6970*/  IMAD.HI.U32 R2, R60, R22, RZ ;  /* 0x000000163c027227 */ /* 0x000fe200078e00ff */
[----:B------:R-:W-:-:S03]  /*6980*/  IABS R17, R17 ;  /* 0x0000001100117213 */ /* 0x000fc60000000000 */
[----:B------:R-:W-:Y:S02]  /*6990*/  IMAD.MOV R0, RZ, RZ, -R0 ;  /* 0x000000ffff007224 */ /* 0x000fe400078e0a00 */
[----:B------:R-:W-:Y:S02]  /*69a0*/  IMAD.MOV R2, RZ, RZ, -R2 ;  /* 0x000000ffff027224 */ /* 0x000fe400078e0a02 */
[----:B------:R-:W-:Y:S02]  /*69b0*/  @!P3 IMAD.IADD R6, R6, 0x1, -R49 ;  /* 0x000000010606b824 */ /* 0x000fe400078e0a31 */
[----:B------:R-:W-:Y:S01]  /*69c0*/  IMAD R33, R61, R0, R33 ;  /* 0x000000003d217224 */ /* 0x000fe200078e0221 */
[----:B------:R-:W-:Y:S01]  /*69d0*/  ISETP.GT.U32.AND P5, PT, R49, R4, PT ;  /* 0x000000043100720c */ /* 0x000fe20003fa4070 */
[----:B------:R-:W-:-:S04]  /*69e0*/  IMAD.HI.U32 R0, R60, R28, RZ ;  /* 0x0000001c3c007227 */ /* 0x000fc800078e00ff */
[----:B------:R-:W-:Y:S02]  /*69f0*/  IMAD R22, R61, R2, R22 ;  /* 0x000000023d167224 */ /* 0x000fe400078e0216 */
[----:B------:R-:W-:-:S04]  /*6a00*/  IMAD.HI.U32 R2, R60, R17, RZ ;  /* 0x000000113c027227 */ /* 0x000fc800078e00ff */
[----:B------:R-:W-:Y:S02]  /*6a10*/  IMAD.MOV R0, RZ, RZ, -R0 ;  /* 0x000000ffff007224 */ /* 0x000fe400078e0a00 */
[----:B------:R-:W-:Y:S02]  /*6a20*/  IMAD.MOV R2, RZ, RZ, -R2 ;  /* 0x000000ffff027224 */ /* 0x000fe400078e0a02 */
[----:B------:R-:W-:Y:S02]  /*6a30*/  @!P4 IMAD.IADD R5, R5, 0x1, -R49 ;  /* 0x000000010505c824 */ /* 0x000fe400078e0a31 */
[----:B------:R-:W-:Y:S02]  /*6a40*/  @!P1 IMAD.IADD R3, R3, 0x1, -R61 ;  /* 0x0000000103039824 */ /* 0x000fe400078e0a3d */
[C---:B------:R-:W-:Y:S02]  /*6a50*/  IMAD R28, R61.reuse, R0, R28 ;  /* 0x000000003d1c7224 */ /* 0x040fe400078e021c */
[----:B------:R-:W-:-:S02]  /*6a60*/  IMAD R17, R61, R2, R17 ;  /* 0x000000023d117224 */ /* 0x000fc400078e0211 */
[----:B------:R-:W-:Y:S01]  /*6a70*/  IMAD.HI.U32 R2, R60, R11, RZ ;  /* 0x0000000b3c027227 */ /* 0x000fe200078e00ff */
[----:B------:R-:W-:-:S03]  /*6a80*/  IABS R18, R18 ;  /* 0x0000001200127213 */ /* 0x000fc60000000000 */
[----:B------:R-:W-:Y:S02]  /*6a90*/  IMAD.MOV R2, RZ, RZ, -R2 ;  /* 0x000000ffff027224 */ /* 0x000fe400078e0a02 */
[----:B------:R-:W-:Y:S01]  /*6aa0*/  @!P5 IMAD.IADD R4, R4, 0x1, -R49 ;  /* 0x000000010404d824 */ /* 0x000fe200078e0a31 */
[----:B------:R-:W-:Y:S01]  /*6ab0*/  STL [R1+0x227c], R6 ;  /* 0x00227c0601007387 */ /* 0x000fe20000100800 */
[----:B------:R-:W-:Y:S01]  /*6ac0*/  IMAD R11, R61, R2, R11 ;  /* 0x000000023d0b7224 */ /* 0x000fe200078e020b */
[----:B-----5:R-:W-:Y:S02]  /*6ad0*/  IABS R2, R58 ;  /* 0x0000003a00027213 */ /* 0x020fe40000000000 */
[----:B------:R0:W-:Y:S01]  /*6ae0*/  STL [R1+0x2280], R5 ;  /* 0x0022800501007387 */ /* 0x0001e20000100800 */
[----:B------:R-:W-:-:S03]  /*6af0*/  IMAD.HI.U32 R47, R60, R14, RZ ;  /* 0x0000000e3c2f7227 */ /* 0x000fc600078e00ff */
[----:B------:R-:W-:Y:S04]  /*6b00*/  STL [R1+0x2298], R4 ;  /* 0x0022980401007387 */ /* 0x000fe80000100800 */
[----:B------:R-:W4:Y:S04]  /*6b10*/  LDL.LU R58, [R1+0x104] ;  /* 0x00010400013a7983 */ /* 0x000f280000300800 */
[----:B------:R-:W5:Y:S04]  /*6b20*/  LDL.LU R8, [R1+0x100] ;  /* 0x0001000001087983 */ /* 0x000f680000300800 */
[----:B------:R-:W5:Y:S04]  /*6b30*/  LDL.LU R9, [R1+0xfc] ;  /* 0x0000fc0001097983 */ /* 0x000f680000300800 */
[----:B------:R-:W5:Y:S01]  /*6b40*/  LDL.LU R10, [R1+0xf8] ;  /* 0x0000f800010a7983 */ /* 0x000f620000300800 */
[----:B--2---:R-:W-:-:S02]  /*6b50*/  IABS R23, R23 ;  /* 0x0000001700177213 */ /* 0x004fc40000000000 */
[----:B------:R-:W-:-:S03]  /*6b60*/  ISETP.GT.U32.AND P0, PT, R61, R50, PT ;  /* 0x000000323d00720c */ /* 0x000fc60003f04070 */
[----:B------:R-:W-:Y:S01]  /*6b70*/  IMAD.HI.U32 R0, R60, R23, RZ ;  /* 0x000000173c007227 */ /* 0x000fe200078e00ff */
[----:B------:R-:W-:-:S03]  /*6b80*/  ISETP.GT.U32.AND P6, PT, R61, R51, PT ;  /* 0x000000333d00720c */ /* 0x000fc60003fc4070 */
[----:B------:R-:W-:Y:S01]  /*6b90*/  IMAD.MOV R0, RZ, RZ, -R0 ;  /* 0x000000ffff007224 */ /* 0x000fe200078e0a00 */
[----:B------:R-:W-:-:S05]  /*6ba0*/  ISETP.GT.U32.AND P4, PT, R61, R53, PT ;  /* 0x000000353d00720c */ /* 0x000fca0003f84070 */
[----:B------:R-:W-:Y:S02]  /*6bb0*/  @!P0 IMAD.IADD R50, R50, 0x1, -R61 ;  /* 0x0000000132328824 */ /* 0x000fe400078e0a3d */
[C---:B------:R-:W-:Y:S01]  /*6bc0*/  IMAD R23, R61.reuse, R0, R23 ;  /* 0x000000003d177224 */ /* 0x040fe200078e0217 */
[----:B------:R-:W-:Y:S01]  /*6bd0*/  ISETP.GT.U32.AND P5, PT, R61, R54, PT ;  /* 0x000000363d00720c */ /* 0x000fe20003fa4070 */
[----:B------:R-:W-:-:S04]  /*6be0*/  IMAD.HI.U32 R0, R60, R18, RZ ;  /* 0x000000123c007227 */ /* 0x000fc800078e00ff */
[----:B------:R-:W-:Y:S02]  /*6bf0*/  IMAD.MOV R0, RZ, RZ, -R0 ;  /* 0x000000ffff007224 */ /* 0x000fe400078e0a00 */
[--C-:B------:R-:W-:Y:S01]  /*6c00*/  @!P4 IMAD.IADD R53, R53, 0x1, -R61.reuse ;  /* 0x000000013535c824 */ /* 0x100fe200078e0a3d */
[C---:B------:R-:W-:Y:S01]  /*6c10*/  ISETP.GT.U32.AND P4, PT, R61.reuse, R50, PT ;  /* 0x000000323d00720c */ /* 0x040fe20003f84070 */
[----:B------:R-:W-:Y:S02]  /*6c20*/  IMAD R18, R61, R0, R18 ;  /* 0x000000003d127224 */ /* 0x000fe400078e0212 */
[----:B------:R-:W-:Y:S02]  /*6c30*/  @!P6 IMAD.IADD R51, R51, 0x1, -R61 ;  /* 0x000000013333e824 */ /* 0x000fe400078e0a3d */
[----:B------:R-:W-:Y:S02]  /*6c40*/  IMAD.MOV R0, RZ, RZ, -R47 ;  /* 0x000000ffff007224 */ /* 0x000fe400078e0a2f */
[----:B------:R-:W2:Y:S01]  /*6c50*/  LDL.LU R47, [R1+0xf4] ;  /* 0x0000f400012f7983 */ /* 0x000ea20000300800 */
[----:B------:R-:W-:Y:S01]  /*6c60*/  @!P5 IMAD.IADD R54, R54, 0x1, -R61 ;  /* 0x000000013636d824 */ /* 0x000fe200078e0a3d */
[----:B------:R-:W-:-:S02]  /*6c70*/  ISETP.GT.U32.AND P5, PT, R61, R51, PT ;  /* 0x000000333d00720c */ /* 0x000fc40003fa4070 */
[----:B------:R-:W2:Y:S02]  /*6c80*/  LDL.LU R48, [R1+0xf0] ;  /* 0x0000f00001307983 */ /* 0x000ea40000300800 */
[----:B------:R-:W-:-:S09]  /*6c90*/  @!P4 IMAD.IADD R50, R50, 0x1, -R61 ;  /* 0x000000013232c824 */ /* 0x000fd200078e0a3d */
[----:B------:R-:W-:Y:S01]  /*6ca0*/  @!P5 IMAD.IADD R51, R51, 0x1, -R61 ;  /* 0x000000013333d824 */ /* 0x000fe200078e0a3d */
[----:B---3--:R-:W-:-:S13]  /*6cb0*/  ISETP.GT.U32.AND P3, PT, R61, R7, PT ;  /* 0x000000073d00720c */ /* 0x008fda0003f64070 */
[----:B------:R-:W-:Y:S01]  /*6cc0*/  @!P3 IMAD.IADD R7, R7, 0x1, -R61 ;  /* 0x000000010707b824 */ /* 0x000fe200078e0a3d */
[----:B------:R-:W-:-:S13]  /*6cd0*/  ISETP.GT.U32.AND P3, PT, R61, R3, PT ;  /* 0x000000033d00720c */ /* 0x000fda0003f64070 */
[----:B------:R-:W-:-:S05]  /*6ce0*/  @!P3 IMAD.IADD R3, R3, 0x1, -R61 ;  /* 0x000000010303b824 */ /* 0x000fca00078e0a3d */
[----:B------:R-:W-:Y:S04]  /*6cf0*/  STL [R1+0x229c], R3 ;  /* 0x00229c0301007387 */ /* 0x000fe80000100800 */
[----:B0-----:R-:W3:Y:S04]  /*6d00*/  LDL.LU R5, [R1+0xec] ;  /* 0x0000ec0001057983 */ /* 0x001ee80000300800 */
[----:B------:R-:W3:Y:S04]  /*6d10*/  LDL.LU R6, [R1+0xe8] ;  /* 0x0000e80001067983 */ /* 0x000ee80000300800 */
[----:B------:R0:W-:Y:S04]  /*6d20*/  STL [R1+0x12c], R50 ;  /* 0x00012c3201007387 */ /* 0x0001e80000100800 */
[----:B------:R-:W3:Y:S04]  /*6d30*/  LDL.LU R13, [R1+0xe4] ;  /* 0x0000e400010d7983 */ /* 0x000ee80000300800 */
[----:B------:R-:W3:Y:S04]  /*6d40*/  LDL.LU R49, [R1+0xe0] ;  /* 0x0000e00001317983 */ /* 0x000ee80000300800 */
[----:B------:R1:W-:Y:S04]  /*6d50*/  STL [R1+0x128], R51 ;  /* 0x0001283301007387 */ /* 0x0003e80000100800 */
[----:B0-----:R-:W3:Y:S04]  /*6d60*/  LDL.LU R50, [R1+0xdc] ;  /* 0x0000dc0001327983 */ /* 0x001ee80000300800 */
[----:B-1----:R-:W3:Y:S01]  /*6d70*/  LDL.LU R51, [R1+0xd8] ;  /* 0x0000d80001337983 */ /* 0x002ee20000300800 */
[----:B------:R-:W-:-:S02]  /*6d80*/  ISETP.GT.U32.AND P2, PT, R61, R52, PT ;  /* 0x000000343d00720c */ /* 0x000fc40003f44070 */
[C---:B------:R-:W-:Y:S02]  /*6d90*/  ISETP.GT.U32.AND P0, PT, R61.reuse, R56, PT ;  /* 0x000000383d00720c */ /* 0x040fe40003f04070 */
[C---:B------:R-:W-:Y:S02]  /*6da0*/  ISETP.GT.U32.AND P1, PT, R61.reuse, R55, PT ;  /* 0x000000373d00720c */ /* 0x040fe40003f24070 */
[----:B------:R-:W-:-:S07]  /*6db0*/  ISETP.GT.U32.AND P6, PT, R61, R57, PT ;  /* 0x000000393d00720c */ /* 0x000fce0003fc4070 */
[--C-:B------:R-:W-:Y:S01]  /*6dc0*/  @!P2 IMAD.IADD R52, R52, 0x1, -R61.reuse ;  /* 0x000000013434a824 */ /* 0x100fe200078e0a3d */
[C---:B------:R-:W-:Y:S01]  /*6dd0*/  ISETP.GT.U32.AND P2, PT, R61.reuse, R59, PT ;  /* 0x0000003b3d00720c */ /* 0x040fe20003f44070 */
[--C-:B------:R-:W-:Y:S01]  /*6de0*/  @!P0 IMAD.IADD R56, R56, 0x1, -R61.reuse ;  /* 0x0000000138388824 */ /* 0x100fe200078e0a3d */
[----:B------:R-:W-:Y:S01]  /*6df0*/  ISETP.GT.U32.AND P0, PT, R61, R7, PT ;  /* 0x000000073d00720c */ /* 0x000fe20003f04070 */
[--C-:B------:R-:W-:Y:S01]  /*6e00*/  @!P1 IMAD.IADD R55, R55, 0x1, -R61.reuse ;  /* 0x0000000137379824 */ /* 0x100fe200078e0a3d */
[----:B------:R-:W-:Y:S01]  /*6e10*/  ISETP.GT.U32.AND P1, PT, R61, R52, PT ;  /* 0x000000343d00720c */ /* 0x000fe20003f24070 */
[----:B------:R-:W-:Y:S01]  /*6e20*/  @!P6 IMAD.IADD R57, R57, 0x1, -R61 ;  /* 0x000000013939e824 */ /* 0x000fe200078e0a3d */
[----:B------:R-:W-:-:S07]  /*6e30*/  ISETP.GT.U32.AND P3, PT, R61, R54, PT ;  /* 0x000000363d00720c */ /* 0x000fce0003f64070 */
[--C-:B------:R-:W-:Y:S01]  /*6e40*/  @!P2 IMAD.IADD R59, R59, 0x1, -R61.reuse ;  /* 0x000000013b3ba824 */ /* 0x100fe200078e0a3d */
[----:B------:R-:W-:Y:S01]  /*6e50*/  ISETP.GT.U32.AND P2, PT, R61, R53, PT ;  /* 0x000000353d00720c */ /* 0x000fe20003f44070 */
[----:B------:R-:W-:-:S03]  /*6e60*/  @!P0 IMAD.IADD R7, R7, 0x1, -R61 ;  /* 0x0000000107078824 */ /* 0x000fc600078e0a3d */
[C---:B------:R-:W-:Y:S02]  /*6e70*/  ISETP.GT.U32.AND P6, PT, R61.reuse, R59, PT ;  /* 0x0000003b3d00720c */ /* 0x040fe40003fc4070 */
[C---:B------:R-:W-:Y:S01]  /*6e80*/  ISETP.GT.U32.AND P4, PT, R61.reuse, R55, PT ;  /* 0x000000373d00720c */ /* 0x040fe20003f84070 */
[----:B------:R-:W-:Y:S01]  /*6e90*/  @!P1 IMAD.IADD R52, R52, 0x1, -R61 ;  /* 0x0000000134349824 */ /* 0x000fe200078e0a3d */
[----:B----4-:R-:W-:-:S05]  /*6ea0*/  ISETP.GT.U32.AND P0, PT, R61, R58, PT ;  /* 0x0000003a3d00720c */ /* 0x010fca0003f04070 */
[--C-:B------:R-:W-:Y:S01]  /*6eb0*/  @!P2 IMAD.IADD R53, R53, 0x1, -R61.reuse ;  /* 0x000000013535a824 */ /* 0x100fe200078e0a3d */
[----:B-----5:R-:W-:Y:S01]  /*6ec0*/  ISETP.GT.U32.AND P2, PT, R61, R8, PT ;  /* 0x000000083d00720c */ /* 0x020fe20003f44070 */
[--C-:B------:R-:W-:Y:S01]  /*6ed0*/  @!P3 IMAD.IADD R54, R54, 0x1, -R61.reuse ;  /* 0x000000013636b824 */ /* 0x100fe200078e0a3d */
[----:B------:R0:W-:Y:S01]  /*6ee0*/  STL [R1+0x124], R52 ;  /* 0x0001243401007387 */ /* 0x0001e20000100800 */
[--C-:B------:R-:W-:Y:S01]  /*6ef0*/  @!P6 IMAD.IADD R59, R59, 0x1, -R61.reuse ;  /* 0x000000013b3be824 */ /* 0x100fe200078e0a3d */
[C---:B------:R-:W-:Y:S02]  /*6f00*/  ISETP.GT.U32.AND P3, PT, R61.reuse, R9, PT ;  /* 0x000000093d00720c */ /* 0x040fe40003f64070 */
[----:B------:R-:W-:Y:S01]  /*6f10*/  ISETP.GT.U32.AND P5, PT, R61, R56, PT ;  /* 0x000000383d00720c */ /* 0x000fe20003fa4070 */
[--C-:B------:R-:W-:Y:S02]  /*6f20*/  @!P4 IMAD.IADD R55, R55, 0x1, -R61.reuse ;  /* 0x000000013737c824 */ /* 0x100fe400078e0a3d */
[----:B------:R-:W-:Y:S01]  /*6f30*/  @!P0 IMAD.IADD R58, R58, 0x1, -R61 ;  /* 0x000000013a3a8824 */ /* 0x000fe200078e0a3d */
[----:B0-----:R-:W4:Y:S01]  /*6f40*/  LDL.LU R52, [R1+0xd4] ;  /* 0x0000d40001347983 */ /* 0x001f220000300800 */
[----:B------:R-:W-:-:S02]  /*6f50*/  ISETP.GT.U32.AND P4, PT, R61, R10, PT ;  /* 0x0000000a3d00720c */ /* 0x000fc40003f84070 */
[----:B------:R-:W-:Y:S01]  /*6f60*/  @!P2 IMAD.IADD R8, R8, 0x1, -R61 ;  /* 0x000000010808a824 */ /* 0x000fe200078e0a3d */
[----:B------:R-:W-:-:S03]  /*6f70*/  ISETP.GT.U32.AND P1, PT, R61, R57, PT ;  /* 0x000000393d00720c */ /* 0x000fc60003f24070 */
[--C-:B------:R-:W-:Y:S02]  /*6f80*/  @!P3 IMAD.IADD R9, R9, 0x1, -R61.reuse ;  /* 0x000000010909b824 */ /* 0x100fe400078e0a3d */
[--C-:B------:R-:W-:Y:S01]  /*6f90*/  @!P5 IMAD.IADD R56, R56, 0x1, -R61.reuse ;  /* 0x000000013838d824 */ /* 0x100fe200078e0a3d */
[----:B------:R-:W-:Y:S04]  /*6fa0*/  STL [R1+0x120], R7 ;  /* 0x0001200701007387 */ /* 0x000fe80000100800 */
[----:B------:R-:W-:Y:S01]  /*6fb0*/  STL [R1+0x11c], R53 ;  /* 0x00011c3501007387 */ /* 0x000fe20000100800 */
[--C-:B------:R-:W-:Y:S02]  /*6fc0*/  @!P4 IMAD.IADD R10, R10, 0x1, -R61.reuse ;  /* 0x000000010a0ac824 */ /* 0x100fe400078e0a3d */
[----:B------:R-:W-:Y:S01]  /*6fd0*/  @!P1 IMAD.IADD R57, R57, 0x1, -R61 ;  /* 0x0000000139399824 */ /* 0x000fe200078e0a3d */
[----:B------:R-:W-:Y:S04]  /*6fe0*/  STL [R1+0x118], R54 ;  /* 0x0001183601007387 */ /* 0x000fe80000100800 */
[----:B------:R-:W-:Y:S04]  /*6ff0*/  STL [R1+0x114], R55 ;  /* 0x0001143701007387 */ /* 0x000fe80000100800 */
[----:B------:R-:W-:Y:S04]  /*7000*/  STL [R1+0x110], R56 ;  /* 0x0001103801007387 */ /* 0x000fe80000100800 */
[----:B------:R0:W-:Y:S04]  /*7010*/  STL [R1+0x108], R59 ;  /* 0x0001083b01007387 */ /* 0x0001e80000100800 */
[----:B------:R-:W-:Y:S04]  /*7020*/  STL [R1+0x10c], R57 ;  /* 0x00010c3901007387 */ /* 0x000fe80000100800 */
[----:B0-----:R-:W5:Y:S04]  /*7030*/  LDL R59, [R1+0x1f6c] ;  /* 0x001f6c00013b7983 */ /* 0x001f680000100800 */
[----:B------:R-:W5:Y:S04]  /*7040*/  LDL.LU R53, [R1+0xd0] ;  /* 0x0000d00001357983 */ /* 0x000f680000300800 */
[----:B------:R-:W5:Y:S04]  /*7050*/  LDL.LU R54, [R1+0xcc] ;  /* 0x0000cc0001367983 */ /* 0x000f680000300800 */
[----:B------:R-:W5:Y:S04]  /*7060*/  LDL.LU R55, [R1+0xc8] ;  /* 0x0000c80001377983 */ /* 0x000f680000300800 */
[----:B------:R-:W5:Y:S01]  /*7070*/  LDL.LU R56, [R1+0xc4] ;  /* 0x0000c40001387983 */ /* 0x000f620000300800 */
[----:B--2---:R-:W-:-:S02]  /*7080*/  ISETP.GT.U32.AND P5, PT, R61, R47, PT ;  /* 0x0000002f3d00720c */ /* 0x004fc40003fa4070 */
[----:B------:R-:W-:-:S11]  /*7090*/  ISETP.GT.U32.AND P1, PT, R61, R48, PT ;  /* 0x000000303d00720c */ /* 0x000fd60003f24070 */
[--C-:B------:R-:W-:Y:S02]  /*70a0*/  @!P5 IMAD.IADD R47, R47, 0x1, -R61.reuse ;  /* 0x000000012f2fd824 */ /* 0x100fe400078e0a3d */
[----:B------:R-:W-:Y:S01]  /*70b0*/  @!P1 IMAD.IADD R48, R48, 0x1, -R61 ;  /* 0x0000000130309824 */ /* 0x000fe200078e0a3d */
[C---:B---3--:R-:W-:Y:S02]  /*70c0*/  ISETP.GT.U32.AND P6, PT, R61.reuse, R5, PT ;  /* 0x000000053d00720c */ /* 0x048fe40003fc4070 */
[C---:B------:R-:W-:Y:S02]  /*70d0*/  ISETP.GT.U32.AND P0, PT, R61.reuse, R6, PT ;  /* 0x000000063d00720c */ /* 0x040fe40003f04070 */
[----:B------:R-:W-:-:S09]  /*70e0*/  ISETP.GT.U32.AND P2, PT, R61, R13, PT ;  /* 0x0000000d3d00720c */ /* 0x000fd20003f44070 */
[--C-:B------:R-:W-:Y:S01]  /*70f0*/  @!P6 IMAD.IADD R5, R5, 0x1, -R61.reuse ;  /* 0x000000010505e824 */ /* 0x100fe200078e0a3d */
[C---:B------:R-:W-:Y:S02]  /*7100*/  ISETP.GT.U32.AND P6, PT, R61.reuse, R58, PT ;  /* 0x0000003a3d00720c */ /* 0x040fe40003fc4070 */
[C---:B------:R-:W-:Y:S01]  /*7110*/  ISETP.GT.U32.AND P3, PT, R61.reuse, R49, PT ;  /* 0x000000313d00720c */ /* 0x040fe20003f64070 */
[--C-:B------:R-:W-:Y:S01]  /*7120*/  @!P0 IMAD.IADD R6, R6, 0x1, -R61.reuse ;  /* 0x0000000106068824 */ /* 0x100fe200078e0a3d */
[C---:B------:R-:W-:Y:S02]  /*7130*/  ISETP.GT.U32.AND P0, PT, R61.reuse, R8, PT ;  /* 0x000000083d00720c */ /* 0x040fe40003f04070 */
[----:B------:R-:W-:Y:S01]  /*7140*/  ISETP.GT.U32.AND P4, PT, R61, R50, PT ;  /* 0x000000323d00720c */ /* 0x000fe20003f84070 */
[----:B------:R-:W-:Y:S01]  /*7150*/  @!P2 IMAD.IADD R13, R13, 0x1, -R61 ;  /* 0x000000010d0da824 */ /* 0x000fe200078e0a3d */
[----:B------:R-:W-:-:S05]  /*7160*/  ISETP.GT.U32.AND P2, PT, R61, R9, PT ;  /* 0x000000093d00720c */ /* 0x000fca0003f44070 */
[--C-:B------:R-:W-:Y:S02]  /*7170*/  @!P6 IMAD.IADD R58, R58, 0x1, -R61.reuse ;  /* 0x000000013a3ae824 */ /* 0x100fe400078e0a3d */
[--C-:B------:R-:W-:Y:S01]  /*7180*/  @!P3 IMAD.IADD R49, R49, 0x1, -R61.reuse ;  /* 0x000000013131b824 */ /* 0x100fe200078e0a3d */
[C---:B------:R-:W-:Y:S01]  /*7190*/  ISETP.GT.U32.AND P3, PT, R61.reuse, R10, PT ;  /* 0x0000000a3d00720c */ /* 0x040fe20003f64070 */
[--C-:B------:R-:W-:Y:S01]  /*71a0*/  @!P0 IMAD.IADD R8, R8, 0x1, -R61.reuse ;  /* 0x0000000108088824 */ /* 0x100fe200078e0a3d */
[C---:B------:R-:W-:Y:S01]  /*71b0*/  ISETP.GT.U32.AND P5, PT, R61.reuse, R51, PT ;  /* 0x000000333d00720c */ /* 0x040fe20003fa4070 */
[----:B------:R0:W-:Y:S01]  /*71c0*/  STL [R1+0x104], R58 ;  /* 0x0001043a01007387 */ /* 0x0001e20000100800 */
[--C-:B------:R-:W-:Y:S01]  /*71d0*/  @!P4 IMAD.IADD R50, R50, 0x1, -R61.reuse ;  /* 0x000000013232c824 */ /* 0x100fe200078e0a3d */
[----:B------:R-:W-:Y:S01]  /*71e0*/  ISETP.GT.U32.AND P4, PT, R61, R47, PT ;  /* 0x0000002f3d00720c */ /* 0x000fe20003f84070 */
[--C-:B------:R-:W-:Y:S01]  /*71f0*/  @!P2 IMAD.IADD R9, R9, 0x1, -R61.reuse ;  /* 0x000000010909a824 */ /* 0x100fe200078e0a3d */
[----:B0-----:R-:W2:Y:S04]  /*7200*/  LDL.LU R58, [R1+0xc0] ;  /* 0x0000c000013a7983 */ /* 0x001ea80000300800 */
[----:B------:R-:W3:Y:S04]  /*7210*/  LDL.LU R57, [R1+0xbc] ;  /* 0x0000bc0001397983 */ /* 0x000ee80000300800 */
[----:B------:R0:W-:Y:S01]  /*7220*/  STL [R1+0x100], R8 ;  /* 0x0001000801007387 */ /* 0x0001e20000100800 */
[----:B------:R-:W-:-:S03]  /*7230*/  @!P3 IMAD.IADD R10, R10, 0x1, -R61 ;  /* 0x000000010a0ab824 */ /* 0x000fc600078e0a3d */
[----:B------:R-:W3:Y:S01]  /*7240*/  LDL.LU R7, [R1+0xb8] ;  /* 0x0000b80001077983 */ /* 0x000ee20000300800 */
[----:B------:R-:W-:-:S03]  /*7250*/  @!P5 IMAD.IADD R51, R51, 0x1, -R61 ;  /* 0x000000013333d824 */ /* 0x000fc600078e0a3d */
[----:B------:R1:W-:Y:S01]  /*7260*/  STL [R1+0xfc], R9 ;  /* 0x0000fc0901007387 */ /* 0x0003e20000100800 */
[----:B------:R-:W-:-:S03]  /*7270*/  ISETP.GT.U32.AND P5, PT, R61, R48, PT ;  /* 0x000000303d00720c */ /* 0x000fc60003fa4070 */
[----:B0-----:R-:W3:Y:S01]  /*7280*/  LDL.LU R8, [R1+0xb4] ;  /* 0x0000b40001087983 */ /* 0x001ee20000300800 */
[----:B------:R-:W-:-:S03]  /*7290*/  @!P4 IMAD.IADD R47, R47, 0x1, -R61 ;  /* 0x000000012f2fc824 */ /* 0x000fc600078e0a3d */
[----:B------:R0:W-:Y:S04]  /*72a0*/  STL [R1+0xf8], R10 ;  /* 0x0000f80a01007387 */ /* 0x0001e80000100800 */
[----:B-1----:R-:W3:Y:S04]  /*72b0*/  LDL.LU R9, [R1+0xb0] ;  /* 0x0000b00001097983 */ /* 0x002ee80000300800 */
[----:B0-----:R-:W3:Y:S04]  /*72c0*/  LDL.LU R10, [R1+0xac] ;  /* 0x0000ac00010a7983 */ /* 0x001ee80000300800 */
[----:B------:R0:W-:Y:S01]  /*72d0*/  STL [R1+0xf4], R47 ;  /* 0x0000f42f01007387 */ /* 0x0001e20000100800 */
[----:B------:R-:W-:-:S03]  /*72e0*/  @!P5 IMAD.IADD R48, R48, 0x1, -R61 ;  /* 0x000000013030d824 */ /* 0x000fc600078e0a3d */
[----:B0-----:R-:W3:Y:S04]  /*72f0*/  LDL.LU R47, [R1+0xa8] ;  /* 0x0000a800012f7983 */ /* 0x001ee80000300800 */
[----:B------:R0:W-:Y:S04]  /*7300*/  STL [R1+0xf0], R48 ;  /* 0x0000f03001007387 */ /* 0x0001e80000100800 */
[----:B0-----:R-:W3:Y:S01]  /*7310*/  LDL.LU R48, [R1+0xa4] ;  /* 0x0000a40001307983 */ /* 0x001ee20000300800 */
[C---:B----4-:R-:W-:Y:S01]  /*7320*/  ISETP.GT.U32.AND P1, PT, R61.reuse, R52, PT ;  /* 0x000000343d00720c */ /* 0x050fe20003f24070 */
[----:B------:R-:W-:-:S02]  /*7330*/  IMAD R14, R61, R0, R14 ;  /* 0x000000003d0e7224 */ /* 0x000fc400078e020e */
[----:B------:R-:W-:Y:S01]  /*7340*/  IMAD.HI.U32 R0, R60, R12, RZ ;  /* 0x0000000c3c007227 */ /* 0x000fe200078e00ff */
[----:B------:R-:W-:-:S03]  /*7350*/  ISETP.GT.U32.AND P0, PT, R61, R6, PT ;  /* 0x000000063d00720c */ /* 0x000fc60003f04070 */
[----:B------:R-:W-:-:S06]  /*7360*/  IMAD.MOV R0, RZ, RZ, -R0 ;  /* 0x000000ffff007224 */ /* 0x000fcc00078e0a00 */
[--C-:B------:R-:W-:Y:S01]  /*7370*/  @!P1 IMAD.IADD R52, R52, 0x1, -R61.reuse ;  /* 0x0000000134349824 */ /* 0x100fe200078e0a3d */
[C---:B------:R-:W-:Y:S01]  /*7380*/  ISETP.GT.U32.AND P1, PT, R61.reuse, R5, PT ;  /* 0x000000053d00720c */ /* 0x040fe20003f24070 */
[C---:B------:R-:W-:Y:S01]  /*7390*/  IMAD R12, R61.reuse, R0, R12 ;  /* 0x000000003d0c7224 */ /* 0x040fe200078e020c */
[C---:B------:R-:W-:Y:S01]  /*73a0*/  ISETP.GT.U32.AND P2, PT, R61.reuse, R13, PT ;  /* 0x0000000d3d00720c */ /* 0x040fe20003f44070 */
[----:B------:R-:W-:Y:S01]  /*73b0*/  IMAD.HI.U32 R0, R60, R2, RZ ;  /* 0x000000023c007227 */ /* 0x000fe200078e00ff */
[C---:B------:R-:W-:Y:S02]  /*73c0*/  ISETP.GT.U32.AND P6, PT, R61.reuse, R52, PT ;  /* 0x000000343d00720c */ /* 0x040fe40003fc4070 */
[----:B------:R-:W-:Y:S01]  /*73d0*/  ISETP.GT.U32.AND P3, PT, R61, R49, PT ;  /* 0x000000313d00720c */ /* 0x000fe20003f64070 */
[----:B------:R-:W-:Y:S02]  /*73e0*/  IMAD.MOV R0, RZ, RZ, -R0 ;  /* 0x000000ffff007224 */ /* 0x000fe400078e0a00 */
[----:B------:R-:W-:-:S04]  /*73f0*/  @!P0 IMAD.IADD R6, R6, 0x1, -R61 ;  /* 0x0000000106068824 */ /* 0x000fc800078e0a3d */
[--C-:B------:R-:W-:Y:S01]  /*7400*/  @!P1 IMAD.IADD R5, R5, 0x1, -R61.reuse ;  /* 0x0000000105059824 */ /* 0x100fe200078e0a3d */
[C---:B-----5:R-:W-:Y:S01]  /*7410*/  ISETP.GT.U32.AND P1, PT, R61.reuse, R53, PT ;  /* 0x000000353d00720c */ /* 0x060fe20003f24070 */
[C---:B------:R-:W-:Y:S01]  /*7420*/  IMAD R2, R61.reuse, R0, R2 ;  /* 0x000000003d027224 */ /* 0x040fe200078e0202 */
[----:B------:R-:W-:Y:S02]  /*7430*/  IABS R0, R59 ;  /* 0x0000003b00007213 */ /* 0x000fe40000000000 */
[C---:B------:R-:W-:Y:S01]  /*7440*/  ISETP.GT.U32.AND P0, PT, R61.reuse, R54, PT ;  /* 0x000000363d00720c */ /* 0x040fe20003f04070 */
[----:B------:R-:W4:Y:S01]  /*7450*/  LDL.LU R59, [R1+0xa0] ;  /* 0x0000a000013b7983 */ /* 0x000f220000300800 */
[----:B------:R-:W-:Y:S01]  /*7460*/  ISETP.GT.U32.AND P4, PT, R61, R50, PT ;  /* 0x000000323d00720c */ /* 0x000fe20003f84070 */
[--C-:B------:R-:W-:Y:S02]  /*7470*/  @!P6 IMAD.IADD R52, R52, 0x1, -R61.reuse ;  /* 0x000000013434e824 */ /* 0x100fe400078e0a3d */
[--C-:B------:R-:W-:Y:S01]  /*7480*/  @!P2 IMAD.IADD R13, R13, 0x1, -R61.reuse ;  /* 0x000000010d0da824 */ /* 0x100fe200078e0a3d */
[----:B------:R-:W-:Y:S01]  /*7490*/  ISETP.GT.U32.AND P2, PT, R61, R55, PT ;  /* 0x000000373d00720c */ /* 0x000fe20003f44070 */
[--C-:B------:R-:W-:Y:S01]  /*74a0*/  @!P3 IMAD.IADD R49, R49, 0x1, -R61.reuse ;  /* 0x000000013131b824 */ /* 0x100fe200078e0a3d */
[----:B------:R-:W-:Y:S01]  /*74b0*/  ISETP.GT.U32.AND P3, PT, R61, R56, PT ;  /* 0x000000383d00720c */ /* 0x000fe20003f64070 */
[----:B------:R-:W-:Y:S01]  /*74c0*/  @!P1 IMAD.IADD R53, R53, 0x1, -R61 ;  /* 0x0000000135359824 */ /* 0x000fe200078e0a3d */
[----:B------:R-:W-:-:S03]  /*74d0*/  ISETP.GT.U32.AND P5, PT, R61, R51, PT ;  /* 0x000000333d00720c */ /* 0x000fc60003fa4070 */
[--C-:B------:R-:W-:Y:S02]  /*74e0*/  @!P0 IMAD.IADD R54, R54, 0x1, -R61.reuse ;  /* 0x0000000136368824 */ /* 0x100fe400078e0a3d */
[----:B------:R-:W-:-:S04]  /*74f0*/  @!P4 IMAD.IADD R50, R50, 0x1, -R61 ;  /* 0x000000013232c824 */ /* 0x000fc800078e0a3d */
[--C-:B------:R-:W-:Y:S02]  /*7500*/  @!P2 IMAD.IADD R55, R55, 0x1, -R61.reuse ;  /* 0x000000013737a824 */ /* 0x100fe400078e0a3d */
[--C-:B------:R-:W-:Y:S01]  /*7510*/  @!P3 IMAD.IADD R56, R56, 0x1, -R61.reuse ;  /* 0x000000013838b824 */ /* 0x100fe200078e0a3d */
[----:B------:R-:W-:Y:S01]  /*7520*/  STL [R1+0xec], R5 ;  /* 0x0000ec0501007387 */ /* 0x000fe20000100800 */
[----:B------:R-:W-:-:S03]  /*7530*/  @!P5 IMAD.IADD R51, R51, 0x1, -R61 ;  /* 0x000000013333d824 */ /* 0x000fc600078e0a3d */
[----:B------:R-:W-:Y:S04]  /*7540*/  STL [R1+0xe8], R6 ;  /* 0x0000e80601007387 */ /* 0x000fe80000100800 */
[----:B------:R-:W-:Y:S04]  /*7550*/  STL [R1+0xe4], R13 ;  /* 0x0000e40d01007387 */ /* 0x000fe80000100800 */
[----:B------:R0:W-:Y:S04]  /*7560*/  STL [R1+0xe0], R49 ;  /* 0x0000e03101007387 */ /* 0x0001e80000100800 */
[----:B------:R1:W-:Y:S04]  /*7570*/  STL [R1+0xdc], R50 ;  /* 0x0000dc3201007387 */ /* 0x0003e80000100800 */
[----:B0-----:R-:W5:Y:S04]  /*7580*/  LDL.LU R49, [R1+0x9c] ;  /* 0x00009c0001317983 */ /* 0x001f680000300800 */
[----:B------:R0:W-:Y:S04]  /*7590*/  STL [R1+0xd8], R51 ;  /* 0x0000d83301007387 */ /* 0x0001e80000100800 */
[----:B-1----:R-:W5:Y:S04]  /*75a0*/  LDL.LU R50, [R1+0x98] ;  /* 0x0000980001327983 */ /* 0x002f680000300800 */
[----:B0-----:R-:W5:Y:S04]  /*75b0*/  LDL.LU R51, [R1+0x94] ;  /* 0x0000940001337983 */ /* 0x001f680000300800 */
[----:B------:R0:W-:Y:S04]  /*75c0*/  STL [R1+0xd4], R52 ;  /* 0x0000d43401007387 */ /* 0x0001e80000100800 */
[----:B0-----:R-:W5:Y:S01]  /*75d0*/  LDL.LU R52, [R1+0x90] ;  /* 0x0000900001347983 */ /* 0x001f620000300800 */
[----:B--2---:R-:W-:-:S02]  /*75e0*/  ISETP.GT.U32.AND P4, PT, R61, R58, PT ;  /* 0x0000003a3d00720c */ /* 0x004fc40003f84070 */
        /* <DEDUP_REMOVED lines=9> */
[--C-:B------:R-:W-:Y:S01]  /*7680*/  @!P0 IMAD.IADD R9, R9, 0x1, -R61.reuse ;  /* 0x0000000109098824 */ /* 0x100fe200078e0a3d */
[C---:B------:R-:W-:Y:S02]  /*7690*/  ISETP.GT.U32.AND P3, PT, R61.reuse, R47, PT ;  /* 0x0000002f3d00720c */ /* 0x040fe40003f64070 */
[----:B------:R-:W-:Y:S01]  /*76a0*/  ISETP.GT.U32.AND P0, PT, R61, R55, PT ;  /* 0x000000373d00720c */ /* 0x000fe20003f04070 */
[----:B------:R-:W-:-:S02]  /*76b0*/  @!P4 IMAD.IADD R58, R58, 0x1, -R61 ;  /* 0x000000013a3ac824 */ /* 0x000fc400078e0a3d */
[--C-:B------:R-:W-:Y:S02]  /*76c0*/  @!P6 IMAD.IADD R53, R53, 0x1, -R61.reuse ;  /* 0x000000013535e824 */ /* 0x100fe400078e0a3d */
[--C-:B------:R-:W-:Y:S01]  /*76d0*/  @!P2 IMAD.IADD R10, R10, 0x1, -R61.reuse ;  /* 0x000000010a0aa824 */ /* 0x100fe200078e0a3d */
[C---:B------:R-:W-:Y:S01]  /*76e0*/  ISETP.GT.U32.AND P2, PT, R61.reuse, R56, PT ;  /* 0x000000383d00720c */ /* 0x040fe20003f44070 */
[----:B------:R-:W-:Y:S01]  /*76f0*/  @!P1 IMAD.IADD R54, R54, 0x1, -R61 ;  /* 0x0000000136369824 */ /* 0x000fe200078e0a3d */
[----:B------:R-:W-:-:S03]  /*7700*/  ISETP.GT.U32.AND P4, PT, R61, R48, PT ;  /* 0x000000303d00720c */ /* 0x000fc60003f84070 */
[--C-:B------:R-:W-:Y:S01]  /*7710*/  @!P3 IMAD.IADD R47, R47, 0x1, -R61.reuse ;  /* 0x000000012f2fb824 */ /* 0x100fe200078e0a3d */
[----:B------:R-:W-:Y:S01]  /*7720*/  ISETP.GT.U32.AND P3, PT, R61, R58, PT ;  /* 0x0000003a3d00720c */ /* 0x000fe20003f64070 */
[----:B------:R0:W-:Y:S01]  /*7730*/  STL [R1+0xd0], R53 ;  /* 0x0000d03501007387 */ /* 0x0001e20000100800 */
[--C-:B------:R-:W-:Y:S02]  /*7740*/  @!P5 IMAD.IADD R57, R57, 0x1, -R61.reuse ;  /* 0x000000013939d824 */ /* 0x100fe400078e0a3d */
[--C-:B------:R-:W-:Y:S01]  /*7750*/  @!P0 IMAD.IADD R55, R55, 0x1, -R61.reuse ;  /* 0x0000000137378824 */ /* 0x100fe200078e0a3d */
[----:B0-----:R-:W2:Y:S04]  /*7760*/  LDL.LU R53, [R1+0x8c] ;  /* 0x00008c0001357983 */ /* 0x001ea80000300800 */
[----:B------:R-:W3:Y:S04]  /*7770*/  LDL.LU R13, [R1+0x88] ;  /* 0x00008800010d7983 */ /* 0x000ee80000300800 */
[----:B------:R-:W2:Y:S01]  /*7780*/  LDL.LU R5, [R1+0x84] ;  /* 0x0000840001057983 */ /* 0x000ea20000300800 */
[----:B------:R-:W-:-:S03]  /*7790*/  @!P4 IMAD.IADD R48, R48, 0x1, -R61 ;  /* 0x000000013030c824 */ /* 0x000fc600078e0a3d */
[----:B------:R0:W-:Y:S01]  /*77a0*/  STL [R1+0xcc], R54 ;  /* 0x0000cc3601007387 */ /* 0x0001e20000100800 */
[----:B------:R-:W-:-:S03]  /*77b0*/  ISETP.GT.U32.AND P4, PT, R61, R57, PT ;  /* 0x000000393d00720c */ /* 0x000fc60003f84070 */
[----:B------:R-:W3:Y:S01]  /*77c0*/  LDL.LU R6, [R1+0x80] ;  /* 0x0000800001067983 */ /* 0x000ee20000300800 */
[----:B------:R-:W-:-:S03]  /*77d0*/  @!P2 IMAD.IADD R56, R56, 0x1, -R61 ;  /* 0x000000013838a824 */ /* 0x000fc600078e0a3d */
[----:B------:R1:W-:Y:S01]  /*77e0*/  STL [R1+0xc8], R55 ;  /* 0x0000c83701007387 */ /* 0x0003e20000100800 */
[----:B------:R-:W-:-:S03]  /*77f0*/  @!P3 IMAD.IADD R58, R58, 0x1, -R61 ;  /* 0x000000013a3ab824 */ /* 0x000fc600078e0a3d */
[----:B0-----:R-:W3:Y:S04]  /*7800*/  LDL.LU R54, [R1+0x7c] ;  /* 0x00007c0001367983 */ /* 0x001ee80000300800 */
[----:B-1----:R-:W3:Y:S04]  /*7810*/  LDL.LU R55, [R1+0x78] ;  /* 0x0000780001377983 */ /* 0x002ee80000300800 */
[----:B------:R-:W-:Y:S04]  /*7820*/  STL [R1+0xc4], R56 ;  /* 0x0000c43801007387 */ /* 0x000fe80000100800 */
[----:B------:R0:W-:Y:S01]  /*7830*/  STL [R1+0xc0], R58 ;  /* 0x0000c03a01007387 */ /* 0x0001e20000100800 */
[----:B------:R-:W-:-:S03]  /*7840*/  @!P4 IMAD.IADD R57, R57, 0x1, -R61 ;  /* 0x000000013939c824 */ /* 0x000fc600078e0a3d */
[----:B0-----:R-:W3:Y:S04]  /*7850*/  LDL.LU R58, [R1+0x74] ;  /* 0x00007400013a7983 */ /* 0x001ee80000300800 */
[----:B------:R-:W3:Y:S04]  /*7860*/  LDL.LU R56, [R1+0x70] ;  /* 0x0000700001387983 */ /* 0x000ee80000300800 */
[----:B------:R0:W-:Y:S04]  /*7870*/  STL [R1+0xbc], R57 ;  /* 0x0000bc3901007387 */ /* 0x0001e80000100800 */
[----:B0-----:R-:W3:Y:S01]  /*7880*/  LDL.LU R57, [R1+0x6c] ;  /* 0x00006c0001397983 */ /* 0x001ee20000300800 */
[----:B----4-:R-:W-:-:S02]  /*7890*/  ISETP.GT.U32.AND P5, PT, R61, R59, PT ;  /* 0x0000003b3d00720c */ /* 0x010fc40003fa4070 */
[----:B------:R-:W-:-:S11]  /*78a0*/  ISETP.GT.U32.AND P1, PT, R61, R8, PT ;  /* 0x000000083d00720c */ /* 0x000fd60003f24070 */
[--C-:B------:R-:W-:Y:S01]  /*78b0*/  @!P5 IMAD.IADD R59, R59, 0x1, -R61.reuse ;  /* 0x000000013b3bd824 */ /* 0x100fe200078e0a3d */
[C---:B------:R-:W-:Y:S02]  /*78c0*/  ISETP.GT.U32.AND P5, PT, R61.reuse, R7, PT ;  /* 0x000000073d00720c */ /* 0x040fe40003fa4070 */
[C---:B------:R-:W-:Y:S02]  /*78d0*/  ISETP.GT.U32.AND P2, PT, R61.reuse, R10, PT ;  /* 0x0000000a3d00720c */ /* 0x040fe40003f44070 */
[C---:B------:R-:W-:Y:S02]  /*78e0*/  ISETP.GT.U32.AND P6, PT, R61.reuse, R59, PT ;  /* 0x0000003b3d00720c */ /* 0x040fe40003fc4070 */
[C---:B------:R-:W-:Y:S01]  /*78f0*/  ISETP.GT.U32.AND P0, PT, R61.reuse, R9, PT ;  /* 0x000000093d00720c */ /* 0x040fe20003f04070 */
[----:B------:R-:W-:Y:S01]  /*7900*/  @!P1 IMAD.IADD R8, R8, 0x1, -R61 ;  /* 0x0000000108089824 */ /* 0x000fe200078e0a3d */
[----:B-----5:R-:W-:-:S05]  /*7910*/  ISETP.GT.U32.AND P1, PT, R61, R50, PT ;  /* 0x000000323d00720c */ /* 0x020fca0003f24070 */
[--C-:B------:R-:W-:Y:S01]  /*7920*/  @!P5 IMAD.IADD R7, R7, 0x1, -R61.reuse ;  /* 0x000000010707d824 */ /* 0x100fe200078e0a3d */
[C---:B------:R-:W-:Y:S02]  /*7930*/  ISETP.GT.U32.AND P5, PT, R61.reuse, R49, PT ;  /* 0x000000313d00720c */ /* 0x040fe40003fa4070 */
[C---:B------:R-:W-:Y:S02]  /*7940*/  ISETP.GT.U32.AND P3, PT, R61.reuse, R47, PT ;  /* 0x0000002f3d00720c */ /* 0x040fe40003f64070 */
[C---:B------:R-:W-:Y:S01]  /*7950*/  ISETP.GT.U32.AND P4, PT, R61.reuse, R48, PT ;  /* 0x000000303d00720c */ /* 0x040fe20003f84070 */
[--C-:B------:R-:W-:Y:S01]  /*7960*/  @!P2 IMAD.IADD R10, R10, 0x1, -R61.reuse ;  /* 0x000000010a0aa824 */ /* 0x100fe200078e0a3d */
[----:B------:R-:W-:Y:S01]  /*7970*/  ISETP.GT.U32.AND P2, PT, R61, R52, PT ;  /* 0x000000343d00720c */ /* 0x000fe20003f44070 */
[--C-:B------:R-:W-:Y:S02]  /*7980*/  @!P6 IMAD.IADD R59, R59, 0x1, -R61.reuse ;  /* 0x000000013b3be824 */ /* 0x100fe400078e0a3d */
[----:B------:R-:W-:Y:S01]  /*7990*/  @!P0 IMAD.IADD R9, R9, 0x1, -R61 ;  /* 0x0000000109098824 */ /* 0x000fe200078e0a3d */
[----:B------:R-:W-:-:S03]  /*79a0*/  ISETP.GT.U32.AND P0, PT, R61, R51, PT ;  /* 0x000000333d00720c */ /* 0x000fc60003f04070 */
[--C-:B------:R-:W-:Y:S02]  /*79b0*/  @!P5 IMAD.IADD R49, R49, 0x1, -R61.reuse ;  /* 0x000000013131d824 */ /* 0x100fe400078e0a3d */
[--C-:B------:R-:W-:Y:S02]  /*79c0*/  @!P1 IMAD.IADD R50, R50, 0x1, -R61.reuse ;  /* 0x0000000132329824 */ /* 0x100fe400078e0a3d */
[--C-:B------:R-:W-:Y:S02]  /*79d0*/  @!P3 IMAD.IADD R47, R47, 0x1, -R61.reuse ;  /* 0x000000012f2fb824 */ /* 0x100fe400078e0a3d */
[--C-:B------:R-:W-:Y:S02]  /*79e0*/  @!P4 IMAD.IADD R48, R48, 0x1, -R61.reuse ;  /* 0x000000013030c824 */ /* 0x100fe400078e0a3d */
[--C-:B------:R-:W-:Y:S01]  /*79f0*/  @!P2 IMAD.IADD R52, R52, 0x1, -R61.reuse ;  /* 0x000000013434a824 */ /* 0x100fe200078e0a3d */
[----:B------:R-:W-:Y:S01]  /*7a00*/  STL [R1+0xb8], R7 ;  /* 0x0000b80701007387 */ /* 0x000fe20000100800 */
[----:B------:R-:W-:-:S03]  /*7a10*/  @!P0 IMAD.IADD R51, R51, 0x1, -R61 ;  /* 0x0000000133338824 */ /* 0x000fc600078e0a3d */
[----:B------:R-:W-:Y:S04]  /*7a20*/  STL [R1+0xb4], R8 ;  /* 0x0000b40801007387 */ /* 0x000fe80000100800 */
[----:B------:R-:W-:Y:S04]  /*7a30*/  STL [R1+0xb0], R9 ;  /* 0x0000b00901007387 */ /* 0x000fe80000100800 */
[----:B------:R-:W-:Y:S04]  /*7a40*/  STL [R1+0xac], R10 ;  /* 0x0000ac0a01007387 */ /* 0x000fe80000100800 */
[----:B------:R-:W-:Y:S04]  /*7a50*/  STL [R1+0xa8], R47 ;  /* 0x0000a82f01007387 */ /* 0x000fe80000100800 */
[----:B------:R0:W-:Y:S04]  /*7a60*/  STL [R1+0xa0], R59 ;  /* 0x0000a03b01007387 */ /* 0x0001e80000100800 */
[----:B------:R1:W-:Y:S04]  /*7a70*/  STL [R1+0xa4], R48 ;  /* 0x0000a43001007387 */ /* 0x0003e80000100800 */
[----:B0-----:R-:W4:Y:S04]  /*7a80*/  LDL.LU R59, [R1+0x68] ;  /* 0x00006800013b7983 */ /* 0x001f280000300800 */
[----:B------:R-:W5:Y:S04]  /*7a90*/  LDL.LU R7, [R1+0x64] ;  /* 0x0000640001077983 */ /* 0x000f680000300800 */
[----:B------:R-:W4:Y:S04]  /*7aa0*/  LDL.LU R8, [R1+0x60] ;  /* 0x0000600001087983 */ /* 0x000f280000300800 */
[----:B------:R-:W4:Y:S04]  /*7ab0*/  LDL.LU R9, [R1+0x5c] ;  /* 0x00005c0001097983 */ /* 0x000f280000300800 */
[----:B------:R-:W4:Y:S04]  /*7ac0*/  LDL.LU R10, [R1+0x58] ;  /* 0x00005800010a7983 */ /* 0x000f280000300800 */
[----:B------:R-:W5:Y:S01]  /*7ad0*/  LDL.LU R47, [R1+0x54] ;  /* 0x00005400012f7983 */ /* 0x000f620000300800 */
[----:B--2---:R-:W-:-:S02]  /*7ae0*/  ISETP.GT.U32.AND P6, PT, R61, R5, PT ;  /* 0x000000053d00720c */ /* 0x004fc40003fc4070 */
[C---:B------:R-:W-:Y:S02]  /*7af0*/  ISETP.GT.U32.AND P3, PT, R61.reuse, R53, PT ;  /* 0x000000353d00720c */ /* 0x040fe40003f64070 */
[C---:B---3--:R-:W-:Y:S02]  /*7b00*/  ISETP.GT.U32.AND P5, PT, R61.reuse, R6, PT ;  /* 0x000000063d00720c */ /* 0x048fe40003fa4070 */
[C---:B------:R-:W-:Y:S02]  /*7b10*/  ISETP.GT.U32.AND P4, PT, R61.reuse, R13, PT ;  /* 0x0000000d3d00720c */ /* 0x040fe40003f84070 */
[----:B------:R-:W-:-:S05]  /*7b20*/  ISETP.GT.U32.AND P1, PT, R61, R54, PT ;  /* 0x000000363d00720c */ /* 0x000fca0003f24070 */
[----:B------:R-:W-:Y:S01]  /*7b30*/  @!P6 IMAD.IADD R5, R5, 0x1, -R61 ;  /* 0x000000010505e824 */ /* 0x000fe200078e0a3d */
[----:B------:R-:W-:-:S03]  /*7b40*/  ISETP.GT.U32.AND P6, PT, R61, R49, PT ;  /* 0x000000313d00720c */ /* 0x000fc60003fc4070 */
[--C-:B------:R-:W-:Y:S01]  /*7b50*/  @!P5 IMAD.IADD R6, R6, 0x1, -R61.reuse ;  /* 0x000000010606d824 */ /* 0x100fe200078e0a3d */
[C---:B------:R-:W-:Y:S02]  /*7b60*/  ISETP.GT.U32.AND P0, PT, R61.reuse, R55, PT ;  /* 0x000000373d00720c */ /* 0x040fe40003f04070 */
[----:B------:R-:W-:Y:S01]  /*7b70*/  ISETP.GT.U32.AND P5, PT, R61, R50, PT ;  /* 0x000000323d00720c */ /* 0x000fe20003fa4070 */
[--C-:B------:R-:W-:Y:S02]  /*7b80*/  @!P3 IMAD.IADD R53, R53, 0x1, -R61.reuse ;  /* 0x000000013535b824 */ /* 0x100fe400078e0a3d */
[--C-:B------:R-:W-:Y:S01]  /*7b90*/  @!P1 IMAD.IADD R54, R54, 0x1, -R61.reuse ;  /* 0x0000000136369824 */ /* 0x100fe200078e0a3d */
[C---:B------:R-:W-:Y:S02]  /*7ba0*/  ISETP.GT.U32.AND P1, PT, R61.reuse, R51, PT ;  /* 0x000000333d00720c */ /* 0x040fe40003f24070 */
[----:B------:R-:W-:Y:S01]  /*7bb0*/  ISETP.GT.U32.AND P2, PT, R61, R58, PT ;  /* 0x0000003a3d00720c */ /* 0x000fe20003f44070 */
[--C-:B------:R-:W-:Y:S01]  /*7bc0*/  @!P4 IMAD.IADD R13, R13, 0x1, -R61.reuse ;  /* 0x000000010d0dc824 */ /* 0x100fe200078e0a3d */
[----:B------:R-:W-:Y:S01]  /*7bd0*/  ISETP.GT.U32.AND P3, PT, R61, R56, PT ;  /* 0x000000383d00720c */ /* 0x000fe20003f64070 */
[----:B------:R-:W-:-:S02]  /*7be0*/  @!P6 IMAD.IADD R49, R49, 0x1, -R61 ;  /* 0x000000013131e824 */ /* 0x000fc400078e0a3d */
[--C-:B------:R-:W-:Y:S01]  /*7bf0*/  @!P0 IMAD.IADD R55, R55, 0x1, -R61.reuse ;  /* 0x0000000137378824 */ /* 0x100fe200078e0a3d */
[----:B------:R-:W-:Y:S01]  /*7c00*/  ISETP.GT.U32.AND P0, PT, R61, R52, PT ;  /* 0x000000343d00720c */ /* 0x000fe20003f04070 */
[----:B------:R-:W-:-:S06]  /*7c10*/  @!P5 IMAD.IADD R50, R50, 0x1, -R61 ;  /* 0x000000013232d824 */ /* 0x000fcc00078e0a3d */
[--C-:B------:R-:W-:Y:S01]  /*7c20*/  @!P2 IMAD.IADD R58, R58, 0x1, -R61.reuse ;  /* 0x000000013a3aa824 */ /* 0x100fe200078e0a3d */
[C---:B------:R-:W-:Y:S02]  /*7c30*/  ISETP.GT.U32.AND P2, PT, R61.reuse, R53, PT ;  /* 0x000000353d00720c */ /* 0x040fe40003f44070 */
[----:B------:R-:W-:Y:S01]  /*7c40*/  ISETP.GT.U32.AND P4, PT, R61, R57, PT ;  /* 0x000000393d00720c */ /* 0x000fe20003f84070 */
[----:B------:R0:W-:Y:S01]  /*7c50*/  STL [R1+0x9c], R49 ;  /* 0x00009c3101007387 */ /* 0x0001e20000100800 */
[----:B------:R-:W-:-:S03]  /*7c60*/  @!P1 IMAD.IADD R51, R51, 0x1, -R61 ;  /* 0x0000000133339824 */ /* 0x000fc600078e0a3d */
[----:B-1----:R-:W2:Y:S01]  /*7c70*/  LDL.LU R48, [R1+0x50] ;  /* 0x0000500001307983 */ /* 0x002ea20000300800 */
[--C-:B------:R-:W-:Y:S01]  /*7c80*/  @!P3 IMAD.IADD R56, R56, 0x1, -R61.reuse ;  /* 0x000000013838b824 */ /* 0x100fe200078e0a3d */
[----:B------:R-:W-:Y:S02]  /*7c90*/  ISETP.GT.U32.AND P3, PT, R61, R13, PT ;  /* 0x0000000d3d00720c */ /* 0x000fe40003f64070 */
[----:B------:R1:W-:Y:S04]  /*7ca0*/  STL [R1+0x98], R50 ;  /* 0x0000983201007387 */ /* 0x0003e80000100800 */
[----:B0-----:R-:W3:Y:S01]  /*7cb0*/  LDL.LU R49, [R1+0x4c] ;  /* 0x00004c0001317983 */ /* 0x001ee20000300800 */
[----:B------:R-:W-:Y:S01]  /*7cc0*/  @!P4 IMAD.IADD R57, R57, 0x1, -R61 ;  /* 0x000000013939c824 */ /* 0x000fe200078e0a3d */
[----:B------:R-:W-:-:S02]  /*7cd0*/  ISETP.GT.U32.AND P4, PT, R61, R5, PT ;  /* 0x000000053d00720c */ /* 0x000fc40003f84070 */
[----:B------:R0:W-:Y:S01]  /*7ce0*/  STL [R1+0x94], R51 ;  /* 0x0000943301007387 */ /* 0x0001e20000100800 */
[----:B------:R-:W-:Y:S01]  /*7cf0*/  ISETP.GT.U32.AND P5, PT, R61, R6, PT ;  /* 0x000000063d00720c */ /* 0x000fe20003fa4070 */
[--C-:B------:R-:W-:Y:S01]  /*7d00*/  @!P2 IMAD.IADD R53, R53, 0x1, -R61.reuse ;  /* 0x000000013535a824 */ /* 0x100fe200078e0a3d */
[C---:B------:R-:W-:Y:S01]  /*7d10*/  ISETP.GT.U32.AND P1, PT, R61.reuse, R54, PT ;  /* 0x000000363d00720c */ /* 0x040fe20003f24070 */
[----:B-1----:R-:W3:Y:S01]  /*7d20*/  LDL.LU R50, [R1+0x48] ;  /* 0x0000480001327983 */ /* 0x002ee20000300800 */
[--C-:B------:R-:W-:Y:S01]  /*7d30*/  @!P0 IMAD.IADD R52, R52, 0x1, -R61.reuse ;  /* 0x0000000134348824 */ /* 0x100fe200078e0a3d */
[C---:B------:R-:W-:Y:S02]  /*7d40*/  ISETP.GT.U32.AND P2, PT, R61.reuse, R58, PT ;  /* 0x0000003a3d00720c */ /* 0x040fe40003f44070 */
[----:B------:R-:W-:Y:S01]  /*7d50*/  ISETP.GT.U32.AND P0, PT, R61, R55, PT ;  /* 0x000000373d00720c */ /* 0x000fe20003f04070 */
[----:B0-----:R-:W3:Y:S01]  /*7d60*/  LDL.LU R51, [R1+0x44] ;  /* 0x0000440001337983 */ /* 0x001ee20000300800 */
[----:B------:R-:W-:-:S02]  /*7d70*/  @!P3 IMAD.IADD R13, R13, 0x1, -R61 ;  /* 0x000000010d0db824 */ /* 0x000fc400078e0a3d */
[--C-:B------:R-:W-:Y:S01]  /*7d80*/  @!P4 IMAD.IADD R5, R5, 0x1, -R61.reuse ;  /* 0x000000010505c824 */ /* 0x100fe200078e0a3d */
[----:B------:R0:W-:Y:S01]  /*7d90*/  STL [R1+0x90], R52 ;  /* 0x0000903401007387 */ /* 0x0001e20000100800 */
[--C-:B------:R-:W-:Y:S02]  /*7da0*/  @!P5 IMAD.IADD R6, R6, 0x1, -R61.reuse ;  /* 0x000000010606d824 */ /* 0x100fe400078e0a3d */
[----:B------:R-:W-:-:S03]  /*7db0*/  @!P1 IMAD.IADD R54, R54, 0x1, -R61 ;  /* 0x0000000136369824 */ /* 0x000fc600078e0a3d */
[--C-:B------:R-:W-:Y:S01]  /*7dc0*/  @!P2 IMAD.IADD R58, R58, 0x1, -R61.reuse ;  /* 0x000000013a3aa824 */ /* 0x100fe200078e0a3d */
[----:B0-----:R-:W3:Y:S01]  /*7dd0*/  LDL.LU R52, [R1+0x40] ;  /* 0x0000400001347983 */ /* 0x001ee20000300800 */
[----:B------:R-:W-:-:S03]  /*7de0*/  @!P0 IMAD.IADD R55, R55, 0x1, -R61 ;  /* 0x0000000137378824 */ /* 0x000fc600078e0a3d */
[----:B------:R0:W-:Y:S04]  /*7df0*/  STL [R1+0x8c], R53 ;  /* 0x00008c3501007387 */ /* 0x0001e80000100800 */
[----:B0-----:R-:W3:Y:S04]  /*7e00*/  LDL.LU R53, [R1+0x3c] ;  /* 0x00003c0001357983 */ /* 0x001ee80000300800 */
[----:B------:R0:W-:Y:S04]  /*7e10*/  STL [R1+0x88], R13 ;  /* 0x0000880d01007387 */ /* 0x0001e80000100800 */
[----:B0-----:R-:W3:Y:S04]  /*7e20*/  LDL.LU R13, [R1+0x38] ;  /* 0x00003800010d7983 */ /* 0x001ee80000300800 */
[----:B------:R-:W-:Y:S04]  /*7e30*/  STL [R1+0x84], R5 ;  /* 0x0000840501007387 */ /* 0x000fe80000100800 */
[----:B------:R-:W-:Y:S04]  /*7e40*/  STL [R1+0x80], R6 ;  /* 0x0000800601007387 */ /* 0x000fe80000100800 */
[----:B------:R-:W-:Y:S04]  /*7e50*/  STL [R1+0x7c], R54 ;  /* 0x00007c3601007387 */ /* 0x000fe80000100800 */
[----:B------:R0:W-:Y:S04]  /*7e60*/  STL [R1+0x74], R58 ;  /* 0x0000743a01007387 */ /* 0x0001e80000100800 */
[----:B------:R1:W-:Y:S04]  /*7e70*/  STL [R1+0x78], R55 ;  /* 0x0000783701007387 */ /* 0x0003e80000100800 */
[----:B0-----:R-:W3:Y:S01]  /*7e80*/  LDL R58, [R1+0x1f68] ;  /* 0x001f6800013a7983 */ /* 0x001ee20000100800 */
[----:B------:R-:W-:-:S02]  /*7e90*/  ISETP.GT.U32.AND P6, PT, R61, R57, PT ;  /* 0x000000393d00720c */ /* 0x000fc40003fc4070 */
[C---:B----4-:R-:W-:Y:S01]  /*7ea0*/  ISETP.GT.U32.AND P4, PT, R61.reuse, R59, PT ;  /* 0x0000003b3d00720c */ /* 0x050fe20003f84070 */
[----:B------:R-:W-:Y:S01]  /*7eb0*/  IMAD.HI.U32 R3, R60, R0, RZ ;  /* 0x000000003c037227 */ /* 0x000fe200078e00ff */
[C---:B-----5:R-:W-:Y:S01]  /*7ec0*/  ISETP.GT.U32.AND P5, PT, R61.reuse, R7, PT ;  /* 0x000000073d00720c */ /* 0x060fe20003fa4070 */
[----:B------:R-:W4:Y:S01]  /*7ed0*/  LDL.LU R54, [R1+0x34] ;  /* 0x0000340001367983 */ /* 0x000f220000300800 */
[----:B------:R-:W-:-:S07]  /*7ee0*/  ISETP.GT.U32.AND P1, PT, R61, R8, PT ;  /* 0x000000083d00720c */ /* 0x000fce0003f24070 */
[--C-:B------:R-:W-:Y:S02]  /*7ef0*/  @!P6 IMAD.IADD R57, R57, 0x1, -R61.reuse ;  /* 0x000000013939e824 */ /* 0x100fe400078e0a3d */
[--C-:B------:R-:W-:Y:S01]  /*7f00*/  @!P4 IMAD.IADD R59, R59, 0x1, -R61.reuse ;  /* 0x000000013b3bc824 */ /* 0x100fe200078e0a3d */
[----:B------:R-:W-:Y:S01]  /*7f10*/  ISETP.GT.U32.AND P3, PT, R61, R56, PT ;  /* 0x000000383d00720c */ /* 0x000fe20003f64070 */
[--C-:B------:R-:W-:Y:S01]  /*7f20*/  @!P5 IMAD.IADD R7, R7, 0x1, -R61.reuse ;  /* 0x000000010707d824 */ /* 0x100fe200078e0a3d */
[----:B------:R-:W-:Y:S01]  /*7f30*/  ISETP.GT.U32.AND P0, PT, R61, R9, PT ;  /* 0x000000093d00720c */ /* 0x000fe20003f04070 */
[----:B------:R-:W-:Y:S02]  /*7f40*/  @!P1 IMAD.IADD R8, R8, 0x1, -R61 ;  /* 0x0000000108089824 */ /* 0x000fe400078e0a3d */
[----:B------:R-:W-:-:S08]  /*7f50*/  IMAD.MOV R3, RZ, RZ, -R3 ;  /* 0x000000ffff037224 */ /* 0x000fd000078e0a03 */
[--C-:B------:R-:W-:Y:S02]  /*7f60*/  @!P3 IMAD.IADD R56, R56, 0x1, -R61.reuse ;  /* 0x000000013838b824 */ /* 0x100fe400078e0a3d */
[----:B------:R-:W-:-:S03]  /*7f70*/  @!P0 IMAD.IADD R9, R9, 0x1, -R61 ;  /* 0x0000000109098824 */ /* 0x000fc600078e0a3d */
[----:B------:R0:W-:Y:S04]  /*7f80*/  STL [R1+0x70], R56 ;  /* 0x0000703801007387 */ /* 0x0001e80000100800 */
[----:B-1----:R-:W5:Y:S01]  /*7f90*/  LDL.LU R55, [R1+0x30] ;  /* 0x0000300001377983 */ /* 0x002f620000300800 */
[----:B------:R-:W-:-:S03]  /*7fa0*/  IMAD R0, R61, R3, R0 ;  /* 0x000000033d007224 */ /* 0x000fc600078e0200 */
[----:B------:R1:W-:Y:S04]  /*7fb0*/  STL [R1+0x6c], R57 ;  /* 0x00006c3901007387 */ /* 0x0003e80000100800 */
[----:B0-----:R-:W4:Y:S04]  /*7fc0*/  LDL.LU R56, [R1+0x2c] ;  /* 0x00002c0001387983 */ /* 0x001f280000300800 */
[----:B-1----:R-:W4:Y:S01]  /*7fd0*/  LDL.LU R57, [R1+0x28] ;  /* 0x0000280001397983 */ /* 0x002f220000300800 */
[C---:B--2---:R-:W-:Y:S02]  /*7fe0*/  ISETP.GT.U32.AND P6, PT, R61.reuse, R48, PT ;  /* 0x000000303d00720c */ /* 0x044fe40003fc4070 */
[----:B---3--:R-:W-:-:S02]  /*7ff0*/  ISETP.GT.U32.AND P4, PT, R61, R49, PT ;  /* 0x000000313d00720c */ /* 0x008fc40003f84070 */
[----:B------:R-:W-:-:S09]  /*8000*/  ISETP.GT.U32.AND P5, PT, R61, R50, PT ;  /* 0x000000323d00720c */ /* 0x000fd20003fa4070 */
[--C-:B------:R-:W-:Y:S01]  /*8010*/  @!P6 IMAD.IADD R48, R48, 0x1, -R61.reuse ;  /* 0x000000013030e824 */ /* 0x100fe200078e0a3d */
[C---:B------:R-:W-:Y:S02]  /*8020*/  ISETP.GT.U32.AND P6, PT, R61.reuse, R59, PT ;  /* 0x0000003b3d00720c */ /* 0x040fe40003fc4070 */
[----:B------:R-:W-:Y:S01]  /*8030*/  ISETP.GT.U32.AND P1, PT, R61, R51, PT ;  /* 0x000000333d00720c */ /* 0x000fe20003f24070 */
[--C-:B------:R-:W-:Y:S01]  /*8040*/  @!P4 IMAD.IADD R49, R49, 0x1, -R61.reuse ;  /* 0x000000013131c824 */ /* 0x100fe200078e0a3d */
[C---:B------:R-:W-:Y:S01]  /*8050*/  ISETP.GT.U32.AND P4, PT, R61.reuse, R7, PT ;  /* 0x000000073d00720c */ /* 0x040fe20003f84070 */
[----:B------:R-:W-:Y:S01]  /*8060*/  @!P5 IMAD.IADD R50, R50, 0x1, -R61 ;  /* 0x000000013232d824 */ /* 0x000fe200078e0a3d */
[----:B------:R-:W-:-:S07]  /*8070*/  ISETP.GT.U32.AND P5, PT, R61, R8, PT ;  /* 0x000000083d00720c */ /* 0x000fce0003fa4070 */
[--C-:B------:R-:W-:Y:S02]  /*8080*/  @!P6 IMAD.IADD R59, R59, 0x1, -R61.reuse ;  /* 0x000000013b3be824 */ /* 0x100fe400078e0a3d */
[--C-:B------:R-:W-:Y:S01]  /*8090*/  @!P1 IMAD.IADD R51, R51, 0x1, -R61.reuse ;  /* 0x0000000133339824 */ /* 0x100fe200078e0a3d */
[----:B------:R-:W-:Y:S01]  /*80a0*/  ISETP.GT.U32.AND P1, PT, R61, R9, PT ;  /* 0x000000093d00720c */ /* 0x000fe20003f24070 */
[--C-:B------:R-:W-:Y:S02]  /*80b0*/  @!P4 IMAD.IADD R7, R7, 0x1, -R61.reuse ;  /* 0x000000010707c824 */ /* 0x100fe400078e0a3d */
[----:B------:R-:W-:-:S10]  /*80c0*/  @!P5 IMAD.IADD R8, R8, 0x1, -R61 ;  /* 0x000000010808d824 */ /* 0x000fd400078e0a3d */
[----:B------:R-:W-:Y:S01]  /*80d0*/  @!P1 IMAD.IADD R9, R9, 0x1, -R61 ;  /* 0x0000000109099824 */ /* 0x000fe200078e0a3d */
[----:B------:R-:W-:Y:S02]  /*80e0*/  IABS R3, R58 ;  /* 0x0000003a00037213 */ /* 0x000fe40000000000 */
[----:B------:R-:W2:Y:S04]  /*80f0*/  LDL.LU R58, [R1+0x24] ;  /* 0x00002400013a7983 */ /* 0x000ea80000300800 */
[----:B------:R0:W-:Y:S04]  /*8100*/  STL [R1+0x68], R59 ;  /* 0x0000683b01007387 */ /* 0x0001e80000100800 */
[----:B0-----:R-:W3:Y:S04]  /*8110*/  LDL.LU R59, [R1+0x20] ;  /* 0x00002000013b7983 */ /* 0x001ee80000300800 */
[----:B------:R-:W3:Y:S04]  /*8120*/  LDL.LU R4, [R1+0x1c] ;  /* 0x00001c0001047983 */ /* 0x000ee80000300800 */
[----:B------:R0:W-:Y:S04]  /*8130*/  STL [R1+0x64], R7 ;  /* 0x0000640701007387 */ /* 0x0001e80000100800 */
[----:B------:R-:W3:Y:S04]  /*8140*/  LDL.LU R5, [R1+0x18] ;  /* 0x0000180001057983 */ /* 0x000ee80000300800 */
[----:B------:R-:W3:Y:S04]  /*8150*/  LDL.LU R6, [R1+0x14] ;  /* 0x0000140001067983 */ /* 0x000ee80000300800 */
[----:B------:R1:W-:Y:S04]  /*8160*/  STL [R1+0x60], R8 ;  /* 0x0000600801007387 */ /* 0x0003e80000100800 */
[----:B0-----:R-:W3:Y:S04]  /*8170*/  LDL.LU R7, [R1+0x10] ;  /* 0x0000100001077983 */ /* 0x001ee80000300800 */
[----:B-1----:R-:W3:Y:S04]  /*8180*/  LDL.LU R8, [R1+0xc] ;  /* 0x00000c0001087983 */ /* 0x002ee80000300800 */
[----:B------:R0:W-:Y:S04]  /*8190*/  STL [R1+0x5c], R9 ;  /* 0x00005c0901007387 */ /* 0x0001e80000100800 */
[----:B0-----:R-:W3:Y:S01]  /*81a0*/  LDL.LU R9, [R1+0x8] ;  /* 0x0000080001097983 */ /* 0x001ee20000300800 */
[----:B------:R-:W-:-:S02]  /*81b0*/  ISETP.GT.U32.AND P3, PT, R61, R47, PT ;  /* 0x0000002f3d00720c */ /* 0x000fc40003f64070 */
[C---:B------:R-:W-:Y:S02]  /*81c0*/  ISETP.GT.U32.AND P2, PT, R61.reuse, R10, PT ;  /* 0x0000000a3d00720c */ /* 0x040fe40003f44070 */
[----:B------:R-:W-:-:S09]  /*81d0*/  ISETP.GT.U32.AND P0, PT, R61, R52, PT ;  /* 0x000000343d00720c */ /* 0x000fd20003f04070 */
[--C-:B------:R-:W-:Y:S01]  /*81e0*/  @!P3 IMAD.IADD R47, R47, 0x1, -R61.reuse ;  /* 0x000000012f2fb824 */ /* 0x100fe200078e0a3d */
[C---:B------:R-:W-:Y:S01]  /*81f0*/  ISETP.GT.U32.AND P3, PT, R61.reuse, R13, PT ;  /* 0x0000000d3d00720c */ /* 0x040fe20003f64070 */
[--C-:B------:R-:W-:Y:S01]  /*8200*/  @!P2 IMAD.IADD R10, R10, 0x1, -R61.reuse ;  /* 0x000000010a0aa824 */ /* 0x100fe200078e0a3d */
[----:B------:R-:W-:Y:S01]  /*8210*/  ISETP.GT.U32.AND P2, PT, R61, R53, PT ;  /* 0x000000353d00720c */ /* 0x000fe20003f44070 */
[----:B------:R-:W-:-:S03]  /*8220*/  @!P0 IMAD.IADD R52, R52, 0x1, -R61 ;  /* 0x0000000134348824 */ /* 0x000fc600078e0a3d */
[C---:B------:R-:W-:Y:S02]  /*8230*/  ISETP.GT.U32.AND P0, PT, R61.reuse, R10, PT ;  /* 0x0000000a3d00720c */ /* 0x040fe40003f04070 */
[----:B------:R-:W-:-:S05]  /*8240*/  ISETP.GT.U32.AND P4, PT, R61, R49, PT ;  /* 0x000000313d00720c */ /* 0x000fca0003f84070 */
[--C-:B------:R-:W-:Y:S01]  /*8250*/  @!P3 IMAD.IADD R13, R13, 0x1, -R61.reuse ;  /* 0x000000010d0db824 */ /* 0x100fe200078e0a3d */
[----:B------:R-:W-:Y:S01]  /*8260*/  ISETP.GT.U32.AND P3, PT, R61, R48, PT ;  /* 0x000000303d00720c */ /* 0x000fe20003f64070 */
[--C-:B------:R-:W-:Y:S01]  /*8270*/  @!P2 IMAD.IADD R53, R53, 0x1, -R61.reuse ;  /* 0x000000013535a824 */ /* 0x100fe200078e0a3d */
[C---:B------:R-:W-:Y:S02]  /*8280*/  ISETP.GT.U32.AND P2, PT, R61.reuse, R47, PT ;  /* 0x0000002f3d00720c */ /* 0x040fe40003f44070 */
[C---:B------:R-:W-:Y:S01]  /*8290*/  ISETP.GT.U32.AND P5, PT, R61.reuse, R50, PT ;  /* 0x000000323d00720c */ /* 0x040fe20003fa4070 */
[--C-:B------:R-:W-:Y:S01]  /*82a0*/  @!P0 IMAD.IADD R10, R10, 0x1, -R61.reuse ;  /* 0x000000010a0a8824 */ /* 0x100fe200078e0a3d */
[C---:B------:R-:W-:Y:S02]  /*82b0*/  ISETP.GT.U32.AND P1, PT, R61.reuse, R51, PT ;  /* 0x000000333d00720c */ /* 0x040fe40003f24070 */
[C---:B------:R-:W-:Y:S02]  /*82c0*/  ISETP.GT.U32.AND P0, PT, R61.reuse, R52, PT ;  /* 0x000000343d00720c */ /* 0x040fe40003f04070 */
[----:B------:R-:W-:Y:S01]  /*82d0*/  ISETP.GT.U32.AND P6, PT, R61, R13, PT ;  /* 0x0000000d3d00720c */ /* 0x000fe20003fc4070 */
[----:B------:R-:W-:-:S02]  /*82e0*/  @!P4 IMAD.IADD R49, R49, 0x1, -R61 ;  /* 0x000000013131c824 */ /* 0x000fc400078e0a3d */
[--C-:B------:R-:W-:Y:S01]  /*82f0*/  @!P3 IMAD.IADD R48, R48, 0x1, -R61.reuse ;  /* 0x000000013030b824 */ /* 0x100fe200078e0a3d */
[----:B----4-:R-:W-:Y:S01]  /*8300*/  ISETP.GT.U32.AND P3, PT, R61, R54, PT ;  /* 0x000000363d00720c */ /* 0x010fe20003f64070 */
[--C-:B------:R-:W-:Y:S01]  /*8310*/  @!P2 IMAD.IADD R47, R47, 0x1, -R61.reuse ;  /* 0x000000012f2fa824 */ /* 0x100fe200078e0a3d */
[C---:B-----5:R-:W-:Y:S01]  /*8320*/  ISETP.GT.U32.AND P4, PT, R61.reuse, R55, PT ;  /* 0x000000373d00720c */ /* 0x060fe20003f84070 */
[--C-:B------:R-:W-:Y:S01]  /*8330*/  @!P5 IMAD.IADD R50, R50, 0x1, -R61.reuse ;  /* 0x000000013232d824 */ /* 0x100fe200078e0a3d */
[----:B------:R-:W-:Y:S01]  /*8340*/  ISETP.GT.U32.AND P2, PT, R61, R53, PT ;  /* 0x000000353d00720c */ /* 0x000fe20003f44070 */
[--C-:B------:R-:W-:Y:S01]  /*8350*/  @!P1 IMAD.IADD R51, R51, 0x1, -R61.reuse ;  /* 0x0000000133339824 */ /* 0x100fe200078e0a3d */
[C---:B------:R-:W-:Y:S01]  /*8360*/  ISETP.GT.U32.AND P5, PT, R61.reuse, R56, PT ;  /* 0x000000383d00720c */ /* 0x040fe20003fa4070 */
[--C-:B------:R-:W-:Y:S01]  /*8370*/  @!P0 IMAD.IADD R52, R52, 0x1, -R61.reuse ;  /* 0x0000000134348824 */ /* 0x100fe200078e0a3d */
[----:B------:R-:W-:Y:S01]  /*8380*/  ISETP.GT.U32.AND P1, PT, R61, R57, PT ;  /* 0x000000393d00720c */ /* 0x000fe20003f24070 */
[--C-:B------:R-:W-:Y:S01]  /*8390*/  @!P6 IMAD.IADD R13, R13, 0x1, -R61.reuse ;  /* 0x000000010d0de824 */ /* 0x100fe200078e0a3d */
[----:B------:R0:W-:Y:S03]  /*83a0*/  STL [R1+0x58], R10 ;  /* 0x0000580a01007387 */ /* 0x0001e60000100800 */
[----:B------:R-:W-:-:S02]  /*83b0*/  @!P3 IMAD.IADD R54, R54, 0x1, -R61 ;  /* 0x000000013636b824 */ /* 0x000fc400078e0a3d */
[--C-:B------:R-:W-:Y:S02]  /*83c0*/  @!P4 IMAD.IADD R55, R55, 0x1, -R61.reuse ;  /* 0x000000013737c824 */ /* 0x100fe400078e0a3d */
[--C-:B------:R-:W-:Y:S02]  /*83d0*/  @!P2 IMAD.IADD R53, R53, 0x1, -R61.reuse ;  /* 0x000000013535a824 */ /* 0x100fe400078e0a3d */
[--C-:B------:R-:W-:Y:S01]  /*83e0*/  @!P5 IMAD.IADD R56, R56, 0x1, -R61.reuse ;  /* 0x000000013838d824 */ /* 0x100fe200078e0a3d */
[----:B0-----:R-:W4:Y:S01]  /*83f0*/  LDL.LU R10, [R1+0x4] ;  /* 0x00000400010a7983 */ /* 0x001f220000300800 */
[----:B------:R-:W-:-:S03]  /*8400*/  @!P1 IMAD.IADD R57, R57, 0x1, -R61 ;  /* 0x0000000139399824 */ /* 0x000fc600078e0a3d */
[----:B------:R0:W-:Y:S04]  /*8410*/  STL [R1+0x54], R47 ;  /* 0x0000542f01007387 */ /* 0x0001e80000100800 */
[----:B0-----:R-:W5:Y:S04]  /*8420*/  LDL.LU R47, [R1+0x22d8] ;  /* 0x0022d800012f7983 */ /* 0x001f680000300800 */
[----:B------:R0:W-:Y:S04]  /*8430*/  STL [R1+0x50], R48 ;  /* 0x0000503001007387 */ /* 0x0001e80000100800 */
[----:B0-----:R-:W4:Y:S04]  /*8440*/  LDL.LU R48, [R1+0x22d4] ;  /* 0x0022d40001307983 */ /* 0x001f280000300800 */
[----:B------:R0:W-:Y:S04]  /*8450*/  STL [R1+0x4c], R49 ;  /* 0x00004c3101007387 */ /* 0x0001e80000100800 */
[----:B0-----:R-:W5:Y:S04]  /*8460*/  LDL.LU R49, [R1+0x22d0] ;  /* 0x0022d00001317983 */ /* 0x001f680000300800 */
        /* <DEDUP_REMOVED lines=9> */
[----:B0-----:R-:W5:Y:S01]  /*8500*/  LDL.LU R13, [R1] ;  /* 0x00000000010d7983 */ /* 0x001f620000300800 */
[----:B--2---:R-:W-:-:S02]  /*8510*/  ISETP.GT.U32.AND P0, PT, R61, R58, PT ;  /* 0x0000003a3d00720c */ /* 0x004fc40003f04070 */
[C---:B---3--:R-:W-:Y:S02]  /*8520*/  ISETP.GT.U32.AND P6, PT, R61.reuse, R4, PT ;  /* 0x000000043d00720c */ /* 0x048fe40003fc4070 */
[C---:B------:R-:W-:Y:S02]  /*8530*/  ISETP.GT.U32.AND P2, PT, R61.reuse, R59, PT ;  /* 0x0000003b3d00720c */ /* 0x040fe40003f44070 */
[C---:B------:R-:W-:Y:S02]  /*8540*/  ISETP.GT.U32.AND P3, PT, R61.reuse, R5, PT ;  /* 0x000000053d00720c */ /* 0x040fe40003f64070 */
[----:B------:R-:W-:-:S05]  /*8550*/  ISETP.GT.U32.AND P4, PT, R61, R6, PT ;  /* 0x000000063d00720c */ /* 0x000fca0003f84070 */
[--C-:B------:R-:W-:Y:S01]  /*8560*/  @!P0 IMAD.IADD R58, R58, 0x1, -R61.reuse ;  /* 0x000000013a3a8824 */ /* 0x100fe200078e0a3d */
[C---:B------:R-:W-:Y:S01]  /*8570*/  ISETP.GT.U32.AND P5, PT, R61.reuse, R7, PT ;  /* 0x000000073d00720c */ /* 0x040fe20003fa4070 */
[----:B------:R-:W-:Y:S01]  /*8580*/  @!P6 IMAD.IADD R4, R4, 0x1, -R61 ;  /* 0x000000010404e824 */ /* 0x000fe200078e0a3d */
[----:B------:R-:W-:-:S03]  /*8590*/  ISETP.GT.U32.AND P1, PT, R61, R8, PT ;  /* 0x000000083d00720c */ /* 0x000fc60003f24070 */
[--C-:B------:R-:W-:Y:S01]  /*85a0*/  @!P3 IMAD.IADD R5, R5, 0x1, -R61.reuse ;  /* 0x000000010505b824 */ /* 0x100fe200078e0a3d */
[C---:B------:R-:W-:Y:S01]  /*85b0*/  ISETP.GT.U32.AND P6, PT, R61.reuse, R54, PT ;  /* 0x000000363d00720c */ /* 0x040fe20003fc4070 */
[--C-:B------:R-:W-:Y:S01]  /*85c0*/  @!P4 IMAD.IADD R6, R6, 0x1, -R61.reuse ;  /* 0x000000010606c824 */ /* 0x100fe200078e0a3d */
[----:B------:R-:W-:Y:S01]  /*85d0*/  ISETP.GT.U32.AND P3, PT, R61, R55, PT ;  /* 0x000000373d00720c */ /* 0x000fe20003f64070 */
[--C-:B------:R-:W-:Y:S01]  /*85e0*/  @!P2 IMAD.IADD R59, R59, 0x1, -R61.reuse ;  /* 0x000000013b3ba824 */ /* 0x100fe200078e0a3d */
[C---:B------:R-:W-:Y:S02]  /*85f0*/  ISETP.GT.U32.AND P4, PT, R61.reuse, R56, PT ;  /* 0x000000383d00720c */ /* 0x040fe40003f84070 */
[----:B------:R-:W-:Y:S01]  /*8600*/  ISETP.GT.U32.AND P0, PT, R61, R9, PT ;  /* 0x000000093d00720c */ /* 0x000fe20003f04070 */
[--C-:B------:R-:W-:Y:S01]  /*8610*/  @!P5 IMAD.IADD R7, R7, 0x1, -R61.reuse ;  /* 0x000000010707d824 */ /* 0x100fe200078e0a3d */
[C---:B------:R-:W-:Y:S01]  /*8620*/  ISETP.GT.U32.AND P5, PT, R61.reuse, R57, PT ;  /* 0x000000393d00720c */ /* 0x040fe20003fa4070 */
[----:B------:R-:W-:Y:S01]  /*8630*/  @!P1 IMAD.IADD R8, R8, 0x1, -R61 ;  /* 0x0000000108089824 */ /* 0x000fe200078e0a3d */
[----:B------:R-:W-:-:S03]  /*8640*/  ISETP.GT.U32.AND P1, PT, R61, R58, PT ;  /* 0x0000003a3d00720c */ /* 0x000fc60003f24070 */
[--C-:B------:R-:W-:Y:S02]  /*8650*/  @!P6 IMAD.IADD R54, R54, 0x1, -R61.reuse ;  /* 0x000000013636e824 */ /* 0x100fe400078e0a3d */
[----:B------:R-:W-:-:S04]  /*8660*/  @!P3 IMAD.IADD R55, R55, 0x1, -R61 ;  /* 0x000000013737b824 */ /* 0x000fc800078e0a3d */
[--C-:B------:R-:W-:Y:S01]  /*8670*/  @!P0 IMAD.IADD R9, R9, 0x1, -R61.reuse ;  /* 0x0000000109098824 */ /* 0x100fe200078e0a3d */
[----:B------:R-:W-:Y:S01]  /*8680*/  ISETP.GT.U32.AND P0, PT, R61, R59, PT ;  /* 0x0000003b3d00720c */ /* 0x000fe20003f04070 */
[--C-:B------:R-:W-:Y:S01]  /*8690*/  @!P4 IMAD.IADD R56, R56, 0x1, -R61.reuse ;  /* 0x000000013838c824 */ /* 0x100fe200078e0a3d */
[----:B------:R0:W-:Y:S01]  /*86a0*/  STL [R1+0x34], R54 ;  /* 0x0000343601007387 */ /* 0x0001e20000100800 */
[--C-:B------:R-:W-:Y:S02]  /*86b0*/  @!P5 IMAD.IADD R57, R57, 0x1, -R61.reuse ;  /* 0x000000013939d824 */ /* 0x100fe400078e0a3d */
[--C-:B------:R-:W-:Y:S01]  /*86c0*/  @!P1 IMAD.IADD R58, R58, 0x1, -R61.reuse ;  /* 0x000000013a3a9824 */ /* 0x100fe200078e0a3d */
[----:B0-----:R-:W2:Y:S07]  /*86d0*/  LDL.LU R54, [R1+0x22bc] ;  /* 0x0022bc0001367983 */ /* 0x001eae0000300800 */
[----:B------:R-:W-:Y:S01]  /*86e0*/  @!P0 IMAD.IADD R59, R59, 0x1, -R61 ;  /* 0x000000013b3b8824 */ /* 0x000fe200078e0a3d */
[----:B------:R0:W-:Y:S04]  /*86f0*/  STL [R1+0x30], R55 ;  /* 0x0000303701007387 */ /* 0x0001e80000100800 */
[----:B0-----:R-:W3:Y:S04]  /*8700*/  LDL.LU R55, [R1+0x22b8] ;  /* 0x0022b80001377983 */ /* 0x001ee80000300800 */
[----:B------:R0:W-:Y:S04]  /*8710*/  STL [R1+0x2c], R56 ;  /* 0x00002c3801007387 */ /* 0x0001e80000100800 */
[----:B0-----:R-:W3:Y:S04]  /*8720*/  LDL.LU R56, [R1+0x22b4] ;  /* 0x0022b40001387983 */ /* 0x001ee80000300800 */
[----:B------:R0:W-:Y:S04]  /*8730*/  STL [R1+0x28], R57 ;  /* 0x0000283901007387 */ /* 0x0001e80000100800 */
[----:B0-----:R-:W3:Y:S04]  /*8740*/  LDL.LU R57, [R1+0x22b0] ;  /* 0x0022b00001397983 */ /* 0x001ee80000300800 */
[----:B------:R0:W-:Y:S04]  /*8750*/  STL [R1+0x24], R58 ;  /* 0x0000243a01007387 */ /* 0x0001e80000100800 */
[----:B0-----:R-:W3:Y:S04]  /*8760*/  LDL.LU R58, [R1+0x22ac] ;  /* 0x0022ac00013a7983 */ /* 0x001ee80000300800 */
[----:B------:R0:W-:Y:S04]  /*8770*/  STL [R1+0x20], R59 ;  /* 0x0000203b01007387 */ /* 0x0001e80000100800 */
[----:B0-----:R-:W3:Y:S01]  /*8780*/  LDL.LU R59, [R1+0x22a8] ;  /* 0x0022a800013b7983 */ /* 0x001ee20000300800 */
[----:B----4-:R-:W-:-:S02]  /*8790*/  ISETP.GT.U32.AND P2, PT, R61, R10, PT ;  /* 0x0000000a3d00720c */ /* 0x010fc40003f44070 */
[----:B------:R-:W-:-:S11]  /*87a0*/  ISETP.GT.U32.AND P3, PT, R61, R5, PT ;  /* 0x000000053d00720c */ /* 0x000fd60003f64070 */
[----:B------:R-:W-:Y:S01]  /*87b0*/  @!P2 IMAD.IADD R10, R10, 0x1, -R61 ;  /* 0x000000010a0aa824 */ /* 0x000fe200078e0a3d */
[C---:B------:R-:W-:Y:S02]  /*87c0*/  ISETP.GT.U32.AND P2, PT, R61.reuse, R4, PT ;  /* 0x000000043d00720c */ /* 0x040fe40003f44070 */
[C---:B------:R-:W-:Y:S02]  /*87d0*/  ISETP.GT.U32.AND P4, PT, R61.reuse, R6, PT ;  /* 0x000000063d00720c */ /* 0x040fe40003f84070 */
[C---:B------:R-:W-:Y:S02]  /*87e0*/  ISETP.GT.U32.AND P5, PT, R61.reuse, R7, PT ;  /* 0x000000073d00720c */ /* 0x040fe40003fa4070 */
[C---:B------:R-:W-:Y:S02]  /*87f0*/  ISETP.GT.U32.AND P0, PT, R61.reuse, R9, PT ;  /* 0x000000093d00720c */ /* 0x040fe40003f04070 */
[----:B------:R-:W-:-:S05]  /*8800*/  ISETP.GT.U32.AND P1, PT, R61, R10, PT ;  /* 0x0000000a3d00720c */ /* 0x000fca0003f24070 */
[--C-:B------:R-:W-:Y:S01]  /*8810*/  @!P2 IMAD.IADD R4, R4, 0x1, -R61.reuse ;  /* 0x000000010404a824 */ /* 0x100fe200078e0a3d */
[----:B------:R-:W-:Y:S01]  /*8820*/  ISETP.GT.U32.AND P6, PT, R61, R8, PT ;  /* 0x000000083d00720c */ /* 0x000fe20003fc4070 */
[--C-:B------:R-:W-:Y:S02]  /*8830*/  @!P3 IMAD.IADD R5, R5, 0x1, -R61.reuse ;  /* 0x000000010505b824 */ /* 0x100fe400078e0a3d */
[--C-:B------:R-:W-:Y:S02]  /*8840*/  @!P4 IMAD.IADD R6, R6, 0x1, -R61.reuse ;  /* 0x000000010606c824 */ /* 0x100fe400078e0a3d */
[--C-:B------:R-:W-:Y:S02]  /*8850*/  @!P5 IMAD.IADD R7, R7, 0x1, -R61.reuse ;  /* 0x000000010707d824 */ /* 0x100fe400078e0a3d */
[--C-:B------:R-:W-:Y:S02]  /*8860*/  @!P0 IMAD.IADD R9, R9, 0x1, -R61.reuse ;  /* 0x0000000109098824 */ /* 0x100fe400078e0a3d */
[----:B------:R-:W-:-:S04]  /*8870*/  @!P1 IMAD.IADD R10, R10, 0x1, -R61 ;  /* 0x000000010a0a9824 */ /* 0x000fc800078e0a3d */
[----:B------:R-:W-:Y:S01]  /*8880*/  @!P6 IMAD.IADD R8, R8, 0x1, -R61 ;  /* 0x000000010808e824 */ /* 0x000fe200078e0a3d */
[----:B-----5:R-:W-:-:S13]  /*8890*/  ISETP.GT.U32.AND P2, PT, R61, R13, PT ;  /* 0x0000000d3d00720c */ /* 0x020fda0003f44070 */
[----:B------:R-:W-:Y:S01]  /*88a0*/  @!P2 IMAD.IADD R13, R13, 0x1, -R61 ;  /* 0x000000010d0da824 */ /* 0x000fe200078e0a3d */
[----:B------:R-:W-:-:S13]  /*88b0*/  ISETP.GT.U32.AND P2, PT, R61, R53, PT ;  /* 0x000000353d00720c */ /* 0x000fda0003f44070 */
[----:B------:R-:W-:Y:S01]  /*88c0*/  @!P2 IMAD.IADD R53, R53, 0x1, -R61 ;  /* 0x000000013535a824 */ /* 0x000fe200078e0a3d */
[C---:B--2---:R-:W-:Y:S02]  /*88d0*/  ISETP.GT.U32.AND P1, PT, R61.reuse, R54, PT ;  /* 0x000000363d00720c */ /* 0x044fe40003f24070 */
[----:B---3--:R-:W-:-:S11]  /*88e0*/  ISETP.GT.U32.AND P0, PT, R61, R55, PT ;  /* 0x000000373d00720c */ /* 0x008fd60003f04070 */
[--C-:B------:R-:W-:Y:S01]  /*88f0*/  @!P1 IMAD.IADD R54, R54, 0x1, -R61.reuse ;  /* 0x0000000136369824 */ /* 0x100fe200078e0a3d */
[C---:B------:R-:W-:Y:S02]  /*8900*/  ISETP.GT.U32.AND P1, PT, R61.reuse, R13, PT ;  /* 0x0000000d3d00720c */ /* 0x040fe40003f24070 */
[----:B------:R-:W-:Y:S01]  /*8910*/  ISETP.GT.U32.AND P6, PT, R61, R56, PT ;  /* 0x000000383d00720c */ /* 0x000fe20003fc4070 */
[----:B------:R-:W-:Y:S01]  /*8920*/  @!P0 IMAD.IADD R55, R55, 0x1, -R61 ;  /* 0x0000000137378824 */ /* 0x000fe200078e0a3d */
[C---:B------:R-:W-:Y:S02]  /*8930*/  ISETP.GT.U32.AND P5, PT, R61.reuse, R57, PT ;  /* 0x000000393d00720c */ /* 0x040fe40003fa4070 */
[C---:B------:R-:W-:Y:S02]  /*8940*/  ISETP.GT.U32.AND P4, PT, R61.reuse, R58, PT ;  /* 0x0000003a3d00720c */ /* 0x040fe40003f84070 */
[----:B------:R-:W-:-:S11]  /*8950*/  ISETP.GT.U32.AND P3, PT, R61, R59, PT ;  /* 0x0000003b3d00720c */ /* 0x000fd60003f64070 */
[--C-:B------:R-:W-:Y:S01]  /*8960*/  @!P4 IMAD.IADD R58, R58, 0x1, -R61.reuse ;  /* 0x000000013a3ac824 */ /* 0x100fe200078e0a3d */
[----:B------:R-:W-:Y:S01]  /*8970*/  ISETP.GT.U32.AND P4, PT, R61, R51, PT ;  /* 0x000000333d00720c */ /* 0x000fe20003f84070 */
[--C-:B------:R-:W-:Y:S01]  /*8980*/  @!P5 IMAD.IADD R57, R57, 0x1, -R61.reuse ;  /* 0x000000013939d824 */ /* 0x100fe200078e0a3d */
[C---:B------:R-:W-:Y:S02]  /*8990*/  ISETP.GT.U32.AND P5, PT, R61.reuse, R50, PT ;  /* 0x000000323d00720c */ /* 0x040fe40003fa4070 */
[----:B------:R-:W-:Y:S01]  /*89a0*/  ISETP.GT.U32.AND P0, PT, R61, R48, PT ;  /* 0x000000303d00720c */ /* 0x000fe20003f04070 */
[----:B------:R-:W-:Y:S01]  /*89b0*/  @!P3 IMAD.IADD R59, R59, 0x1, -R61 ;  /* 0x000000013b3bb824 */ /* 0x000fe200078e0a3d */
[----:B------:R-:W-:-:S04]  /*89c0*/  ISETP.GT.U32.AND P3, PT, R61, R52, PT ;  /* 0x000000343d00720c */ /* 0x000fc80003f64070 */
[C---:B------:R-:W-:Y:S01]  /*89d0*/  ISETP.GT.U32.AND P2, PT, R61.reuse, R59, PT ;  /* 0x0000003b3d00720c */ /* 0x040fe20003f44070 */
[--C-:B------:R-:W-:Y:S01]  /*89e0*/  @!P6 IMAD.IADD R56, R56, 0x1, -R61.reuse ;  /* 0x000000013838e824 */ /* 0x100fe200078e0a3d */
[----:B------:R-:W-:Y:S01]  /*89f0*/  ISETP.GT.U32.AND P6, PT, R61, R49, PT ;  /* 0x000000313d00720c */ /* 0x000fe20003fc4070 */
[--C-:B------:R-:W-:Y:S01]  /*8a00*/  @!P4 IMAD.IADD R51, R51, 0x1, -R61.reuse ;  /* 0x000000013333c824 */ /* 0x100fe200078e0a3d */
[----:B------:R-:W-:Y:S01]  /*8a10*/  ISETP.GT.U32.AND P4, PT, R61, R57, PT ;  /* 0x000000393d00720c */ /* 0x000fe20003f84070 */
[----:B------:R-:W-:-:S04]  /*8a20*/  @!P5 IMAD.IADD R50, R50, 0x1, -R61 ;  /* 0x000000013232d824 */ /* 0x000fc800078e0a3d */
[--C-:B------:R-:W-:Y:S01]  /*8a30*/  @!P3 IMAD.IADD R52, R52, 0x1, -R61.reuse ;  /* 0x000000013434b824 */ /* 0x100fe200078e0a3d */
[C---:B------:R-:W-:Y:S01]  /*8a40*/  ISETP.GT.U32.AND P3, PT, R61.reuse, R58, PT ;  /* 0x0000003a3d00720c */ /* 0x040fe20003f64070 */
[--C-:B------:R-:W-:Y:S01]  /*8a50*/  @!P0 IMAD.IADD R48, R48, 0x1, -R61.reuse ;  /* 0x0000000130308824 */ /* 0x100fe200078e0a3d */
[----:B------:R-:W-:Y:S01]  /*8a60*/  ISETP.GT.U32.AND P5, PT, R61, R56, PT ;  /* 0x000000383d00720c */ /* 0x000fe20003fa4070 */
[--C-:B------:R-:W-:Y:S01]  /*8a70*/  @!P1 IMAD.IADD R13, R13, 0x1, -R61.reuse ;  /* 0x000000010d0d9824 */ /* 0x100fe200078e0a3d */
[----:B------:R-:W-:Y:S01]  /*8a80*/  ISETP.GT.U32.AND P0, PT, R61, R54, PT ;  /* 0x000000363d00720c */ /* 0x000fe20003f04070 */
[--C-:B------:R-:W-:Y:S01]  /*8a90*/  @!P2 IMAD.IADD R59, R59, 0x1, -R61.reuse ;  /* 0x000000013b3ba824 */ /* 0x100fe200078e0a3d */
[C---:B------:R-:W-:Y:S02]  /*8aa0*/  ISETP.GT.U32.AND P1, PT, R61.reuse, R53, PT ;  /* 0x000000353d00720c */ /* 0x040fe40003f24070 */
[----:B------:R-:W-:Y:S01]  /*8ab0*/  ISETP.GT.U32.AND P2, PT, R61, R52, PT ;  /* 0x000000343d00720c */ /* 0x000fe20003f44070 */
[----:B------:R-:W-:Y:S01]  /*8ac0*/  @!P6 IMAD.IADD R49, R49, 0x1, -R61 ;  /* 0x000000013131e824 */ /* 0x000fe200078e0a3d */
[----:B------:R-:W-:-:S03]  /*8ad0*/  ISETP.GT.U32.AND P6, PT, R61, R55, PT ;  /* 0x000000373d00720c */ /* 0x000fc60003fc4070 */
[--C-:B------:R-:W-:Y:S01]  /*8ae0*/  @!P3 IMAD.IADD R58, R58, 0x1, -R61.reuse ;  /* 0x000000013a3ab824 */ /* 0x100fe200078e0a3d */
[----:B------:R-:W-:Y:S01]  /*8af0*/  ISETP.GT.U32.AND P3, PT, R61, R51, PT ;  /* 0x000000333d00720c */ /* 0x000fe20003f64070 */
[--C-:B------:R-:W-:Y:S01]  /*8b00*/  @!P4 IMAD.IADD R57, R57, 0x1, -R61.reuse ;  /* 0x000000013939c824 */ /* 0x100fe200078e0a3d */
[C---:B------:R-:W-:Y:S01]  /*8b10*/  ISETP.GT.U32.AND P4, PT, R61.reuse, R50, PT ;  /* 0x000000323d00720c */ /* 0x040fe20003f84070 */
[--C-:B------:R-:W-:Y:S01]  /*8b20*/  @!P5 IMAD.IADD R56, R56, 0x1, -R61.reuse ;  /* 0x000000013838d824 */ /* 0x100fe200078e0a3d */
[C---:B------:R-:W-:Y:S01]  /*8b30*/  ISETP.GT.U32.AND P5, PT, R61.reuse, R49, PT ;  /* 0x000000313d00720c */ /* 0x040fe20003fa4070 */
[--C-:B------:R-:W-:Y:S01]  /*8b40*/  @!P0 IMAD.IADD R54, R54, 0x1, -R61.reuse ;  /* 0x0000000136368824 */ /* 0x100fe200078e0a3d */
[----:B------:R-:W-:Y:S01]  /*8b50*/  ISETP.GT.U32.AND P0, PT, R61, R47, PT ;  /* 0x0000002f3d00720c */ /* 0x000fe20003f04070 */
[--C-:B------:R-:W-:Y:S01]  /*8b60*/  @!P1 IMAD.IADD R53, R53, 0x1, -R61.reuse ;  /* 0x0000000135359824 */ /* 0x100fe200078e0a3d */
[C---:B------:R-:W-:Y:S01]  /*8b70*/  ISETP.GT.U32.AND P1, PT, R61.reuse, R46, PT ;  /* 0x0000002e3d00720c */ /* 0x040fe20003f24070 */
[--C-:B------:R-:W-:Y:S01]  /*8b80*/  @!P2 IMAD.IADD R52, R52, 0x1, -R61.reuse ;  /* 0x000000013434a824 */ /* 0x100fe200078e0a3d */
[----:B------:R-:W-:Y:S01]  /*8b90*/  ISETP.GT.U32.AND P2, PT, R61, R45, PT ;  /* 0x0000002d3d00720c */ /* 0x000fe20003f44070 */
        /* <DEDUP_REMOVED lines=28> */
[----:B------:R-:W-:-:S02]  /*8d60*/  @!P6 IMAD.IADD R41, R41, 0x1, -R61 ;  /* 0x000000012929e824 */ /* 0x000fc400078e0a3d */
        /* <DEDUP_REMOVED lines=10> */
[----:B------:R-:W-:Y:S01]  /*8e10*/  @!P2 IMAD.IADD R44, R44, 0x1, -R61 ;  /* 0x000000012c2ca824 */ /* 0x000fe200078e0a3d */
[----:B------:R-:W-:-:S02]  /*8e20*/  ISETP.GT.U32.AND P2, PT, R61, R38, PT ;  /* 0x000000263d00720c */ /* 0x000fc40003f44070 */
        /* <DEDUP_REMOVED lines=69> */
[----:B------:R-:W-:Y:S01]  /*9280*/  @!P3 IMAD.IADD R23, R23, 0x1, -R61 ;  /* 0x000000011717b824 */ /* 0x000fe200078e0a3d */
[----:B------:R-:W-:Y:S01]  /*9290*/  ISETP.GT.U32.AND P3, PT, R61, R16, PT ;  /* 0x000000103d00720c */ /* 0x000fe20003f64070 */
[----:B------:R-:W-:-:S04]  /*92a0*/  IMAD.HI.U32 R60, R60, R3, RZ ;  /* 0x000000033c3c7227 */ /* 0x000fc800078e00ff */
        /* <DEDUP_REMOVED lines=12> */
[----:B------:R-:W-:-:S04]  /*9370*/  IMAD.MOV R60, RZ, RZ, -R60 ;  /* 0x000000ffff3c7224 */ /* 0x000fc800078e0a3c */
[----:B------:R-:W-:Y:S02]  /*9380*/  IMAD R60, R61, R60, R3 ;  /* 0x0000003c3d3c7224 */ /* 0x000fe400078e0203 */
[----:B------:R-:W-:-:S03]  /*9390*/  @!P3 IMAD.IADD R16, R16, 0x1, -R61 ;  /* 0x000000011010b824 */ /* 0x000fc600078e0a3d */
        /* <DEDUP_REMOVED lines=13> */
[----:B------:R-:W-:Y:S04]  /*9470*/  STL [R1+0x1c], R4 ;  /* 0x00001c0401007387 */ /* 0x000fe80000100800 */
[----:B------:R-:W-:Y:S04]  /*9480*/  STL [R1+0x18], R5 ;  /* 0x0000180501007387 */ /* 0x000fe80000100800 */
[----:B------:R-:W-:Y:S04]  /*9490*/  STL [R1+0x14], R6 ;  /* 0x0000140601007387 */ /* 0x000fe80000100800 */
[----:B------:R-:W-:Y:S04]  /*94a0*/  STL [R1+0x10], R7 ;  /* 0x0000100701007387 */ /* 0x000fe80000100800 */
[----:B------:R-:W-:Y:S01]  /*94b0*/  STL [R1+0xc], R8 ;  /* 0x00000c0801007387 */ /* 0x000fe20000100800 */
[----:B------:R-:W-:-:S03]  /*94c0*/  @!P3 IMAD.IADD R60, R60, 0x1, -R61 ;  /* 0x000000013c3cb824 */ /* 0x000fc600078e0a3d */
[----:B------:R-:W-:Y:S04]  /*94d0*/  STL [R1+0x8], R9 ;  /* 0x0000080901007387 */ /* 0x000fe80000100800 */
[----:B------:R-:W-:Y:S04]  /*94e0*/  STL [R1+0x4], R10 ;  /* 0x0000040a01007387 */ /* 0x000fe80000100800 */
[----:B------:R-:W-:Y:S04]  /*94f0*/  STL [R1+0x22a0], R59 ;  /* 0x0022a03b01007387 */ /* 0x000fe80000100800 */
[----:B------:R0:W-:Y:S01]  /*9500*/  STL [R1], R13 ;  /* 0x0000000d01007387 */ /* 0x0001e20000100800 */
[--C-:B------:R-:W-:Y:S01]  /*9510*/  @!P6 IMAD.IADD R21, R21, 0x1, -R61.reuse ;  /* 0x000000011515e824 */ /* 0x100fe200078e0a3d */
[C---:B------:R-:W-:Y:S01]  /*9520*/  ISETP.GT.U32.AND P3, PT, R61.reuse, R15, PT ;  /* 0x0000000f3d00720c */ /* 0x040fe20003f64070 */
[--C-:B------:R-:W-:Y:S01]  /*9530*/  @!P4 IMAD.IADD R20, R20, 0x1, -R61.reuse ;  /* 0x000000011414c824 */ /* 0x100fe200078e0a3d */
[----:B------:R-:W-:Y:S01]  /*9540*/  ISETP.GT.U32.AND P4, PT, R61, R14, PT ;  /* 0x0000000e3d00720c */ /* 0x000fe20003f84070 */
[--C-:B------:R-:W-:Y:S01]  /*9550*/  @!P5 IMAD.IADD R19, R19, 0x1, -R61.reuse ;  /* 0x000000011313d824 */ /* 0x100fe200078e0a3d */
[----:B------:R-:W-:Y:S01]  /*9560*/  ISETP.GT.U32.AND P5, PT, R61, R12, PT ;  /* 0x0000000c3d00720c */ /* 0x000fe20003fa4070 */
[--C-:B------:R-:W-:Y:S01]  /*9570*/  @!P0 IMAD.IADD R18, R18, 0x1, -R61.reuse ;  /* 0x0000000112128824 */ /* 0x100fe200078e0a3d */
[----:B0-----:R-:W0:Y:S01]  /*9580*/  S2R R13, SR_TID.X ;  /* 0x00000000000d7919 */ /* 0x001e220000002100 */
[--C-:B------:R-:W-:Y:S01]  /*9590*/  @!P1 IMAD.IADD R17, R17, 0x1, -R61.reuse ;  /* 0x0000000111119824 */ /* 0x100fe200078e0a3d */
[C---:B------:R-:W-:Y:S01]  /*95a0*/  ISETP.GT.U32.AND P0, PT, R61.reuse, R11, PT ;  /* 0x0000000b3d00720c */ /* 0x040fe20003f04070 */
[----:B------:R-:W-:Y:S01]  /*95b0*/  @!P2 IMAD.IADD R16, R16, 0x1, -R61 ;  /* 0x000000011010a824 */ /* 0x000fe200078e0a3d */
[----:B------:R-:W-:-:S02]  /*95c0*/  ISETP.GT.U32.AND P1, PT, R61, R2, PT ;  /* 0x000000023d00720c */ /* 0x000fc40003f24070 */
[C---:B------:R-:W-:Y:S02]  /*95d0*/  ISETP.GT.U32.AND P6, PT, R61.reuse, R0, PT ;  /* 0x000000003d00720c */ /* 0x040fe40003fc4070 */
[----:B------:R-:W-:Y:S02]  /*95e0*/  ISETP.GT.U32.AND P2, PT, R61, R60, PT ;  /* 0x0000003c3d00720c */ /* 0x000fe40003f44070 */
[----:B------:R-:W1:Y:S04]  /*95f0*/  S2R R61, SR_TID.X ;  /* 0x00000000003d7919 */ /* 0x000e680000002100 */
[----:B------:R2:W-:Y:S04]  /*9600*/  STL [R1+0x22a4], R58 ;  /* 0x0022a43a01007387 */ /* 0x0005e80000100800 */
[----:B------:R-:W3:Y:S04]  /*9610*/  LDL R7, [R1+0x10a0] ;  /* 0x0010a00001077983 */ /* 0x000ee80000100800 */
[----:B------:R-:W4:Y:S01]  /*9620*/  LDL R10, [R1+0x109c] ;  /* 0x00109c00010a7983 */ /* 0x000f220000100800 */
[C---:B0-----:R-:W-:Y:S01]  /*9630*/  IMAD.SHL.U32 R5, R13.reuse, 0x8, RZ ;  /* 0x000000080d057824 */ /* 0x041fe200078e00ff */
[C---:B------:R-:W-:Y:S01]  /*9640*/  LOP3.LUT R4, R13.reuse, 0x7, RZ, 0xc0, !PT ;  /* 0x000000070d047812 */ /* 0x040fe200078ec0ff */
[----:B------:R-:W-:Y:S01]  /*9650*/  IMAD.SHL.U32 R3, R13, 0x2, RZ ;  /* 0x000000020d037824 */ /* 0x000fe200078e00ff */
[----:B------:R-:W5:Y:S02]  /*9660*/  LDL R9, [R1+0x1098] ;  /* 0x0010980001097983 */ /* 0x000f640000100800 */
[----:B--2---:R-:W-:Y:S01]  /*9670*/  LOP3.LUT R58, R5, 0x30, RZ, 0xc0, !PT ;  /* 0x00000030053a7812 */ /* 0x004fe200078ec0ff */
[----:B------:R-:W-:Y:S01]  /*9680*/  IMAD R59, R4, 0x210, RZ ;  /* 0x00000210043b7824 */ /* 0x000fe200078e02ff */
[----:B------:R-:W2:Y:S01]  /*9690*/  LDL R13, [R1+0x10cc] ;  /* 0x0010cc00010d7983 */ /* 0x000ea20000100800 */
[----:B-1----:R-:W-:-:S02]  /*96a0*/  LOP3.LUT R61, R61, 0x7, RZ, 0xc0, !PT ;  /* 0x000000073d3d7812 */ /* 0x002fc400078ec0ff */
[--C-:B------:R-:W-:Y:S01]  /*96b0*/  IMAD R5, R4, 0x40, R58.reuse ;  /* 0x0000004004057824 */ /* 0x100fe200078e023a */
[----:B------:R-:W-:Y:S01]  /*96c0*/  LOP3.LUT R59, R59, 0x10, R3, 0x78, !PT ;  /* 0x000000103b3b7812 */ /* 0x000fe200078e7803 */
[----:B------:R-:W2:Y:S01]  /*96d0*/  LDL R4, [R1+0x111c] ;  /* 0x00111c0001047983 */ /* 0x000ea20000100800 */
[----:B------:R-:W-:-:S03]  /*96e0*/  IMAD R61, R61, 0x40, R58 ;  /* 0x000000403d3d7824 */ /* 0x000fc600078e023a */
[----:B------:R-:W2:Y:S02]  /*96f0*/  LDL R8, [R1+0x1088] ;  /* 0x0010880001087983 */ /* 0x000ea40000100800 */
[----:B------:R-:W-:Y:S02]  /*9700*/  LOP3.LUT R61, R61, 0x30, R3, 0x78, !PT ;  /* 0x000000303d3d7812 */ /* 0x000fe400078e7803 */
[----:B------:R-:W2:Y:S01]  /*9710*/  LDL R5, [R1+0x10dc] ;  /* 0x0010dc0001057983 */ /* 0x000ea20000100800 */
[----:B------:R-:W-:-:S03]  /*9720*/  IABS R61, c[0x0][0x17c] ;  /* 0x00005f00003d7a13 */ /* 0x000fc60000000000 */
[----:B------:R-:W2:Y:S02]  /*9730*/  LDL R6, [R1+0x2160] ;  /* 0x0021600001067983 */ /* 0x000ea40000100800 */
[----:B------:R-:W-:Y:S02]  /*9740*/  @!P3 IMAD.IADD R15, R15, 0x1, -R61 ;  /* 0x000000010f0fb824 */ /* 0x000fe400078e0a3d */
[----:B------:R-:W2:Y:S04]  /*9750*/  LDL.LU R58, [R1+0x22a4] ;  /* 0x0022a400013a7983 */ /* 0x000ea80000300800 */
[----:B------:R-:W2:Y:S04]  /*9760*/  LDL.LU R59, [R1+0x22a0] ;  /* 0x0022a000013b7983 */ /* 0x000ea80000300800 */
[----:B------:R-:W2:Y:S04]  /*9770*/  LDL.LU R3, [R1+0x229c] ;  /* 0x00229c0001037983 */ /* 0x000ea80000300800 */
[----:B------:R-:W2:Y:S02]  /*9780*/  LDL R61, [R1+0x1184] ;  /* 0x00118400013d7983 */ /* 0x000ea40000100800 */
[----:B--2---:R-:W-:-:S02]  /*9790*/  ISETP.GE.AND P3, PT, R61, RZ, PT ;  /* 0x000000ff3d00720c */ /* 0x004fc40003f66270 */
[----:B------:R-:W-:-:S05]  /*97a0*/  IABS R61, c[0x0][0x17c] ;  /* 0x00005f00003d7a13 */ /* 0x000fca0000000000 */
[----:B------:R-:W-:Y:S02]  /*97b0*/  @!P4 IMAD.IADD R14, R14, 0x1, -R61 ;  /* 0x000000010e0ec824 */ /* 0x000fe400078e0a3d */
[----:B------:R-:W2:Y:S02]  /*97c0*/  LDL R61, [R1+0x115c] ;  /* 0x00115c00013d7983 */ /* 0x000ea40000100800 */
[----:B--2---:R-:W-:Y:S02]  /*97d0*/  ISETP.GE.AND P4, PT, R61, RZ, PT ;  /* 0x000000ff3d00720c */ /* 0x004fe40003f86270 */
[----:B------:R-:W-:-:S05]  /*97e0*/  IABS R61, c[0x0][0x17c] ;  /* 0x00005f00003d7a13 */ /* 0x000fca0000000000 */
[--C-:B------:R-:W-:Y:S01]  /*97f0*/  @!P5 IMAD.IADD R12, R12, 0x1, -R61.reuse ;  /* 0x000000010c0cd824 */ /* 0x100fe200078e0a3d */
[----:B------:R-:W-:Y:S01]  /*9800*/  ISETP.GE.AND P5, PT, R4, RZ, PT ;  /* 0x000000ff0400720c */ /* 0x000fe20003fa6270 */
[--C-:B------:R-:W-:Y:S02]  /*9810*/  @!P0 IMAD.IADD R11, R11, 0x1, -R61.reuse ;  /* 0x000000010b0b8824 */ /* 0x100fe400078e0a3d */
[--C-:B------:R-:W-:Y:S02]  /*9820*/  @!P1 IMAD.IADD R2, R2, 0x1, -R61.reuse ;  /* 0x0000000102029824 */ /* 0x100fe400078e0a3d */
[--C-:B------:R-:W-:Y:S02]  /*9830*/  @!P6 IMAD.IADD R0, R0, 0x1, -R61.reuse ;  /* 0x000000010000e824 */ /* 0x100fe400078e0a3d */
[----:B------:R-:W-:Y:S01]  /*9840*/  @!P2 IMAD.IADD R60, R60, 0x1, -R61 ;  /* 0x000000013c3ca824 */ /* 0x000fe200078e0a3d */
[----:B------:R-:W-:Y:S01]  /*9850*/  ISETP.GE.AND P1, PT, R13, RZ, PT ;  /* 0x000000ff0d00720c */ /* 0x000fe20003f26270 */
[----:B------:R-:W2:Y:S04]  /*9860*/  LDL R61, [R1+0x215c] ;  /* 0x00215c00013d7983 */ /* 0x000ea80000100800 */
[----:B------:R-:W2:Y:S04]  /*9870*/  LDL.LU R4, [R1+0x2298] ;  /* 0x0022980001047983 */ /* 0x000ea80000300800 */
[----:B------:R-:W2:Y:S01]  /*9880*/  LDL.LU R13, [R1+0x2294] ;  /* 0x00229400010d7983 */ /* 0x000ea20000300800 */
[----:B---3--:R-:W-:-:S02]  /*9890*/  ISETP.GE.AND P2, PT, R7, RZ, PT ;  /* 0x000000ff0700720c */ /* 0x008fc40003f46270 */
[----:B----4-:R-:W-:Y:S01]  /*98a0*/  ISETP.GE.AND P0, PT, R10, RZ, PT ;  /* 0x000000ff0a00720c */ /* 0x010fe20003f06270 */
[----:B------:R-:W3:Y:S04]  /*98b0*/  LDL.LU R7, [R1+0x2290] ;  /* 0x0022900001077983 */ /* 0x000ee80000300800 */
[----:B------:R-:W4:Y:S01]  /*98c0*/  LDL.LU R10, [R1+0x228c] ;  /* 0x00228c00010a7983 */ /* 0x000f220000300800 */
[----:B--2---:R-:W-:Y:S01]  /*98d0*/  @!P3 IMAD.MOV R13, RZ, RZ, -R13 ;  /* 0x000000ffff0db224 */ /* 0x004fe200078e0a0d */
[----:B-----5:R-:W-:Y:S02]  /*98e0*/  ISETP.GE.AND P3, PT, R9, RZ, PT ;  /* 0x000000ff0900720c */ /* 0x020fe40003f66270 */
[----:B------:R-:W2:Y:S02]  /*98f0*/  LDL.LU R9, [R1+0x2288] ;  /* 0x0022880001097983 */ /* 0x000ea40000300800 */
[----:B---3--:R-:W-:Y:S01]  /*9900*/  @!P2 IMAD.MOV R7, RZ, RZ, -R7 ;  /* 0x000000ffff07a224 */ /* 0x008fe200078e0a07 */
[----:B------:R-:W-:Y:S01]  /*9910*/  ISETP.GE.AND P2, PT, R6, RZ, PT ;  /* 0x000000ff0600720c */ /* 0x000fe20003f46270 */
[----:B----4-:R-:W-:Y:S01]  /*9920*/  @!P4 IMAD.MOV R10, RZ, RZ, -R10 ;  /* 0x000000ffff0ac224 */ /* 0x010fe200078e0a0a */
[----:B------:R-:W-:-:S02]  /*9930*/  ISETP.GE.AND P4, PT, R8, RZ, PT ;  /* 0x000000ff0800720c */ /* 0x000fc40003f86270 */
[----:B------:R-:W3:Y:S01]  /*9940*/  LDL.LU R8, [R1+0x2284] ;  /* 0x0022840001087983 */ /* 0x000ee20000300800 */
[----:B--2---:R-:W-:Y:S01]  /*9950*/  @!P5 IMAD.MOV R9, RZ, RZ, -R9 ;  /* 0x000000ffff09d224 */ /* 0x004fe200078e0a09 */
[----:B------:R-:W-:Y:S02]  /*9960*/  ISETP.GE.AND P5, PT, R5, RZ, PT ;  /* 0x000000ff0500720c */ /* 0x000fe40003fa6270 */
[----:B------:R-:W2:Y:S04]  /*9970*/  LDL.LU R5, [R1+0x2280] ;  /* 0x0022800001057983 */ /* 0x000ea80000300800 */
[----:B------:R-:W4:Y:S01]  /*9980*/  LDL.LU R6, [R1+0x227c] ;  /* 0x00227c0001067983 */ /* 0x000f220000300800 */
[----:B---3--:R-:W-:Y:S01]  /*9990*/  @!P1 IMAD.MOV R8, RZ, RZ, -R8 ;  /* 0x000000ffff089224 */ /* 0x008fe200078e0a08 */
[----:B------:R-:W-:Y:S01]  /*99a0*/  ISETP.NE.AND P1, PT, RZ, c[0x0][0x178], PT ;  /* 0x00005e00ff007a0c */ /* 0x000fe20003f25270 */
[----:B------:R-:W-:-:S02]  /*99b0*/  @!P4 IMAD.MOV R4, RZ, RZ, -R4 ;  /* 0x000000ffff04c224 */ /* 0x000fc400078e0a04 */
[----:B----4-:R-:W-:Y:S01]  /*99c0*/  @!P0 IMAD.MOV R6, RZ, RZ, -R6 ;  /* 0x000000ffff068224 */ /* 0x010fe200078e0a06 */
[----:B------:R-:W-:Y:S02]  /*99d0*/  ISETP.GE.AND P0, PT, R61, RZ, PT ;  /* 0x000000ff3d00720c */ /* 0x000fe40003f06270 */
[----:B------:R-:W-:-:S04]  /*99e0*/  LOP3.LUT R61, RZ, c[0x0][0x178], RZ, 0x33, !PT ;  /* 0x00005e00ff3d7a12 */ /* 0x000fc800078e33ff */
[C---:B------:R-:W-:Y:S02]  /*99f0*/  SEL R13, R61.reuse, R13, !P1 ;  /* 0x0000000d3d0d7207 */ /* 0x040fe40004800000 */
[C---:B------:R-:W-:Y:S02]  /*9a00*/  SEL R10, R61.reuse, R10, !P1 ;  /* 0x0000000a3d0a7207 */ /* 0x040fe40004800000 */
[C---:B------:R-:W-:Y:S01]  /*9a10*/  SEL R9, R61.reuse, R9, !P1 ;  /* 0x000000093d097207 */ /* 0x040fe20004800000 */
[----:B------:R0:W-:Y:S01]  /*9a20*/  STL [R1+0x16c], R13 ;  /* 0x00016c0d01007387 */ /* 0x0001e20000100800 */
[C---:B------:R-:W-:Y:S02]  /*9a30*/  SEL R8, R61.reuse, R8, !P1 ;  /* 0x000000083d087207 */ /* 0x040fe40004800000 */
[C---:B------:R-:W-:Y:S01]  /*9a40*/  SEL R7, R61.reuse, R7, !P1 ;  /* 0x000000073d077207 */ /* 0x040fe20004800000 */
[----:B--2---:R-:W-:Y:S01]  /*9a50*/  @!P3 IMAD.MOV R5, RZ, RZ, -R5 ;  /* 0x000000ffff05b224 */ /* 0x004fe200078e0a05 */
[----:B0-----:R-:W2:Y:S04]  /*9a60*/  LDL R13, [R1+0x2148] ;  /* 0x00214800010d7983 */ /* 0x001ea80000100800 */
[----:B------:R0:W-:Y:S01]  /*9a70*/  STL [R1+0x168], R10 ;  /* 0x0001680a01007387 */ /* 0x0001e20000100800 */
[----:B------:R-:W-:-:S03]  /*9a80*/  SEL R5, R61, R5, !P1 ;  /* 0x000000053d057207 */ /* 0x000fc60004800000 */
[----:B0-----:R-:W3:Y:S04]  /*9a90*/  LDL R10, [R1+0x2144] ;  /* 0x00214400010a7983 */ /* 0x001ee80000100800 */
[----:B------:R0:W-:Y:S04]  /*9aa0*/  STL [R1+0x164], R9 ;  /* 0x0001640901007387 */ /* 0x0001e80000100800 */
[----:B0-----:R-:W4:Y:S04]  /*9ab0*/  LDL R9, [R1+0x2140] ;  /* 0x0021400001097983 */ /* 0x001f280000100800 */
[----:B------:R0:W-:Y:S04]  /*9ac0*/  STL [R1+0x174], R8 ;  /* 0x0001740801007387 */ /* 0x0001e80000100800 */
[----:B0-----:R-:W5:Y:S04]  /*9ad0*/  LDL R8, [R1+0x2158] ;  /* 0x0021580001087983 */ /* 0x001f680000100800 */
[----:B------:R0:W-:Y:S02]  /*9ae0*/  STL [R1+0x178], R7 ;  /* 0x0001780701007387 */ /* 0x0001e40000100800 */
[----:B0-----:R-:W-:-:S02]  /*9af0*/  SEL R7, R61, R6, !P1 ;  /* 0x000000063d077207 */ /* 0x001fc40004800000 */
[----:B------:R-:W2:Y:S01]  /*9b00*/  LDL R6, [R1+0x2150] ;  /* 0x0021500001067983 */ /* 0x000ea20000100800 */
[----:B------:R-:W-:-:S03]  /*9b10*/  SEL R61, R61, R4, !P1 ;  /* 0x000000043d3d7207 */ /* 0x000fc60004800000 */
[----:B------:R0:W-:Y:S04]  /*9b20*/  STL [R1+0x17c], R7 ;  /* 0x00017c0701007387 */ /* 0x0001e80000100800 */
[----:B0-----:R-:W3:Y:S04]  /*9b30*/  LDL R7, [R1+0x213c] ;  /* 0x00213c0001077983 */ /* 0x001ee80000100800 */
[----:B------:R0:W-:Y:S04]  /*9b40*/  STL [R1+0x180], R5 ;  /* 0x0001800501007387 */ /* 0x0001e80000100800 */
[----:B------:R-:W3:Y:S01]  /*9b50*/  LDL R4, [R1+0x2154] ;  /* 0x0021540001047983 */ /* 0x000ee20000100800 */
[----:B------:R-:W-:-:S03]  /*9b60*/  @!P5 IMAD.MOV R3, RZ, RZ, -R3 ;  /* 0x000000ffff03d224 */ /* 0x000fc600078e0a03 */
[----:B0-----:R-:W4:Y:S04]  /*9b70*/  LDL R5, [R1+0x214c] ;  /* 0x00214c0001057983 */ /* 0x001f280000100800 */
[----:B------:R0:W-:Y:S04]  /*9b80*/  STL [R1+0x184], R61 ;  /* 0x0001843d01007387 */ /* 0x0001e80000100800 */
[----:B0-----:R-:W4:Y:S01]  /*9b90*/  LDL R61, [R1+0x2138] ;  /* 0x00213800013d7983 */ /* 0x001f220000100800 */
[----:B-----5:R-:W-:-:S03]  /*9ba0*/  ISETP.GE.AND P4, PT, R8, RZ, PT ;  /* 0x000000ff0800720c */ /* 0x020fc60003f86270 */
[----:B------:R-:W5:Y:S01]  /*9bb0*/  LDL R8, [R1+0x2134] ;  /* 0x0021340001087983 */ /* 0x000f620000100800 */
[----:B--2---:R-:W-:Y:S02]  /*9bc0*/  ISETP.GE.AND P5, PT, R6, RZ, PT ;  /* 0x000000ff0600720c */ /* 0x004fe40003fa6270 */
[----:B---3--:R-:W-:Y:S02]  /*9bd0*/  ISETP.GE.AND P1, PT, R4, RZ, PT ;  /* 0x000000ff0400720c */ /* 0x008fe40003f26270 */
[----:B------:R-:W2:Y:S04]  /*9be0*/  LDL.LU R4, [R1+0x12c] ;  /* 0x00012c0001047983 */ /* 0x000ea80000300800 */
[----:B------:R-:W3:Y:S04]  /*9bf0*/  LDL R6, [R1+0x2130] ;  /* 0x0021300001067983 */ /* 0x000ee80000100800 */
[----:B------:R0:W-:Y:S04]  /*9c00*/  STL [R1+0x130], R3 ;  /* 0x0001300301007387 */ /* 0x0001e80000100800 */
[----:B0-----:R-:W3:Y:S01]  /*9c10*/  LDL.LU R3, [R1+0x128] ;  /* 0x0001280001037983 */ /* 0x001ee20000300800 */
[----:B--2---:R-:W-:Y:S01]  /*9c20*/  @!P2 IMAD.MOV R4, RZ, RZ, -R4 ;  /* 0x000000ffff04a224 */ /* 0x004fe200078e0a04 */
[----:B----4-:R-:W-:-:S02]  /*9c30*/  ISETP.GE.AND P2, PT, R5, RZ, PT ;  /* 0x000000ff0500720c */ /* 0x010fc40003f46270 */
[----:B------:R-:W2:Y:S04]  /*9c40*/  LDL R5, [R1+0x212c] ;  /* 0x00212c0001057983 */ /* 0x000ea80000100800 */
[----:B------:R0:W-:Y:S04]  /*9c50*/  STL [R1+0x12c], R4 ;  /* 0x00012c0401007387 */ /* 0x0001e80000100800 */
[----:B0-----:R-:W4:Y:S01]  /*9c60*/  LDL.LU R4, [R1+0x124] ;  /* 0x0001240001047983 */ /* 0x001f220000300800 */
[----:B---3--:R-:W-:Y:S01]  /*9c70*/  @!P0 IMAD.MOV R3, RZ, RZ, -R3 ;  /* 0x000000ffff038224 */ /* 0x008fe200078e0a03 */
[----:B------:R-:W-:-:S02]  /*9c80*/  ISETP.GE.AND P0, PT, R13, RZ, PT ;  /* 0x000000ff0d00720c */ /* 0x000fc40003f06270 */
[----:B------:R-:W3:Y:S04]  /*9c90*/  LDL R13, [R1+0x2128] ;  /* 0x00212800010d7983 */ /* 0x000ee80000100800 */
[----:B------:R0:W-:Y:S04]  /*9ca0*/  STL [R1+0x128], R3 ;  /* 0x0001280301007387 */ /* 0x0001e80000100800 */
[----:B0-----:R-:W2:Y:S01]  /*9cb0*/  LDL.LU R3, [R1+0x120] ;  /* 0x0001200001037983 */ /* 0x001ea20000300800 */
[----:B----4-:R-:W-:Y:S01]  /*9cc0*/  @!P1 IMAD.MOV R4, RZ, RZ, -R4 ;  /* 0x000000ffff049224 */ /* 0x010fe200078e0a04 */
[----:B------:R-:W-:-:S02]  /*9cd0*/  ISETP.GE.AND P1, PT, R10, RZ, PT ;  /* 0x000000ff0a00720c */ /* 0x000fc40003f26270 */
[----:B------:R-:W4:Y:S04]  /*9ce0*/  LDL R10, [R1+0x2124] ;  /* 0x00212400010a7983 */ /* 0x000f280000100800 */
[----:B------:R0:W-:Y:S04]  /*9cf0*/  STL [R1+0x124], R4 ;  /* 0x0001240401007387 */ /* 0x0001e80000100800 */
[----:B0-----:R-:W3:Y:S01]  /*9d00*/  LDL.LU R4, [R1+0x11c] ;  /* 0x00011c0001047983 */ /* 0x001ee20000300800 */
[----:B--2---:R-:W-:Y:S01]  /*9d10*/  @!P4 IMAD.MOV R3, RZ, RZ, -R3 ;  /* 0x000000ffff03c224 */ /* 0x004fe200078e0a03 */
[----:B------:R-:W-:-:S02]  /*9d20*/  ISETP.GE.AND P4, PT, R9, RZ, PT ;  /* 0x000000ff0900720c */ /* 0x000fc40003f86270 */
[----:B------:R-:W2:Y:S04]  /*9d30*/  LDL R9, [R1+0x2120] ;  /* 0x0021200001097983 */ /* 0x000ea80000100800 */
[----:B------:R0:W-:Y:S04]  /*9d40*/  STL [R1+0x120], R3 ;  /* 0x0001200301007387 */ /* 0x0001e80000100800 */
[----:B0-----:R-:W2:Y:S01]  /*9d50*/  LDL.LU R3, [R1+0x118] ;  /* 0x0001180001037983 */ /* 0x001ea20000300800 */
[----:B---3--:R-:W-:Y:S01]  /*9d60*/  @!P5 IMAD.MOV R4, RZ, RZ, -R4 ;  /* 0x000000ffff04d224 */ /* 0x008fe200078e0a04 */
[----:B------:R-:W-:-:S02]  /*9d70*/  ISETP.GE.AND P5, PT, R7, RZ, PT ;  /* 0x000000ff0700720c */ /* 0x000fc40003fa6270 */
[----:B------:R-:W3:Y:S04]  /*9d80*/  LDL R7, [R1+0x211c] ;  /* 0x00211c0001077983 */ /* 0x000ee80000100800 */
        /* <DEDUP_REMOVED lines=8> */
[----:B-----5:R-:W-:-:S02]  /*9e10*/  ISETP.GE.AND P0, PT, R8, RZ, PT ;  /* 0x000000ff0800720c */ /* 0x020fc40003f06270 */
[----:B------:R-:W3:Y:S04]  /*9e20*/  LDL R8, [R1+0x2114] ;  /* 0x0021140001087983 */ /* 0x000ee80000100800 */
[----:B------:R0:W-:Y:S04]  /*9e30*/  STL [R1+0x114], R4 ;  /* 0x0001140401007387 */ /* 0x0001e80000100800 */
[----:B0-----:R-:W5:Y:S01]  /*9e40*/  LDL.LU R4, [R1+0x10c] ;  /* 0x00010c0001047983 */ /* 0x001f620000300800 */
[----:B--2---:R-:W-:Y:S01]  /*9e50*/  @!P1 IMAD.MOV R3, RZ, RZ, -R3 ;  /* 0x000000ffff039224 */ /* 0x004fe200078e0a03 */
[----:B------:R-:W-:-:S02]  /*9e60*/  ISETP.GE.AND P1, PT, R6, RZ, PT ;  /* 0x000000ff0600720c */ /* 0x000fc40003f26270 */
[----:B------:R-:W2:Y:S04]  /*9e70*/  LDL R6, [R1+0x2110] ;  /* 0x0021100001067983 */ /* 0x000ea80000100800 */
[----:B------:R0:W-:Y:S04]  /*9e80*/  STL [R1+0x110], R3 ;  /* 0x0001100301007387 */ /* 0x0001e80000100800 */
[----:B0-----:R-:W2:Y:S01]  /*9e90*/  LDL.LU R3, [R1+0x108] ;  /* 0x0001080001037983 */ /* 0x001ea20000300800 */
[----:B-----5:R-:W-:Y:S01]  /*9ea0*/  @!P4 IMAD.MOV R4, RZ, RZ, -R4 ;  /* 0x000000ffff04c224 */ /* 0x020fe200078e0a04 */
[----:B------:R-:W-:-:S02]  /*9eb0*/  ISETP.GE.AND P4, PT, R5, RZ, PT ;  /* 0x000000ff0500720c */ /* 0x000fc40003f86270 */
[----:B------:R-:W5:Y:S04]  /*9ec0*/  LDL R5, [R1+0x210c] ;  /* 0x00210c0001057983 */ /* 0x000f680000100800 */
        /* <DEDUP_REMOVED lines=8> */
[----:B----4-:R-:W-:-:S02]  /*9f50*/  ISETP.GE.AND P2, PT, R10, RZ, PT ;  /* 0x000000ff0a00720c */ /* 0x010fc40003f46270 */
[----:B------:R-:W3:Y:S04]  /*9f60*/  LDL R10, [R1+0x2104] ;  /* 0x00210400010a7983 */ /* 0x000ee80000100800 */
[----:B------:R0:W-:Y:S04]  /*9f70*/  STL [R1+0x104], R4 ;  /* 0x0001040401007387 */ /* 0x0001e80000100800 */
[----:B0-----:R-:W4:Y:S01]  /*9f80*/  LDL.LU R4, [R1+0xfc] ;  /* 0x0000fc0001047983 */ /* 0x001f220000300800 */
[----:B--2---:R-:W-:Y:S01]  /*9f90*/  @!P0 IMAD.MOV R3, RZ, RZ, -R3 ;  /* 0x000000ffff038224 */ /* 0x004fe200078e0a03 */
[----:B------:R-:W-:-:S02]  /*9fa0*/  ISETP.GE.AND P0, PT, R9, RZ, PT ;  /* 0x000000ff0900720c */ /* 0x000fc40003f06270 */
[----:B------:R-:W2:Y:S04]  /*9fb0*/  LDL R9, [R1+0x2100] ;  /* 0x0021000001097983 */ /* 0x000ea80000100800 */
        /* <DEDUP_REMOVED lines=183> */
[----:B------:R-:W-:-:S04]  /*ab30*/  ISETP.GE.AND P4, PT, R5, RZ, PT ;  /* 0x000000ff0500720c */ /* 0x000fc80003f86270 */
[----:B------:R0:W-:Y:S04]  /*ab40*/  STL [R1+0x6c], R4 ;  /* 0x00006c0401007387 */ /* 0x0001e80000100800 */
[----:B0-----:R-:W5:Y:S01]  /*ab50*/  LDL.LU R4, [R1+0x64] ;  /* 0x0000640001047983 */ /* 0x001f620000300800 */
[----:B--2---:R-:W-:-:S03]  /*ab60*/  @!P5 IMAD.MOV R3, RZ, RZ, -R3 ;  /* 0x000000ffff03d224 */ /* 0x004fc600078e0a03 */
[----:B------:R-:W2:Y:S04]  /*ab70*/  LDL R5, [R1+0x206c] ;  /* 0x00206c0001057983 */ /* 0x000ea80000100800 */
[----:B------:R0:W-:Y:S04]  /*ab80*/  STL [R1+0x68], R3 ;  /* 0x0000680301007387 */ /* 0x0001e80000100800 */
[----:B0-----:R-:W2:Y:S01]  /*ab90*/  LDL.LU R3, [R1+0x60] ;  /* 0x0000600001037983 */ /* 0x001ea20000300800 */
[----:B------:R-:W-:-:S03]  /*aba0*/  ISETP.GE.AND P5, PT, R13, RZ, PT ;  /* 0x000000ff0d00720c */ /* 0x000fc60003fa6270 */
[----:B------:R-:W3:Y:S01]  /*abb0*/  LDL R13, [R1+0x2068] ;  /* 0x00206800010d7983 */ /* 0x000ee20000100800 */
[----:B-----5:R-:W-:Y:S01]  /*abc0*/  @!P2 IMAD.MOV R4, RZ, RZ, -R4 ;  /* 0x000000ffff04a224 */ /* 0x020fe200078e0a04 */
[----:B----4-:R-:W-:-:S04]  /*abd0*/  ISETP.GE.AND P2, PT, R10, RZ, PT ;  /* 0x000000ff0a00720c */ /* 0x010fc80003f46270 */
[----:B------:R0:W-:Y:S04]  /*abe0*/  STL [R1+0x64], R4 ;  /* 0x0000640401007387 */ /* 0x0001e80000100800 */
[----:B0-----:R-:W4:Y:S01]  /*abf0*/  LDL.LU R4, [R1+0x5c] ;  /* 0x00005c0001047983 */ /* 0x001f220000300800 */
[----:B--2---:R-:W-:-:S03]  /*ac00*/  @!P0 IMAD.MOV R3, RZ, RZ, -R3 ;  /* 0x000000ffff038224 */ /* 0x004fc600078e0a03 */
[----:B------:R-:W2:Y:S04]  /*ac10*/  LDL R10, [R1+0x2058] ;  /* 0x00205800010a7983 */ /* 0x000ea80000100800 */
[----:B------:R0:W-:Y:S04]  /*ac20*/  STL [R1+0x60], R3 ;  /* 0x0000600301007387 */ /* 0x0001e80000100800 */
[----:B0-----:R-:W5:Y:S01]  /*ac30*/  LDL.LU R3, [R1+0x58] ;  /* 0x0000580001037983 */ /* 0x001f620000300800 */
[----:B------:R-:W-:-:S03]  /*ac40*/  ISETP.GE.AND P0, PT, R9, RZ, PT ;  /* 0x000000ff0900720c */ /* 0x000fc60003f06270 */
[----:B------:R-:W2:Y:S01]  /*ac50*/  LDL R9, [R1+0x2064] ;  /* 0x0020640001097983 */ /* 0x000ea20000100800 */
[----:B----4-:R-:W-:Y:S01]  /*ac60*/  @!P1 IMAD.MOV R4, RZ, RZ, -R4 ;  /* 0x000000ffff049224 */ /* 0x010fe200078e0a04 */
[----:B------:R-:W-:Y:S02]  /*ac70*/  ISETP.GE.AND P1, PT, R7, RZ, PT ;  /* 0x000000ff0700720c */ /* 0x000fe40003f26270 */
[----:B------:R-:W4:Y:S04]  /*ac80*/  LDL.LU R7, [R1+0x54] ;  /* 0x0000540001077983 */ /* 0x000f280000300800 */
[----:B------:R0:W-:Y:S04]  /*ac90*/  STL [R1+0x5c], R4 ;  /* 0x00005c0401007387 */ /* 0x0001e80000100800 */
[----:B0-----:R-:W2:Y:S01]  /*aca0*/  LDL R4, [R1+0x205c] ;  /* 0x00205c0001047983 */ /* 0x001ea20000100800 */
[----:B-----5:R-:W-:Y:S01]  /*acb0*/  @!P4 IMAD.MOV R3, RZ, RZ, -R3 ;  /* 0x000000ffff03c224 */ /* 0x020fe200078e0a03 */
[----:B------:R-:W-:-:S02]  /*acc0*/  ISETP.GE.AND P4, PT, R61, RZ, PT ;  /* 0x000000ff3d00720c */ /* 0x000fc40003f86270 */
[----:B------:R-:W5:Y:S04]  /*acd0*/  LDL.LU R61, [R1+0x50] ;  /* 0x00005000013d7983 */ /* 0x000f680000300800 */
[----:B------:R0:W-:Y:S04]  /*ace0*/  STL [R1+0x58], R3 ;  /* 0x0000580301007387 */ /* 0x0001e80000100800 */
[----:B0-----:R-:W2:Y:S01]  /*acf0*/  LDL R3, [R1+0x2060] ;  /* 0x0020600001037983 */ /* 0x001ea20000100800 */
[----:B----4-:R-:W-:Y:S01]  /*ad00*/  @!P5 IMAD.MOV R7, RZ, RZ, -R7 ;  /* 0x000000ffff07d224 */ /* 0x010fe200078e0a07 */
[----:B---3--:R-:W-:-:S02]  /*ad10*/  ISETP.GE.AND P5, PT, R8, RZ, PT ;  /* 0x000000ff0800720c */ /* 0x008fc40003fa6270 */
[----:B------:R-:W3:Y:S04]  /*ad20*/  LDL R8, [R1+0x2044] ;  /* 0x0020440001087983 */ /* 0x000ee80000100800 */
[----:B------:R0:W-:Y:S04]  /*ad30*/  STL [R1+0x54], R7 ;  /* 0x0000540701007387 */ /* 0x0001e80000100800 */
[----:B0-----:R-:W4:Y:S01]  /*ad40*/  LDL.LU R7, [R1+0x4c] ;  /* 0x00004c0001077983 */ /* 0x001f220000300800 */
[----:B-----5:R-:W-:Y:S01]  /*ad50*/  @!P2 IMAD.MOV R61, RZ, RZ, -R61 ;  /* 0x000000ffff3da224 */ /* 0x020fe200078e0a3d */
[----:B------:R-:W-:-:S04]  /*ad60*/  ISETP.GE.AND P2, PT, R6, RZ, PT ;  /* 0x000000ff0600720c */ /* 0x000fc80003f46270 */
[----:B------:R0:W-:Y:S04]  /*ad70*/  STL [R1+0x50], R61 ;  /* 0x0000503d01007387 */ /* 0x0001e80000100800 */
[----:B0-----:R-:W5:Y:S04]  /*ad80*/  LDL R61, [R1+0x2054] ;  /* 0x00205400013d7983 */ /* 0x001f680000100800 */
[----:B------:R-:W2:Y:S01]  /*ad90*/  LDL.LU R6, [R1+0x48] ;  /* 0x0000480001067983 */ /* 0x000ea20000300800 */
[----:B----4-:R-:W-:Y:S01]  /*ada0*/  @!P0 IMAD.MOV R7, RZ, RZ, -R7 ;  /* 0x000000ffff078224 */ /* 0x010fe200078e0a07 */
[----:B------:R-:W-:-:S04]  /*adb0*/  ISETP.GE.AND P0, PT, R5, RZ, PT ;  /* 0x000000ff0500720c */ /* 0x000fc80003f06270 */
[----:B------:R0:W-:Y:S04]  /*adc0*/  STL [R1+0x4c], R7 ;  /* 0x00004c0701007387 */ /* 0x0001e80000100800 */
[----:B0-----:R-:W4:Y:S04]  /*add0*/  LDL R7, [R1+0x204c] ;  /* 0x00204c0001077983 */ /* 0x001f280000100800 */
[----:B------:R-:W3:Y:S01]  /*ade0*/  LDL.LU R5, [R1+0x44] ;  /* 0x0000440001057983 */ /* 0x000ee20000300800 */
[----:B--2---:R-:W-:Y:S01]  /*adf0*/  @!P1 IMAD.MOV R6, RZ, RZ, -R6 ;  /* 0x000000ffff069224 */ /* 0x004fe200078e0a06 */
[----:B------:R-:W-:-:S04]  /*ae00*/  ISETP.GE.AND P1, PT, R13, RZ, PT ;  /* 0x000000ff0d00720c */ /* 0x000fc80003f26270 */
[----:B------:R0:W-:Y:S04]  /*ae10*/  STL [R1+0x48], R6 ;  /* 0x0000480601007387 */ /* 0x0001e80000100800 */
[----:B0-----:R-:W2:Y:S04]  /*ae20*/  LDL R6, [R1+0x2050] ;  /* 0x0020500001067983 */ /* 0x001ea80000100800 */
[----:B------:R-:W2:Y:S01]  /*ae30*/  LDL.LU R13, [R1+0x40] ;  /* 0x00004000010d7983 */ /* 0x000ea20000300800 */
[----:B---3--:R-:W-:Y:S01]  /*ae40*/  @!P4 IMAD.MOV R5, RZ, RZ, -R5 ;  /* 0x000000ffff05c224 */ /* 0x008fe200078e0a05 */
[----:B------:R-:W-:-:S04]  /*ae50*/  ISETP.GE.AND P4, PT, R10, RZ, PT ;  /* 0x000000ff0a00720c */ /* 0x000fc80003f86270 */
[----:B------:R0:W-:Y:S04]  /*ae60*/  STL [R1+0x44], R5 ;  /* 0x0000440501007387 */ /* 0x0001e80000100800 */
[----:B0-----:R-:W3:Y:S04]  /*ae70*/  LDL R5, [R1+0x2048] ;  /* 0x0020480001057983 */ /* 0x001ee80000100800 */
        /* <DEDUP_REMOVED lines=19> */
[----:B0-----:R-:W3:Y:S04]  /*afb0*/  LDL.LU R4, [R1+0x2c] ;  /* 0x00002c0001047983 */ /* 0x001ee80000300800 */
[----:B------:R-:W5:Y:S01]  /*afc0*/  LDL R8, [R1+0x2028] ;  /* 0x0020280001087983 */ /* 0x000f620000100800 */
[----:B--2---:R-:W-:-:S05]  /*afd0*/  @!P4 IMAD.MOV R3, RZ, RZ, -R3 ;  /* 0x000000ffff03c224 */ /* 0x004fca00078e0a03 */
[----:B------:R0:W-:Y:S04]  /*afe0*/  STL [R1+0x30], R3 ;  /* 0x0000300301007387 */ /* 0x0001e80000100800 */
[----:B0-----:R-:W2:Y:S01]  /*aff0*/  LDL.LU R3, [R1+0x28] ;  /* 0x0000280001037983 */ /* 0x001ea20000300800 */
[----:B---3--:R-:W-:Y:S01]  /*b000*/  @!P5 IMAD.MOV R4, RZ, RZ, -R4 ;  /* 0x000000ffff04d224 */ /* 0x008fe200078e0a04 */
[----:B----4-:R-:W-:Y:S02]  /*b010*/  ISETP.GE.AND P5, PT, R7, RZ, PT ;  /* 0x000000ff0700720c */ /* 0x010fe40003fa6270 */
[----:B------:R-:W3:Y:S04]  /*b020*/  LDL R7, [R1+0x2034] ;  /* 0x0020340001077983 */ /* 0x000ee80000100800 */
[----:B------:R0:W-:Y:S04]  /*b030*/  STL [R1+0x2c], R4 ;  /* 0x00002c0401007387 */ /* 0x0001e80000100800 */
[----:B0-----:R-:W4:Y:S01]  /*b040*/  LDL.LU R4, [R1+0x24] ;  /* 0x0000240001047983 */ /* 0x001f220000300800 */
[----:B--2---:R-:W-:-:S05]  /*b050*/  @!P2 IMAD.MOV R3, RZ, RZ, -R3 ;  /* 0x000000ffff03a224 */ /* 0x004fca00078e0a03 */
[----:B------:R0:W-:Y:S04]  /*b060*/  STL [R1+0x28], R3 ;  /* 0x0000280301007387 */ /* 0x0001e80000100800 */
[----:B0-----:R-:W2:Y:S01]  /*b070*/  LDL.LU R3, [R1+0x20] ;  /* 0x0000200001037983 */ /* 0x001ea20000300800 */
[----:B------:R-:W-:Y:S02]  /*b080*/  ISETP.GE.AND P2, PT, R6, RZ, PT ;  /* 0x000000ff0600720c */ /* 0x000fe40003f46270 */
[----:B-----5:R-:W-:Y:S01]  /*b090*/  ISETP.GE.AND P4, PT, R61, RZ, PT ;  /* 0x000000ff3d00720c */ /* 0x020fe20003f86270 */
[----:B------:R-:W5:Y:S04]  /*b0a0*/  LDL R6, [R1+0x2030] ;  /* 0x0020300001067983 */ /* 0x000f680000100800 */
[----:B------:R-:W3:Y:S01]  /*b0b0*/  LDL.LU R61, [R1+0x1c] ;  /* 0x00001c00013d7983 */ /* 0x000ee20000300800 */
[----:B----4-:R-:W-:-:S05]  /*b0c0*/  @!P0 IMAD.MOV R4, RZ, RZ, -R4 ;  /* 0x000000ffff048224 */ /* 0x010fca00078e0a04 */
[----:B------:R-:W-:Y:S01]  /*b0d0*/  STL [R1+0x24], R4 ;  /* 0x0000240401007387 */ /* 0x000fe20000100800 */
[----:B--2---:R-:W-:Y:S01]  /*b0e0*/  @!P1 IMAD.MOV R3, RZ, RZ, -R3 ;  /* 0x000000ffff039224 */ /* 0x004fe200078e0a03 */
[----:B------:R-:W-:-:S04]  /*b0f0*/  ISETP.GE.AND P1, PT, R13, RZ, PT ;  /* 0x000000ff0d00720c */ /* 0x000fc80003f26270 */
[----:B------:R0:W-:Y:S04]  /*b100*/  STL [R1+0x20], R3 ;  /* 0x0000200301007387 */ /* 0x0001e80000100800 */
[----:B0-----:R-:W2:Y:S04]  /*b110*/  LDL R3, [R1+0x202c] ;  /* 0x00202c0001037983 */ /* 0x001ea80000100800 */
[----:B------:R-:W4:Y:S01]  /*b120*/  LDL.LU R13, [R1+0x18] ;  /* 0x00001800010d7983 */ /* 0x000f220000300800 */
[----:B---3--:R-:W-:Y:S01]  /*b130*/  @!P4 IMAD.MOV R61, RZ, RZ, -R61 ;  /* 0x000000ffff3dc224 */ /* 0x008fe200078e0a3d */
[----:B------:R-:W-:-:S04]  /*b140*/  ISETP.GE.AND P4, PT, R10, RZ, PT ;  /* 0x000000ff0a00720c */ /* 0x000fc80003f86270 */
[----:B------:R-:W-:Y:S04]  /*b150*/  STL [R1+0x2204], R61 ;  /* 0x0022043d01007387 */ /* 0x000fe80000100800 */
[----:B------:R-:W3:Y:S01]  /*b160*/  LDL.LU R10, [R1+0x14] ;  /* 0x00001400010a7983 */ /* 0x000ee20000300800 */
[----:B----4-:R-:W-:Y:S01]  /*b170*/  @!P5 IMAD.MOV R13, RZ, RZ, -R13 ;  /* 0x000000ffff0dd224 */ /* 0x010fe200078e0a0d */
[----:B------:R-:W-:-:S04]  /*b180*/  ISETP.GE.AND P5, PT, R9, RZ, PT ;  /* 0x000000ff0900720c */ /* 0x000fc80003fa6270 */
[----:B------:R0:W-:Y:S04]  /*b190*/  STL [R1+0x2208], R13 ;  /* 0x0022080d01007387 */ /* 0x0001e80000100800 */
[----:B------:R-:W4:Y:S01]  /*b1a0*/  LDL.LU R9, [R1+0x10] ;  /* 0x0000100001097983 */ /* 0x000f220000300800 */
[----:B------:R-:W-:Y:S01]  /*b1b0*/  ISETP.GE.AND P0, PT, R5, RZ, PT ;  /* 0x000000ff0500720c */ /* 0x000fe20003f06270 */
[----:B---3--:R-:W-:Y:S01]  /*b1c0*/  @!P2 IMAD.MOV R10, RZ, RZ, -R10 ;  /* 0x000000ffff0aa224 */ /* 0x008fe200078e0a0a */
[----:B------:R-:W-:Y:S01]  /*b1d0*/  ISETP.GE.AND P2, PT, R8, RZ, PT ;  /* 0x000000ff0800720c */ /* 0x000fe20003f46270 */
[----:B0-----:R-:W3:Y:S04]  /*b1e0*/  LDL R13, [R1+0x201c] ;  /* 0x00201c00010d7983 */ /* 0x001ee80000100800 */
[----:B------:R0:W-:Y:S04]  /*b1f0*/  STL [R1+0x220c], R10 ;  /* 0x00220c0a01007387 */ /* 0x0001e80000100800 */
[----:B0-----:R-:W2:Y:S04]  /*b200*/  LDL R10, [R1+0x2024] ;  /* 0x00202400010a7983 */ /* 0x001ea80000100800 */
[----:B------:R-:W2:Y:S04]  /*b210*/  LDL.LU R8, [R1+0xc] ;  /* 0x00000c0001087983 */ /* 0x000ea80000300800 */
[----:B------:R-:W3:Y:S01]  /*b220*/  LDL R5, [R1+0x2018] ;  /* 0x0020180001057983 */ /* 0x000ee20000100800 */
[----:B----4-:R-:W-:Y:S01]  /*b230*/  @!P0 IMAD.MOV R9, RZ, RZ, -R9 ;  /* 0x000000ffff098224 */ /* 0x010fe200078e0a09 */
[----:B------:R-:W-:-:S04]  /*b240*/  ISETP.GE.AND P0, PT, R7, RZ, PT ;  /* 0x000000ff0700720c */ /* 0x000fc80003f06270 */
[----:B------:R0:W-:Y:S04]  /*b250*/  STL [R1+0x2210], R9 ;  /* 0x0022100901007387 */ /* 0x0001e80000100800 */
[----:B0-----:R-:W4:Y:S04]  /*b260*/  LDL R9, [R1+0x2020] ;  /* 0x0020200001097983 */ /* 0x001f280000100800 */
[----:B------:R-:W3:Y:S04]  /*b270*/  LDL.LU R7, [R1+0x8] ;  /* 0x0000080001077983 */ /* 0x000ee80000300800 */
[----:B------:R-:W4:Y:S01]  /*b280*/  LDL R61, [R1+0x2008] ;  /* 0x00200800013d7983 */ /* 0x000f220000100800 */
[----:B--2---:R-:W-:Y:S01]  /*b290*/  @!P1 IMAD.MOV R8, RZ, RZ, -R8 ;  /* 0x000000ffff089224 */ /* 0x004fe200078e0a08 */
[----:B-----5:R-:W-:-:S04]  /*b2a0*/  ISETP.GE.AND P1, PT, R6, RZ, PT ;  /* 0x000000ff0600720c */ /* 0x020fc80003f26270 */
[----:B------:R0:W-:Y:S04]  /*b2b0*/  STL [R1+0x2214], R8 ;  /* 0x0022140801007387 */ /* 0x0001e80000100800 */
[----:B------:R-:W2:Y:S04]  /*b2c0*/  LDL.LU R6, [R1+0x4] ;  /* 0x0000040001067983 */ /* 0x000ea80000300800 */
[----:B------:R-:W5:Y:S01]  /*b2d0*/  LDL R4, [R1+0x2014] ;  /* 0x0020140001047983 */ /* 0x000f620000100800 */
[----:B---3--:R-:W-:Y:S01]  /*b2e0*/  @!P4 IMAD.MOV R7, RZ, RZ, -R7 ;  /* 0x000000ffff07c224 */ /* 0x008fe200078e0a07 */
[----:B------:R-:W-:-:S04]  /*b2f0*/  ISETP.GE.AND P4, PT, R3, RZ, PT ;  /* 0x000000ff0300720c */ /* 0x000fc80003f86270 */
[----:B------:R1:W-:Y:S04]  /*b300*/  STL [R1+0x2218], R7 ;  /* 0x0022180701007387 */ /* 0x0003e80000100800 */
[----:B------:R-:W3:Y:S01]  /*b310*/  LDL.LU R3, [R1] ;  /* 0x0000000001037983 */ /* 0x000ee20000300800 */
[----:B------:R-:W-:-:S03]  /*b320*/  @!P0 IMAD.MOV R59, RZ, RZ, -R59 ;  /* 0x000000ffff3b8224 */ /* 0x000fc600078e0a3b */
[----:B0-----:R-:W3:Y:S01]  /*b330*/  LDL R8, [R1+0x2010] ;  /* 0x0020100001087983 */ /* 0x001ee20000100800 */
[----:B--2---:R-:W-:Y:S01]  /*b340*/  @!P5 IMAD.MOV R6, RZ, RZ, -R6 ;  /* 0x000000ffff06d224 */ /* 0x004fe200078e0a06 */
[----:B----4-:R-:W-:Y:S01]  /*b350*/  ISETP.GE.AND P5, PT, R9, RZ, PT ;  /* 0x000000ff0900720c */ /* 0x010fe20003fa6270 */
[----:B------:R-:W-:-:S03]  /*b360*/  @!P1 IMAD.MOV R58, RZ, RZ, -R58 ;  /* 0x000000ffff3a9224 */ /* 0x000fc600078e0a3a */
[----:B------:R-:W-:Y:S01]  /*b370*/  STL [R1+0x221c], R6 ;  /* 0x00221c0601007387 */ /* 0x000fe20000100800 */
[----:B------:R-:W-:-:S03]  /*b380*/  ISETP.GE.AND P0, PT, R13, RZ, PT ;  /* 0x000000ff0d00720c */ /* 0x000fc60003f06270 */
[----:B------:R-:W2:Y:S01]  /*b390*/  LDL R9, [R1+0x200c] ;  /* 0x00200c0001097983 */ /* 0x000ea20000100800 */
[----:B------:R-:W-:Y:S01]  /*b3a0*/  ISETP.GE.AND P1, PT, R5, RZ, PT ;  /* 0x000000ff0500720c */ /* 0x000fe20003f26270 */
[----:B------:R-:W-:Y:S01]  /*b3b0*/  @!P4 IMAD.MOV R57, RZ, RZ, -R57 ;  /* 0x000000ffff39c224 */ /* 0x000fe200078e0a39 */
[----:B------:R-:W-:Y:S02]  /*b3c0*/  ISETP.GE.AND P4, PT, R61, RZ, PT ;  /* 0x000000ff3d00720c */ /* 0x000fe40003f86270 */
[----:B------:R-:W-:Y:S01]  /*b3d0*/  @!P5 IMAD.MOV R56, RZ, RZ, -R56 ;  /* 0x000000ffff38d224 */ /* 0x000fe200078e0a38 */
[----:B-----5:R-:W-:Y:S01]  /*b3e0*/  ISETP.GE.AND P5, PT, R4, RZ, PT ;  /* 0x000000ff0400720c */ /* 0x020fe20003fa6270 */
[----:B---3--:R-:W-:Y:S01]  /*b3f0*/  @!P2 IMAD.MOV R3, RZ, RZ, -R3 ;  /* 0x000000ffff03a224 */ /* 0x008fe200078e0a03 */
[----:B------:R-:W-:-:S04]  /*b400*/  ISETP.GE.AND P2, PT, R10, RZ, PT ;  /* 0x000000ff0a00720c */ /* 0x000fc80003f46270 */
[----:B------:R0:W-:Y:S04]  /*b410*/  STL [R1+0x2220], R3 ;  /* 0x0022200301007387 */ /* 0x0001e80000100800 */
[----:B------:R-:W3:Y:S04]  /*b420*/  LDL R10, [R1+0x2000] ;  /* 0x00200000010a7983 */ /* 0x000ee80000100800 */
[----:B------:R4:W-:Y:S04]  /*b430*/  STL [R1+0x2224], R59 ;  /* 0x0022243b01007387 */ /* 0x0009e80000100800 */
[----:B------:R-:W5:Y:S04]  /*b440*/  LDL R13, [R1+0x2004] ;  /* 0x00200400010d7983 */ /* 0x000f680000100800 */
[----:B------:R-:W-:Y:S04]  /*b450*/  STL [R1+0x2228], R58 ;  /* 0x0022283a01007387 */ /* 0x000fe80000100800 */
[----:B------:R-:W4:Y:S04]  /*b460*/  LDL R5, [R1+0x1ffc] ;  /* 0x001ffc0001057983 */ /* 0x000f280000100800 */
[----:B------:R-:W-:Y:S04]  /*b470*/  STL [R1+0x222c], R57 ;  /* 0x00222c3901007387 */ /* 0x000fe80000100800 */
[----:B------:R-:W4:Y:S04]  /*b480*/  LDL R61, [R1+0x1ff8] ;  /* 0x001ff800013d7983 */ /* 0x000f280000100800 */
[----:B------:R-:W-:Y:S04]  /*b490*/  STL [R1+0x2230], R56 ;  /* 0x0022303801007387 */ /* 0x000fe80000100800 */
[----:B------:R-:W4:Y:S01]  /*b4a0*/  LDL R4, [R1+0x1fe8] ;  /* 0x001fe80001047983 */ /* 0x000f220000100800 */
[----:B------:R-:W-:-:S02]  /*b4b0*/  @!P2 IMAD.MOV R55, RZ, RZ, -R55 ;  /* 0x000000ffff37a224 */ /* 0x000fc400078e0a37 */
[----:B------:R-:W-:Y:S01]  /*b4c0*/  @!P0 IMAD.MOV R54, RZ, RZ, -R54 ;  /* 0x000000ffff368224 */ /* 0x000fe200078e0a36 */
[----:B------:R-:W-:Y:S01]  /*b4d0*/  ISETP.GE.AND P2, PT, R8, RZ, PT ;  /* 0x000000ff0800720c */ /* 0x000fe20003f46270 */
[----:B------:R-:W-:Y:S01]  /*b4e0*/  @!P1 IMAD.MOV R53, RZ, RZ, -R53 ;  /* 0x000000ffff359224 */ /* 0x000fe200078e0a35 */
[----:B------:R-:W-:Y:S01]  /*b4f0*/  STL [R1+0x2234], R55 ;  /* 0x0022343701007387 */ /* 0x000fe20000100800 */
[----:B------:R-:W-:Y:S01]  /*b500*/  @!P4 IMAD.MOV R52, RZ, RZ, -R52 ;  /* 0x000000ffff34c224 */ /* 0x000fe200078e0a34 */
[----:B--2---:R-:W-:Y:S02]  /*b510*/  ISETP.GE.AND P0, PT, R9, RZ, PT ;  /* 0x000000ff0900720c */ /* 0x004fe40003f06270 */
[----:B------:R-:W2:Y:S01]  /*b520*/  LDL R8, [R1+0x1ff4] ;  /* 0x001ff40001087983 */ /* 0x000ea20000100800 */
[----:B------:R-:W-:-:S03]  /*b530*/  @!P5 IMAD.MOV R51, RZ, RZ, -R51 ;  /* 0x000000ffff33d224 */ /* 0x000fc600078e0a33 */
[----:B------:R-:W-:Y:S04]  /*b540*/  STL [R1+0x2238], R54 ;  /* 0x0022383601007387 */ /* 0x000fe80000100800 */
[----:B------:R-:W2:Y:S04]  /*b550*/  LDL R9, [R1+0x1ff0] ;  /* 0x001ff00001097983 */ /* 0x000ea80000100800 */
[----:B------:R-:W-:Y:S01]  /*b560*/  STL [R1+0x223c], R53 ;  /* 0x00223c3501007387 */ /* 0x000fe20000100800 */
[----:B------:R-:W-:Y:S01]  /*b570*/  @!P2 IMAD.MOV R50, RZ, RZ, -R50 ;  /* 0x000000ffff32a224 */ /* 0x000fe200078e0a32 */
[----:B---3--:R-:W-:-:S02]  /*b580*/  ISETP.GE.AND P1, PT, R10, RZ, PT ;  /* 0x000000ff0a00720c */ /* 0x008fc40003f26270 */
[----:B------:R-:W3:Y:S04]  /*b590*/  LDL R10, [R1+0x1fec] ;  /* 0x001fec00010a7983 */ /* 0x000ee80000100800 */
[----:B------:R-:W-:Y:S01]  /*b5a0*/  STL [R1+0x2240], R52 ;  /* 0x0022403401007387 */ /* 0x000fe20000100800 */
[----:B-----5:R-:W-:-:S03]  /*b5b0*/  ISETP.GE.AND P4, PT, R13, RZ, PT ;  /* 0x000000ff0d00720c */ /* 0x020fc60003f86270 */
[----:B------:R-:W5:Y:S04]  /*b5c0*/  LDL R13, [R1+0x1fd8] ;  /* 0x001fd800010d7983 */ /* 0x000f680000100800 */
[----:B------:R-:W-:Y:S01]  /*b5d0*/  STL [R1+0x2244], R51 ;  /* 0x0022443301007387 */ /* 0x000fe20000100800 */
[----:B----4-:R-:W-:-:S03]  /*b5e0*/  ISETP.GE.AND P5, PT, R5, RZ, PT ;  /* 0x000000ff0500720c */ /* 0x010fc60003fa6270 */
[----:B------:R-:W4:Y:S04]  /*b5f0*/  LDL R5, [R1+0x1fe4] ;  /* 0x001fe40001057983 */ /* 0x000f280000100800 */
[----:B------:R-:W-:Y:S01]  /*b600*/  STL [R1+0x2248], R50 ;  /* 0x0022483201007387 */ /* 0x000fe20000100800 */
[----:B------:R-:W-:-:S03]  /*b610*/  ISETP.GE.AND P2, PT, R61, RZ, PT ;  /* 0x000000ff3d00720c */ /* 0x000fc60003f46270 */
[----:B------:R-:W5:Y:S01]  /*b620*/  LDL R61, [R1+0x1fdc] ;  /* 0x001fdc00013d7983 */ /* 0x000f620000100800 */
[----:B------:R-:W-:-:S05]  /*b630*/  @!P0 IMAD.MOV R49, RZ, RZ, -R49 ;  /* 0x000000ffff318224 */ /* 0x000fca00078e0a31 */
[----:B------:R-:W-:Y:S01]  /*b640*/  STL [R1+0x224c], R49 ;  /* 0x00224c3101007387 */ /* 0x000fe20000100800 */
[----:B------:R-:W-:-:S03]  /*b650*/  ISETP.GE.AND P0, PT, R4, RZ, PT ;  /* 0x000000ff0400720c */ /* 0x000fc60003f06270 */
[----:B------:R-:W5:Y:S01]  /*b660*/  LDL R4, [R1+0x1fe0] ;  /* 0x001fe00001047983 */ /* 0x000f620000100800 */
[----:B------:R-:W-:Y:S02]  /*b670*/  @!P1 IMAD.MOV R48, RZ, RZ, -R48 ;  /* 0x000000ffff309224 */ /* 0x000fe400078e0a30 */
[----:B------:R-:W-:Y:S02]  /*b680*/  @!P4 IMAD.MOV R47, RZ, RZ, -R47 ;  /* 0x000000ffff2fc224 */ /* 0x000fe400078e0a2f */
[----:B------:R-:W-:Y:S01]  /*b690*/  @!P5 IMAD.MOV R46, RZ, RZ, -R46 ;  /* 0x000000ffff2ed224 */ /* 0x000fe200078e0a2e */
[----:B------:R-:W-:Y:S01]  /*b6a0*/  STL [R1+0x2250], R48 ;  /* 0x0022503001007387 */ /* 0x000fe20000100800 */
[----:B--2---:R-:W-:Y:S01]  /*b6b0*/  ISETP.GE.AND P1, PT, R8, RZ, PT ;  /* 0x000000ff0800720c */ /* 0x004fe20003f26270 */
[----:B------:R-:W-:Y:S02]  /*b6c0*/  @!P2 IMAD.MOV R45, RZ, RZ, -R45 ;  /* 0x000000ffff2da224 */ /* 0x000fe400078e0a2d */
[----:B------:R-:W2:Y:S01]  /*b6d0*/  LDL R8, [R1+0x1fc4] ;  /* 0x001fc40001087983 */ /* 0x000ea20000100800 */
[----:B------:R-:W-:-:S03]  /*b6e0*/  @!P0 IMAD.MOV R44, RZ, RZ, -R44 ;  /* 0x000000ffff2c8224 */ /* 0x000fc600078e0a2c */
[----:B------:R-:W-:Y:S01]  /*b6f0*/  STL [R1+0x2254], R47 ;  /* 0x0022542f01007387 */ /* 0x000fe20000100800 */
[----:B------:R-:W-:-:S03]  /*b700*/  ISETP.GE.AND P4, PT, R9, RZ, PT ;  /* 0x000000ff0900720c */ /* 0x000fc60003f86270 */
[----:B------:R-:W-:Y:S04]  /*b710*/  STL [R1+0x2258], R46 ;  /* 0x0022582e01007387 */ /* 0x000fe80000100800 */
[----:B------:R-:W2:Y:S04]  /*b720*/  LDL R9, [R1+0x1fd4] ;  /* 0x001fd40001097983 */ /* 0x000ea80000100800 */
[----:B------:R-:W-:Y:S01]  /*b730*/  STL [R1+0x225c], R45 ;  /* 0x00225c2d01007387 */ /* 0x000fe20000100800 */
[----:B------:R-:W-:Y:S01]  /*b740*/  @!P1 IMAD.MOV R43, RZ, RZ, -R43 ;  /* 0x000000ffff2b9224 */ /* 0x000fe200078e0a2b */
[----:B---3--:R-:W-:-:S02]  /*b750*/  ISETP.GE.AND P5, PT, R10, RZ, PT ;  /* 0x000000ff0a00720c */ /* 0x008fc40003fa6270 */
[----:B------:R-:W3:Y:S04]  /*b760*/  LDL R10, [R1+0x1fcc] ;  /* 0x001fcc00010a7983 */ /* 0x000ee80000100800 */
[----:B------:R-:W-:Y:S01]  /*b770*/  STL [R1+0x2260], R44 ;  /* 0x0022602c01007387 */ /* 0x000fe20000100800 */
[----:B----4-:R-:W-:-:S03]  /*b780*/  ISETP.GE.AND P0, PT, R5, RZ, PT ;  /* 0x000000ff0500720c */ /* 0x010fc60003f06270 */
[----:B------:R-:W4:Y:S01]  /*b790*/  LDL R5, [R1+0x1fd0] ;  /* 0x001fd00001057983 */ /* 0x000f220000100800 */
[----:B-----5:R-:W-:-:S03]  /*b7a0*/  ISETP.GE.AND P2, PT, R13, RZ, PT ;  /* 0x000000ff0d00720c */ /* 0x020fc60003f46270 */
[----:B------:R-:W5:Y:S01]  /*b7b0*/  LDL R13, [R1+0x1fc8] ;  /* 0x001fc800010d7983 */ /* 0x000f620000100800 */
[----:B------:R-:W-:-:S03]  /*b7c0*/  ISETP.GE.AND P1, PT, R61, RZ, PT ;  /* 0x000000ff3d00720c */ /* 0x000fc60003f26270 */
[----:B------:R-:W-:Y:S04]  /*b7d0*/  STL [R1+0x2264], R43 ;  /* 0x0022642b01007387 */ /* 0x000fe80000100800 */
[----:B------:R-:W5:Y:S01]  /*b7e0*/  LDL R61, [R1+0x1fc0] ;  /* 0x001fc000013d7983 */ /* 0x000f620000100800 */
[----:B------:R-:W-:Y:S01]  /*b7f0*/  @!P4 IMAD.MOV R42, RZ, RZ, -R42 ;  /* 0x000000ffff2ac224 */ /* 0x000fe200078e0a2a */
[----:B------:R-:W-:-:S04]  /*b800*/  ISETP.GE.AND P4, PT, R4, RZ, PT ;  /* 0x000000ff0400720c */ /* 0x000fc80003f86270 */
[----:B------:R-:W-:Y:S04]  /*b810*/  STL [R1+0x2268], R42 ;  /* 0x0022682a01007387 */ /* 0x000fe80000100800 */
[----:B------:R-:W5:Y:S01]  /*b820*/  LDL R4, [R1+0x1fb8] ;  /* 0x001fb80001047983 */ /* 0x000f620000100800 */
[----:B------:R-:W-:Y:S02]  /*b830*/  @!P5 IMAD.MOV R41, RZ, RZ, -R41 ;  /* 0x000000ffff29d224 */ /* 0x000fe400078e0a29 */
[----:B------:R-:W-:Y:S01]  /*b840*/  @!P2 IMAD.MOV R40, RZ, RZ, -R40 ;  /* 0x000000ffff28a224 */ /* 0x000fe200078e0a28 */
[----:B--2---:R-:W-:Y:S01]  /*b850*/  ISETP.GE.AND P5, PT, R8, RZ, PT ;  /* 0x000000ff0800720c */ /* 0x004fe20003fa6270 */
[----:B------:R-:W-:Y:S01]  /*b860*/  @!P0 IMAD.MOV R39, RZ, RZ, -R39 ;  /* 0x000000ffff278224 */ /* 0x000fe200078e0a27 */
[----:B------:R-:W-:Y:S01]  /*b870*/  STL [R1+0x226c], R41 ;  /* 0x00226c2901007387 */ /* 0x000fe20000100800 */
[----:B------:R-:W-:-:S03]  /*b880*/  @!P1 IMAD.MOV R38, RZ, RZ, -R38 ;  /* 0x000000ffff269224 */ /* 0x000fc600078e0a26 */
[----:B-1----:R-:W2:Y:S04]  /*b890*/  LDL R7, [R1+0x1fbc] ;  /* 0x001fbc0001077983 */ /* 0x002ea80000100800 */
[----:B------:R-:W2:Y:S01]  /*b8a0*/  LDL R8, [R1+0x1fa8] ;  /* 0x001fa80001087983 */ /* 0x000ea20000100800 */
[----:B------:R-:W-:-:S03]  /*b8b0*/  ISETP.GE.AND P2, PT, R9, RZ, PT ;  /* 0x000000ff0900720c */ /* 0x000fc60003f46270 */
[----:B------:R-:W-:Y:S04]  /*b8c0*/  STL [R1+0x2270], R40 ;  /* 0x0022702801007387 */ /* 0x000fe80000100800 */
[----:B------:R-:W2:Y:S04]  /*b8d0*/  LDL R9, [R1+0x1fb4] ;  /* 0x001fb40001097983 */ /* 0x000ea80000100800 */
[----:B------:R-:W-:Y:S01]  /*b8e0*/  STL [R1+0x2274], R39 ;  /* 0x0022742701007387 */ /* 0x000fe20000100800 */
[----:B------:R-:W-:Y:S02]  /*b8f0*/  @!P4 IMAD.MOV R37, RZ, RZ, -R37 ;  /* 0x000000ffff25c224 */ /* 0x000fe400078e0a25 */
[----:B------:R-:W-:Y:S01]  /*b900*/  @!P5 IMAD.MOV R36, RZ, RZ, -R36 ;  /* 0x000000ffff24d224 */ /* 0x000fe200078e0a24 */
[----:B---3--:R-:W-:-:S02]  /*b910*/  ISETP.GE.AND P0, PT, R10, RZ, PT ;  /* 0x000000ff0a00720c */ /* 0x008fc40003f06270 */
[----:B------:R-:W3:Y:S04]  /*b920*/  LDL R10, [R1+0x1fb0] ;  /* 0x001fb000010a7983 */ /* 0x000ee80000100800 */
[----:B------:R-:W-:Y:S01]  /*b930*/  STL [R1+0x2278], R38 ;  /* 0x0022782601007387 */ /* 0x000fe20000100800 */
[----:B----4-:R-:W-:Y:S01]  /*b940*/  ISETP.GE.AND P1, PT, R5, RZ, PT ;  /* 0x000000ff0500720c */ /* 0x010fe20003f26270 */
[----:B------:R-:W-:Y:S02]  /*b950*/  @!P2 IMAD.MOV R35, RZ, RZ, -R35 ;  /* 0x000000ffff23a224 */ /* 0x000fe400078e0a23 */
[----:B------:R-:W4:Y:S01]  /*b960*/  LDL R5, [R1+0x1fac] ;  /* 0x001fac0001057983 */ /* 0x000f220000100800 */
[----:B-----5:R-:W-:-:S03]  /*b970*/  ISETP.GE.AND P4, PT, R13, RZ, PT ;  /* 0x000000ff0d00720c */ /* 0x020fc60003f86270 */
[----:B------:R-:W5:Y:S04]  /*b980*/  LDL R13, [R1+0x1fa0] ;  /* 0x001fa000010d7983 */ /* 0x000f680000100800 */
[----:B0-----:R-:W5:Y:S01]  /*b990*/  LDL R3, [R1+0x1f98] ;  /* 0x001f980001037983 */ /* 0x001f620000100800 */
[----:B------:R-:W-:-:S03]  /*b9a0*/  ISETP.GE.AND P5, PT, R61, RZ, PT ;  /* 0x000000ff3d00720c */ /* 0x000fc60003fa6270 */
[----:B------:R-:W5:Y:S01]  /*b9b0*/  LDL R61, [R1+0x1fa4] ;  /* 0x001fa400013d7983 */ /* 0x000f620000100800 */
[----:B------:R-:W-:-:S03]  /*b9c0*/  @!P0 IMAD.MOV R34, RZ, RZ, -R34 ;  /* 0x000000ffff228224 */ /* 0x000fc600078e0a22 */
[----:B------:R-:W5:Y:S01]  /*b9d0*/  LDL R6, [R1+0x1f8c] ;  /* 0x001f8c0001067983 */ /* 0x000f620000100800 */
[----:B------:R-:W-:-:S03]  /*b9e0*/  ISETP.GE.AND P2, PT, R4, RZ, PT ;  /* 0x000000ff0400720c */ /* 0x000fc60003f46270 */
[----:B------:R-:W5:Y:S04]  /*b9f0*/  LDL R59, [R1+0x1f70] ;  /* 0x001f7000013b7983 */ /* 0x000f680000100800 */
[----:B------:R-:W5:Y:S01]  /*ba00*/  LDL R4, [R1+0x1f9c] ;  /* 0x001f9c0001047983 */ /* 0x000f620000100800 */
[----:B------:R-:W-:Y:S01]  /*ba10*/  @!P1 IMAD.MOV R33, RZ, RZ, -R33 ;  /* 0x000000ffff219224 */ /* 0x000fe200078e0a21 */
[----:B--2---:R-:W-:Y:S02]  /*ba20*/  ISETP.GE.AND P0, PT, R7, RZ, PT ;  /* 0x000000ff0700720c */ /* 0x004fe40003f06270 */
[----:B------:R-:W2:Y:S02]  /*ba30*/  LDL R7, [R1+0x1f94] ;  /* 0x001f940001077983 */ /* 0x000ea40000100800 */
[----:B------:R-:W-:Y:S01]  /*ba40*/  @!P2 IMAD.MOV R30, RZ, RZ, -R30 ;  /* 0x000000ffff1ea224 */ /* 0x000fe200078e0a1e */
[----:B------:R-:W-:-:S02]  /*ba50*/  ISETP.GE.AND P1, PT, R8, RZ, PT ;  /* 0x000000ff0800720c */ /* 0x000fc40003f26270 */
[----:B------:R-:W2:Y:S01]  /*ba60*/  LDL R8, [R1+0x1f90] ;  /* 0x001f900001087983 */ /* 0x000ea20000100800 */
[----:B------:R-:W-:Y:S02]  /*ba70*/  @!P4 IMAD.MOV R32, RZ, RZ, -R32 ;  /* 0x000000ffff20c224 */ /* 0x000fe400078e0a20 */
[----:B------:R-:W-:Y:S01]  /*ba80*/  @!P5 IMAD.MOV R31, RZ, RZ, -R31 ;  /* 0x000000ffff1fd224 */ /* 0x000fe200078e0a1f */
[----:B------:R-:W-:Y:S02]  /*ba90*/  ISETP.GE.AND P4, PT, R9, RZ, PT ;  /* 0x000000ff0900720c */ /* 0x000fe40003f86270 */
[----:B------:R-:W2:Y:S01]  /*baa0*/  LDL R9, [R1+0x1f84] ;  /* 0x001f840001097983 */ /* 0x000ea20000100800 */
[----:B------:R-:W-:-:S04]  /*bab0*/  @!P0 IMAD.MOV R29, RZ, RZ, -R29 ;  /* 0x000000ffff1d8224 */ /* 0x000fc800078e0a1d */
[----:B------:R-:W-:Y:S01]  /*bac0*/  @!P1 IMAD.MOV R28, RZ, RZ, -R28 ;  /* 0x000000ffff1c9224 */ /* 0x000fe200078e0a1c */
[----:B---3--:R-:W-:Y:S02]  /*bad0*/  ISETP.GE.AND P5, PT, R10, RZ, PT ;  /* 0x000000ff0a00720c */ /* 0x008fe40003fa6270 */
[----:B------:R-:W3:Y:S01]  /*bae0*/  LDL R10, [R1+0x1f80] ;  /* 0x001f8000010a7983 */ /* 0x000ee20000100800 */
[----:B----4-:R-:W-:-:S03]  /*baf0*/  ISETP.GE.AND P2, PT, R5, RZ, PT ;  /* 0x000000ff0500720c */ /* 0x010fc60003f46270 */
[----:B------:R-:W4:Y:S01]  /*bb00*/  LDL R5, [R1+0x1f88] ;  /* 0x001f880001057983 */ /* 0x000f220000100800 */
[----:B-----5:R-:W-:-:S03]  /*bb10*/  ISETP.GE.AND P0, PT, R13, RZ, PT ;  /* 0x000000ff0d00720c */ /* 0x020fc60003f06270 */
[----:B------:R-:W5:Y:S01]  /*bb20*/  LDL R13, [R1+0x1f7c] ;  /* 0x001f7c00010d7983 */ /* 0x000f620000100800 */
[----:B------:R-:W-:-:S03]  /*bb30*/  ISETP.GE.AND P1, PT, R61, RZ, PT ;  /* 0x000000ff3d00720c */ /* 0x000fc60003f26270 */
[----:B------:R-:W5:Y:S01]  /*bb40*/  LDL R61, [R1+0x1f78] ;  /* 0x001f7800013d7983 */ /* 0x000f620000100800 */
[----:B------:R-:W-:Y:S01]  /*bb50*/  @!P4 IMAD.MOV R27, RZ, RZ, -R27 ;  /* 0x000000ffff1bc224 */ /* 0x000fe200078e0a1b */
[----:B------:R-:W-:Y:S02]  /*bb60*/  ISETP.GE.AND P4, PT, R4, RZ, PT ;  /* 0x000000ff0400720c */ /* 0x000fe40003f86270 */
[----:B------:R-:W5:Y:S01]  /*bb70*/  LDL R4, [R1+0x1f74] ;  /* 0x001f740001047983 */ /* 0x000f620000100800 */
[----:B------:R-:W-:Y:S01]  /*bb80*/  @!P5 IMAD.MOV R26, RZ, RZ, -R26 ;  /* 0x000000ffff1ad224 */ /* 0x000fe200078e0a1a */
[----:B------:R-:W-:Y:S02]  /*bb90*/  ISETP.GE.AND P5, PT, R3, RZ, PT ;  /* 0x000000ff0300720c */ /* 0x000fe40003fa6270 */
[----:B------:R-:W5:Y:S01]  /*bba0*/  LDL R3, [R1+0x1f6c] ;  /* 0x001f6c0001037983 */ /* 0x000f620000100800 */
[----:B------:R-:W-:Y:S01]  /*bbb0*/  @!P2 IMAD.MOV R25, RZ, RZ, -R25 ;  /* 0x000000ffff19a224 */ /* 0x000fe200078e0a19 */
[----:B------:R-:W-:Y:S01]  /*bbc0*/  ISETP.GE.AND P2, PT, R6, RZ, PT ;  /* 0x000000ff0600720c */ /* 0x000fe20003f46270 */
[----:B------:R-:W-:Y:S01]  /*bbd0*/  @!P0 IMAD.MOV R24, RZ, RZ, -R24 ;  /* 0x000000ffff188224 */ /* 0x000fe200078e0a18 */
[----:B--2---:R-:W-:-:S03]  /*bbe0*/  ISETP.GE.AND P0, PT, R7, RZ, PT ;  /* 0x000000ff0700720c */ /* 0x004fc60003f06270 */
[----:B------:R-:W-:Y:S02]  /*bbf0*/  @!P4 IMAD.MOV R22, RZ, RZ, -R22 ;  /* 0x000000ffff16c224 */ /* 0x000fe400078e0a16 */
[----:B------:R-:W-:Y:S01]  /*bc00*/  @!P1 IMAD.MOV R23, RZ, RZ, -R23 ;  /* 0x000000ffff179224 */ /* 0x000fe200078e0a17 */
[----:B------:R-:W-:Y:S01]  /*bc10*/  ISETP.GE.AND P1, PT, R8, RZ, PT ;  /* 0x000000ff0800720c */ /* 0x000fe20003f26270 */
[----:B------:R-:W-:Y:S01]  /*bc20*/  @!P5 IMAD.MOV R21, RZ, RZ, -R21 ;  /* 0x000000ffff15d224 */ /* 0x000fe200078e0a15 */
[----:B------:R-:W-:-:S03]  /*bc30*/  ISETP.GE.AND P5, PT, R9, RZ, PT ;  /* 0x000000ff0900720c */ /* 0x000fc60003fa6270 */
[----:B------:R-:W-:Y:S02]  /*bc40*/  @!P2 IMAD.MOV R20, RZ, RZ, -R20 ;  /* 0x000000ffff14a224 */ /* 0x000fe400078e0a14 */
[----:B------:R-:W-:-:S06]  /*bc50*/  @!P0 IMAD.MOV R19, RZ, RZ, -R19 ;  /* 0x000000ffff138224 */ /* 0x000fcc00078e0a13 */
[----:B------:R-:W-:Y:S01]  /*bc60*/  @!P1 IMAD.MOV R18, RZ, RZ, -R18 ;  /* 0x000000ffff129224 */ /* 0x000fe200078e0a12 */
[----:B---3--:R-:W-:Y:S02]  /*bc70*/  ISETP.GE.AND P2, PT, R10, RZ, PT ;  /* 0x000000ff0a00720c */ /* 0x008fe40003f46270 */
[----:B----4-:R-:W-:Y:S02]  /*bc80*/  ISETP.GE.AND P4, PT, R5, RZ, PT ;  /* 0x000000ff0500720c */ /* 0x010fe40003f86270 */
[----:B------:R-:W2:Y:S04]  /*bc90*/  LDL R5, [R1+0x1f68] ;  /* 0x001f680001057983 */ /* 0x000ea80000100800 */
[----:B------:R-:W3:Y:S04]  /*bca0*/  LDL.LU R6, [R1+0x130] ;  /* 0x0001300001067983 */ /* 0x000ee80000300800 */
[----:B------:R-:W4:Y:S04]  /*bcb0*/  LDL.LU R7, [R1+0x12c] ;  /* 0x00012c0001077983 */ /* 0x000f280000300800 */
[----:B------:R-:W4:Y:S04]  /*bcc0*/  LDL.LU R8, [R1+0x128] ;  /* 0x0001280001087983 */ /* 0x000f280000300800 */
[----:B------:R-:W4:Y:S01]  /*bcd0*/  LDL.LU R9, [R1+0x124] ;  /* 0x0001240001097983 */ /* 0x000f220000300800 */
[----:B-----5:R-:W-:-:S03]  /*bce0*/  ISETP.GE.AND P0, PT, R13, RZ, PT ;  /* 0x000000ff0d00720c */ /* 0x020fc60003f06270 */
[----:B------:R-:W5:Y:S01]  /*bcf0*/  LDL.LU R10, [R1+0x120] ;  /* 0x00012000010a7983 */ /* 0x000f620000300800 */
[----:B------:R-:W-:-:S03]  /*bd00*/  ISETP.GE.AND P1, PT, R61, RZ, PT ;  /* 0x000000ff3d00720c */ /* 0x000fc60003f26270 */
[----:B------:R-:W5:Y:S04]  /*bd10*/  LDL.LU R13, [R1+0x11c] ;  /* 0x00011c00010d7983 */ /* 0x000f680000300800 */
[----:B------:R-:W5:Y:S01]  /*bd20*/  LDL.LU R61, [R1+0x118] ;  /* 0x00011800013d7983 */ /* 0x000f620000300800 */
[----:B------:R-:W-:Y:S01]  /*bd30*/  @!P4 IMAD.MOV R17, RZ, RZ, -R17 ;  /* 0x000000ffff11c224 */ /* 0x000fe200078e0a11 */
[----:B------:R-:W-:Y:S02]  /*bd40*/  ISETP.GE.AND P4, PT, R4, RZ, PT ;  /* 0x000000ff0400720c */ /* 0x000fe40003f86270 */
[----:B------:R-:W0:Y:S01]  /*bd50*/  S2R R4, SR_TID.X ;  /* 0x0000000000047919 */ /* 0x000e220000002100 */
[----:B------:R-:W-:Y:S01]  /*bd60*/  @!P2 IMAD.MOV R15, RZ, RZ, -R15 ;  /* 0x000000ffff0fa224 */ /* 0x000fe200078e0a0f */
[----:B------:R-:W-:Y:S01]  /*bd70*/  ISETP.GE.AND P2, PT, R3, RZ, PT ;  /* 0x000000ff0300720c */ /* 0x000fe20003f46270 */
[----:B------:R-:W-:Y:S01]  /*bd80*/  @!P0 IMAD.MOV R14, RZ, RZ, -R14 ;  /* 0x000000ffff0e8224 */ /* 0x000fe200078e0a0e */
[----:B------:R-:W-:-:S02]  /*bd90*/  ISETP.NE.AND P3, PT, RZ, c[0x0][0x17c], PT ;  /* 0x00005f00ff007a0c */ /* 0x000fc40003f65270 */
[----:B0-----:R-:W-:-:S05]  /*bda0*/  LOP3.LUT R4, R4, 0x1f, RZ, 0xc0, !PT ;  /* 0x0000001f04047812 */ /* 0x001fca00078ec0ff */
[----:B------:R-:W-:-:S05]  /*bdb0*/  IMAD R3, R4, c[0x0][0x18c], RZ ;  /* 0x0000630004037a24 */ /* 0x000fca00078e02ff */
[----:B------:R-:W-:-:S05]  /*bdc0*/  LEA R4, P6, R3, c[0x0][0x168], 0x1 ;  /* 0x00005a0003047a11 */ /* 0x000fca00078c08ff */
[----:B------:R4:W-:Y:S01]  /*bdd0*/  STL [R1+0x2188], R4 ;  /* 0x0021880401007387 */ /* 0x0009e20000100800 */
[----:B------:R-:W-:Y:S01]  /*bde0*/  @!P5 IMAD.MOV R16, RZ, RZ, -R16 ;  /* 0x000000ffff10d224 */ /* 0x000fe200078e0a10 */
[----:B------:R-:W-:Y:S02]  /*bdf0*/  ISETP.GE.AND P5, PT, R59, RZ, PT ;  /* 0x000000ff3b00720c */ /* 0x000fe40003fa6270 */
[----:B--2---:R-:W-:Y:S02]  /*be00*/  ISETP.GE.AND P0, PT, R5, RZ, PT ;  /* 0x000000ff0500720c */ /* 0x004fe40003f06270 */
[----:B------:R-:W-:-:S04]  /*be10*/  LOP3.LUT R5, RZ, c[0x0][0x17c], RZ, 0x33, !PT ;  /* 0x00005f00ff057a12 */ /* 0x000fc800078e33ff */
[C---:B---3--:R-:W-:Y:S02]  /*be20*/  SEL R3, R5.reuse, R6, !P3 ;  /* 0x0000000605037207 */ /* 0x048fe40005800000 */
[----:B----4-:R-:W-:-:S03]  /*be30*/  SEL R4, R5, R7, !P3 ;  /* 0x0000000705047207 */ /* 0x010fc60005800000 */
[----:B------:R0:W-:Y:S01]  /*be40*/  STL [R1+0x160], R3 ;  /* 0x0001600301007387 */ /* 0x0001e20000100800 */
[----:B------:R-:W-:-:S03]  /*be50*/  SEL R6, R5, R8, !P3 ;  /* 0x0000000805067207 */ /* 0x000fc60005800000 */
[----:B------:R5:W-:Y:S01]  /*be60*/  STL [R1+0x15c], R4 ;  /* 0x00015c0401007387 */ /* 0x000be20000100800 */
[----:B0-----:R-:W-:-:S03]  /*be70*/  SEL R3, R5, R9, !P3 ;  /* 0x0000000905037207 */ /* 0x001fc60005800000 */
[----:B------:R0:W-:Y:S01]  /*be80*/  STL [R1+0x158], R6 ;  /* 0x0001580601007387 */ /* 0x0001e20000100800 */
[----:B-----5:R-:W-:-:S03]  /*be90*/  SEL R4, R5, R10, !P3 ;  /* 0x0000000a05047207 */ /* 0x020fc60005800000 */
[----:B------:R1:W-:Y:S04]  /*bea0*/  STL [R1+0x154], R3 ;  /* 0x0001540301007387 */ /* 0x0003e80000100800 */
[----:B------:R2:W-:Y:S01]  /*beb0*/  STL [R1+0x150], R4 ;  /* 0x0001500401007387 */ /* 0x0005e20000100800 */
[C---:B0-----:R-:W-:Y:S02]  /*bec0*/  SEL R6, R5.reuse, R13, !P3 ;  /* 0x0000000d05067207 */ /* 0x041fe40005800000 */
[C---:B-1----:R-:W-:Y:S01]  /*bed0*/  SEL R3, R5.reuse, R61, !P3 ;  /* 0x0000003d05037207 */ /* 0x042fe20005800000 */
[----:B--2---:R-:W2:Y:S04]  /*bee0*/  LDL.LU R4, [R1+0x114] ;  /* 0x0001140001047983 */ /* 0x004ea80000300800 */
[----:B------:R-:W-:Y:S04]  /*bef0*/  STL [R1+0x14c], R6 ;  /* 0x00014c0601007387 */ /* 0x000fe80000100800 */
[----:B------:R-:W3:Y:S04]  /*bf00*/  LDL.LU R38, [R1+0x110] ;  /* 0x0001100001267983 */ /* 0x000ee80000300800 */
[----:B------:R0:W-:Y:S04]  /*bf10*/  STL [R1+0x148], R3 ;  /* 0x0001480301007387 */ /* 0x0001e80000100800 */
[----:B------:R-:W4:Y:S04]  /*bf20*/  LDL.LU R39, [R1+0x10c] ;  /* 0x00010c0001277983 */ /* 0x000f280000300800 */
[----:B------:R-:W5:Y:S04]  /*bf30*/  LDL.LU R40, [R1+0x108] ;  /* 0x0001080001287983 */ /* 0x000f680000300800 */
        /* <DEDUP_REMOVED lines=19> */
[----:B0-----:R-:W5:Y:S04]  /*c070*/  LDL.LU R3, [R1+0xb8] ;  /* 0x0000b80001037983 */ /* 0x001f680000300800 */
[----:B------:R-:W5:Y:S04]  /*c080*/  LDL.LU R6, [R1+0xb4] ;  /* 0x0000b40001067983 */ /* 0x000f680000300800 */
[----:B------:R-:W5:Y:S04]  /*c090*/  LDL.LU R7, [R1+0xb0] ;  /* 0x0000b00001077983 */ /* 0x000f680000300800 */
[----:B------:R-:W5:Y:S04]  /*c0a0*/  LDL.LU R8, [R1+0xac] ;  /* 0x0000ac0001087983 */ /* 0x000f680000300800 */
[----:B------:R-:W5:Y:S04]  /*c0b0*/  LDL.LU R9, [R1+0xa8] ;  /* 0x0000a80001097983 */ /* 0x000f680000300800 */
[----:B------:R-:W5:Y:S04]  /*c0c0*/  LDL.LU R10, [R1+0xa4] ;  /* 0x0000a400010a7983 */ /* 0x000f680000300800 */
[----:B------:R-:W5:Y:S04]  /*c0d0*/  LDL.LU R13, [R1+0xa0] ;  /* 0x0000a000010d7983 */ /* 0x000f680000300800 */
[----:B------:R-:W5:Y:S01]  /*c0e0*/  LDL.LU R61, [R1+0x9c] ;  /* 0x00009c00013d7983 */ /* 0x000f620000300800 */
[----:B--2---:R-:W-:-:S05]  /*c0f0*/  SEL R4, R5, R4, !P3 ;  /* 0x0000000405047207 */ /* 0x004fca0005800000 */
[----:B------:R4:W-:Y:S01]  /*c100*/  STL [R1+0x144], R4 ;  /* 0x0001440401007387 */ /* 0x0009e20000100800 */
[C---:B---3--:R-:W-:Y:S02]  /*c110*/  SEL R38, R5.reuse, R38, !P3 ;  /* 0x0000002605267207 */ /* 0x048fe40005800000 */
[----:B----4-:R-:W-:-:S03]  /*c120*/  SEL R4, R5, R39, !P3 ;  /* 0x0000002705047207 */ /* 0x010fc60005800000 */
[----:B------:R0:W-:Y:S01]  /*c130*/  STL [R1+0x140], R38 ;  /* 0x0001402601007387 */ /* 0x0001e20000100800 */
[----:B-----5:R-:W-:-:S03]  /*c140*/  SEL R39, R5, R40, !P3 ;  /* 0x0000002805277207 */ /* 0x020fc60005800000 */
[----:B------:R1:W-:Y:S01]  /*c150*/  STL [R1+0x13c], R4 ;  /* 0x00013c0401007387 */ /* 0x0003e20000100800 */
[----:B0-----:R-:W-:-:S03]  /*c160*/  SEL R38, R5, R41, !P3 ;  /* 0x0000002905267207 */ /* 0x001fc60005800000 */
[----:B------:R0:W-:Y:S01]  /*c170*/  STL [R1+0x138], R39 ;  /* 0x0001382701007387 */ /* 0x0001e20000100800 */
[----:B-1----:R-:W-:-:S03]  /*c180*/  SEL R4, R5, R42, !P3 ;  /* 0x0000002a05047207 */ /* 0x002fc60005800000 */
[----:B------:R1:W-:Y:S04]  /*c190*/  STL [R1+0x134], R38 ;  /* 0x0001342601007387 */ /* 0x0003e80000100800 */
[----:B------:R2:W-:Y:S01]  /*c1a0*/  STL [R1+0x130], R4 ;  /* 0x0001300401007387 */ /* 0x0005e20000100800 */
[C---:B0-----:R-:W-:Y:S02]  /*c1b0*/  SEL R39, R5.reuse, R43, !P3 ;  /* 0x0000002b05277207 */ /* 0x041fe40005800000 */
[----:B-1----:R-:W-:-:S03]  /*c1c0*/  SEL R38, R5, R44, !P3 ;  /* 0x0000002c05267207 */ /* 0x002fc60005800000 */
[----:B------:R0:W-:Y:S01]  /*c1d0*/  STL [R1+0x12c], R39 ;  /* 0x00012c2701007387 */ /* 0x0001e20000100800 */
[----:B--2---:R-:W-:-:S03]  /*c1e0*/  SEL R4, R5, R45, !P3 ;  /* 0x0000002d05047207 */ /* 0x004fc60005800000 */
        /* <DEDUP_REMOVED lines=28> */
[----:B------:R-:W-:Y:S01]  /*c3b0*/  STL [R1+0xf4], R39 ;  /* 0x0000f42701007387 */ /* 0x000fe20000100800 */
[C---:B--2---:R-:W-:Y:S02]  /*c3c0*/  SEL R4, R5.reuse, R3, !P3 ;  /* 0x0000000305047207 */ /* 0x044fe40005800000 */
[C---:B------:R-:W-:Y:S01]  /*c3d0*/  SEL R3, R5.reuse, R6, !P3 ;  /* 0x0000000605037207 */ /* 0x040fe20005800000 */
[----:B------:R-:W-:Y:S01]  /*c3e0*/  STL [R1+0xf0], R38 ;  /* 0x0000f02601007387 */ /* 0x000fe20000100800 */
[----:B------:R-:W-:-:S03]  /*c3f0*/  SEL R6, R5, R7, !P3 ;  /* 0x0000000705067207 */ /* 0x000fc60005800000 */
[----:B------:R0:W-:Y:S04]  /*c400*/  STL [R1+0xe8], R4 ;  /* 0x0000e80401007387 */ /* 0x0001e80000100800 */
[----:B------:R1:W-:Y:S01]  /*c410*/  STL [R1+0xe4], R3 ;  /* 0x0000e40301007387 */ /* 0x0003e20000100800 */
[----:B0-----:R-:W-:-:S03]  /*c420*/  SEL R4, R5, R8, !P3 ;  /* 0x0000000805047207 */ /* 0x001fc60005800000 */
[----:B------:R0:W-:Y:S01]  /*c430*/  STL [R1+0xe0], R6 ;  /* 0x0000e00601007387 */ /* 0x0001e20000100800 */
[----:B-1----:R-:W-:-:S03]  /*c440*/  SEL R3, R5, R9, !P3 ;  /* 0x0000000905037207 */ /* 0x002fc60005800000 */
[----:B------:R1:W-:Y:S01]  /*c450*/  STL [R1+0xdc], R4 ;  /* 0x0000dc0401007387 */ /* 0x0003e20000100800 */
[----:B0-----:R-:W-:-:S03]  /*c460*/  SEL R6, R5, R10, !P3 ;  /* 0x0000000a05067207 */ /* 0x001fc60005800000 */
[----:B------:R0:W-:Y:S01]  /*c470*/  STL [R1+0xd4], R3 ;  /* 0x0000d40301007387 */ /* 0x0001e20000100800 */
[----:B-1----:R-:W-:-:S03]  /*c480*/  SEL R4, R5, R13, !P3 ;  /* 0x0000000d05047207 */ /* 0x002fc60005800000 */
[----:B------:R-:W-:Y:S04]  /*c490*/  STL [R1+0xd0], R6 ;  /* 0x0000d00601007387 */ /* 0x000fe80000100800 */
[----:B------:R-:W2:Y:S01]  /*c4a0*/  LDL.LU R38, [R1+0x98] ;  /* 0x0000980001267983 */ /* 0x000ea20000300800 */
[----:B0-----:R-:W-:-:S03]  /*c4b0*/  SEL R3, R5, R61, !P3 ;  /* 0x0000003d05037207 */ /* 0x001fc60005800000 */
        /* <DEDUP_REMOVED lines=34> */
[----:B---3--:R-:W-:-:S03]  /*c6e0*/  SEL R39, R5, R39, !P3 ;  /* 0x0000002705277207 */ /* 0x008fc60005800000 */
[----:B0-----:R-:W2:Y:S01]  /*c6f0*/  LDL.LU R38, [R1+0x2278] ;  /* 0x0022780001267983 */ /* 0x001ea20000300800 */
[----:B----4-:R-:W-:-:S03]  /*c700*/  SEL R40, R5, R40, !P3 ;  /* 0x0000002805287207 */ /* 0x010fc60005800000 */
[----:B------:R0:W-:Y:S01]  /*c710*/  STL [R1+0xbc], R39 ;  /* 0x0000bc2701007387 */ /* 0x0001e20000100800 */
[C---:B-----5:R-:W-:Y:S02]  /*c720*/  SEL R41, R5.reuse, R41, !P3 ;  /* 0x0000002905297207 */ /* 0x060fe40005800000 */
[C---:B------:R-:W-:Y:S01]  /*c730*/  SEL R42, R5.reuse, R42, !P3 ;  /* 0x0000002a052a7207 */ /* 0x040fe20005800000 */
[----:B0-----:R-:W3:Y:S01]  /*c740*/  LDL.LU R39, [R1+0x2274] ;  /* 0x0022740001277983 */ /* 0x001ee20000300800 */
[----:B------:R-:W-:-:S03]  /*c750*/  SEL R43, R5, R43, !P3 ;  /* 0x0000002b052b7207 */ /* 0x000fc60005800000 */
[----:B------:R0:W-:Y:S01]  /*c760*/  STL [R1+0xb8], R40 ;  /* 0x0000b82801007387 */ /* 0x0001e20000100800 */
[C---:B------:R-:W-:Y:S02]  /*c770*/  SEL R44, R5.reuse, R44, !P3 ;  /* 0x0000002c052c7207 */ /* 0x040fe40005800000 */
[C---:B------:R-:W-:Y:S01]  /*c780*/  SEL R45, R5.reuse, R45, !P3 ;  /* 0x0000002d052d7207 */ /* 0x040fe20005800000 */
[----:B0-----:R-:W4:Y:S04]  /*c790*/  LDL.LU R40, [R1+0x2270] ;  /* 0x0022700001287983 */ /* 0x001f280000300800 */
[----:B------:R0:W-:Y:S01]  /*c7a0*/  STL [R1+0xb4], R41 ;  /* 0x0000b42901007387 */ /* 0x0001e20000100800 */
[C---:B------:R-:W-:Y:S02]  /*c7b0*/  SEL R46, R5.reuse, R46, !P3 ;  /* 0x0000002e052e7207 */ /* 0x040fe40005800000 */
[C---:B------:R-:W-:Y:S01]  /*c7c0*/  SEL R47, R5.reuse, R47, !P3 ;  /* 0x0000002f052f7207 */ /* 0x040fe20005800000 */
[----:B0-----:R-:W5:Y:S04]  /*c7d0*/  LDL.LU R41, [R1+0x226c] ;  /* 0x00226c0001297983 */ /* 0x001f680000300800 */
[----:B------:R0:W-:Y:S01]  /*c7e0*/  STL [R1+0xb0], R42 ;  /* 0x0000b02a01007387 */ /* 0x0001e20000100800 */
[----:B------:R-:W-:-:S03]  /*c7f0*/  SEL R48, R5, R48, !P3 ;  /* 0x0000003005307207 */ /* 0x000fc60005800000 */
[----:B0-----:R-:W2:Y:S04]  /*c800*/  LDL.LU R42, [R1+0x2268] ;  /* 0x00226800012a7983 */ /* 0x001ea80000300800 */
        /* <DEDUP_REMOVED lines=14> */
[----:B0-----:R-:W3:Y:S04]  /*c8f0*/  LDL.LU R47, [R1+0x2254] ;  /* 0x00225400012f7983 */ /* 0x001ee80000300800 */
        /* <DEDUP_REMOVED lines=41> */
[----:B0-----:R-:W4:Y:S04]  /*cb90*/  LDL.LU R6, [R1+0x221c] ;  /* 0x00221c0001067983 */ /* 0x001f280000300800 */
        /* <DEDUP_REMOVED lines=11> */
[----:B0-----:R-:W5:Y:S01]  /*cc50*/  LDL.LU R61, [R1+0x2204] ;  /* 0x00220400013d7983 */ /* 0x001f620000300800 */
[----:B------:R-:W-:-:S05]  /*cc60*/  SEL R4, R5, R4, !P3 ;  /* 0x0000000405047207 */ /* 0x000fca0005800000 */
[----:B------:R0:W-:Y:S01]  /*cc70*/  STL [R1+0x3c], R4 ;  /* 0x00003c0401007387 */ /* 0x0001e20000100800 */
[C---:B--2---:R-:W-:Y:S02]  /*cc80*/  SEL R43, R5.reuse, R43, !P3 ;  /* 0x0000002b052b7207 */ /* 0x044fe40005800000 */
[C---:B---3--:R-:W-:Y:S02]  /*cc90*/  SEL R3, R5.reuse, R3, !P3 ;  /* 0x0000000305037207 */ /* 0x048fe40005800000 */
[C---:B----4-:R-:W-:Y:S02]  /*cca0*/  SEL R7, R5.reuse, R7, !P3 ;  /* 0x0000000705077207 */ /* 0x050fe40005800000 */
[C---:B-----5:R-:W-:Y:S02]  /*ccb0*/  SEL R8, R5.reuse, R8, !P3 ;  /* 0x0000000805087207 */ /* 0x060fe40005800000 */
[C---:B------:R-:W-:Y:S02]  /*ccc0*/  SEL R10, R5.reuse, R10, !P3 ;  /* 0x0000000a050a7207 */ /* 0x040fe40005800000 */
[----:B------:R-:W-:-:S02]  /*ccd0*/  SEL R13, R5, R13, !P3 ;  /* 0x0000000d050d7207 */ /* 0x000fc40005800000 */
[----:B0-----:R-:W-:-:S05]  /*cce0*/  SEL R4, R5, R61, !P3 ;  /* 0x0000003d05047207 */ /* 0x001fca0005800000 */
[----:B------:R0:W-:Y:S04]  /*ccf0*/  STL [R1+0x38], R4 ;  /* 0x0000380401007387 */ /* 0x0001e80000100800 */
[----:B------:R-:W-:Y:S01]  /*cd00*/  STL [R1+0x34], R13 ;  /* 0x0000340d01007387 */ /* 0x000fe20000100800 */
[----:B0-----:R-:W-:-:S03]  /*cd10*/  SEL R4, R5, R9, !P3 ;  /* 0x0000000905047207 */ /* 0x001fc60005800000 */
[----:B------:R-:W-:Y:S04]  /*cd20*/  STL [R1+0x30], R10 ;  /* 0x0000300a01007387 */ /* 0x000fe80000100800 */
[----:B------:R0:W-:Y:S04]  /*cd30*/  STL [R1+0x2c], R4 ;  /* 0x00002c0401007387 */ /* 0x0001e80000100800 */
[----:B------:R-:W-:Y:S01]  /*cd40*/  STL [R1+0x28], R8 ;  /* 0x0000280801007387 */ /* 0x000fe20000100800 */
[----:B0-----:R-:W-:-:S03]  /*cd50*/  SEL R4, R5, R6, !P3 ;  /* 0x0000000605047207 */ /* 0x001fc60005800000 */
        /* <DEDUP_REMOVED lines=14> */
[----:B------:R0:W-:Y:S01]  /*ce40*/  STL [R1+0x8], R4 ;  /* 0x0000080401007387 */ /* 0x0001e20000100800 */
[----:B------:R-:W-:-:S03]  /*ce50*/  SEL R61, R5, R52, !P3 ;  /* 0x00000034053d7207 */ /* 0x000fc60005800000 */
[----:B------:R-:W3:Y:S04]  /*ce60*/  LDL.LU R8, [R1+0x158] ;  /* 0x0001580001087983 */ /* 0x000ee80000300800 */
[----:B------:R-:W-:Y:S01]  /*ce70*/  STL [R1+0x4], R3 ;  /* 0x0000040301007387 */ /* 0x000fe20000100800 */
[----:B0-----:R-:W-:-:S03]  /*ce80*/  SEL R4, R5, R53, !P3 ;  /* 0x0000003505047207 */ /* 0x001fc60005800000 */
[----:B------:R-:W4:Y:S01]  /*ce90*/  LDL.LU R9, [R1+0x154] ;  /* 0x0001540001097983 */ /* 0x000f220000300800 */
[----:B------:R-:W-:-:S03]  /*cea0*/  SEL R59, R5, R51, !P3 ;  /* 0x00000033053b7207 */ /* 0x000fc60005800000 */
[----:B------:R-:W5:Y:S04]  /*ceb0*/  LDL.LU R10, [R1+0x150] ;  /* 0x00015000010a7983 */ /* 0x000f680000300800 */
[----:B------:R-:W2:Y:S01]  /*cec0*/  LDL.LU R13, [R1+0x14c] ;  /* 0x00014c00010d7983 */ /* 0x000ea20000300800 */
[----:B------:R-:W-:-:S03]  /*ced0*/  SEL R58, R5, R50, !P3 ;  /* 0x00000032053a7207 */ /* 0x000fc60005800000 */
[----:B------:R0:W-:Y:S01]  /*cee0*/  STL [R1+0x218c], R4 ;  /* 0x00218c0401007387 */ /* 0x0001e20000100800 */
[----:B------:R-:W-:-:S03]  /*cef0*/  SEL R57, R5, R49, !P3 ;  /* 0x0000003105397207 */ /* 0x000fc60005800000 */
[----:B0-----:R-:W2:Y:S04]  /*cf00*/  LDL.LU R4, [R1+0xec] ;  /* 0x0000ec0001047983 */ /* 0x001ea80000300800 */
[----:B------:R0:W-:Y:S01]  /*cf10*/  STL [R1+0x2190], R61 ;  /* 0x0021903d01007387 */ /* 0x0001e20000100800 */
[----:B------:R-:W-:-:S03]  /*cf20*/  SEL R56, R5, R48, !P3 ;  /* 0x0000003005387207 */ /* 0x000fc60005800000 */
[----:B0-----:R-:W3:Y:S04]  /*cf30*/  LDL.LU R61, [R1+0x114] ;  /* 0x00011400013d7983 */ /* 0x001ee80000300800 */
[----:B------:R-:W3:Y:S04]  /*cf40*/  LDL.LU R51, [R1+0x12c] ;  /* 0x00012c0001337983 */ /* 0x000ee80000300800 */
        /* <DEDUP_REMOVED lines=16> */
[----:B------:R0:W-:Y:S04]  /*d050*/  STL [R1+0x21a4], R55 ;  /* 0x0021a43701007387 */ /* 0x0001e80000100800 */
        /* <DEDUP_REMOVED lines=9> */
[----:B0-----:R-:W4:Y:S04]  /*d0f0*/  LDL.LU R52, [R1+0x16c] ;  /* 0x00016c0001347983 */ /* 0x001f280000300800 */
[----:B------:R0:W-:Y:S04]  /*d100*/  STL [R1+0x21b4], R43 ;  /* 0x0021b42b01007387 */ /* 0x0001e80000100800 */
[----:B0-----:R-:W5:Y:S04]  /*d110*/  LDL.LU R43, [R1+0x160] ;  /* 0x00016000012b7983 */ /* 0x001f680000300800 */
[----:B------:R-:W0:Y:S01]  /*d120*/  S2R R6, SR_TID.X ;  /* 0x0000000000067919 */ /* 0x000e220000002100 */
[----:B------:R-:W-:-:S02]  /*d130*/  SEL R42, R5, R42, !P3 ;  /* 0x0000002a052a7207 */ /* 0x000fc40005800000 */
[C---:B------:R-:W-:Y:S02]  /*d140*/  SEL R41, R5.reuse, R41, !P3 ;  /* 0x0000002905297207 */ /* 0x040fe40005800000 */
[C---:B------:R-:W-:Y:S02]  /*d150*/  SEL R40, R5.reuse, R40, !P3 ;  /* 0x0000002805287207 */ /* 0x040fe40005800000 */
[C---:B------:R-:W-:Y:S01]  /*d160*/  SEL R39, R5.reuse, R39, !P3 ;  /* 0x0000002705277207 */ /* 0x040fe20005800000 */
[----:B------:R1:W-:Y:S01]  /*d170*/  STL [R1+0x21b8], R42 ;  /* 0x0021b82a01007387 */ /* 0x0003e20000100800 */
[C---:B------:R-:W-:Y:S02]  /*d180*/  SEL R38, R5.reuse, R38, !P3 ;  /* 0x0000002605267207 */ /* 0x040fe40005800000 */
[C---:B------:R-:W-:Y:S01]  /*d190*/  SEL R37, R5.reuse, R37, !P3 ;  /* 0x0000002505257207 */ /* 0x040fe20005800000 */
[----:B------:R-:W-:Y:S01]  /*d1a0*/  STL [R1+0x21bc], R41 ;  /* 0x0021bc2901007387 */ /* 0x000fe20000100800 */
[----:B------:R-:W-:-:S02]  /*d1b0*/  SEL R36, R5, R36, !P3 ;  /* 0x0000002405247207 */ /* 0x000fc40005800000 */
[C---:B------:R-:W-:Y:S01]  /*d1c0*/  SEL R35, R5.reuse, R35, !P3 ;  /* 0x0000002305237207 */ /* 0x040fe20005800000 */
[----:B------:R-:W-:Y:S01]  /*d1d0*/  STL [R1+0x21c0], R40 ;  /* 0x0021c02801007387 */ /* 0x000fe20000100800 */
[C---:B------:R-:W-:Y:S02]  /*d1e0*/  SEL R34, R5.reuse, R34, !P3 ;  /* 0x0000002205227207 */ /* 0x040fe40005800000 */
[C---:B------:R-:W-:Y:S01]  /*d1f0*/  SEL R33, R5.reuse, R33, !P3 ;  /* 0x0000002105217207 */ /* 0x040fe20005800000 */
[----:B------:R-:W-:Y:S01]  /*d200*/  STL [R1+0x21c4], R39 ;  /* 0x0021c42701007387 */ /* 0x000fe20000100800 */
[----:B------:R-:W-:-:S03]  /*d210*/  SEL R32, R5, R32, !P3 ;  /* 0x0000002005207207 */ /* 0x000fc60005800000 */
[----:B------:R-:W-:Y:S01]  /*d220*/  STL [R1+0x21c8], R38 ;  /* 0x0021c82601007387 */ /* 0x000fe20000100800 */
[----:B------:R-:W-:-:S03]  /*d230*/  SEL R31, R5, R31, !P3 ;  /* 0x0000001f051f7207 */ /* 0x000fc60005800000 */
[----:B------:R-:W-:Y:S01]  /*d240*/  STL [R1+0x21cc], R37 ;  /* 0x0021cc2501007387 */ /* 0x000fe20000100800 */
[C---:B------:R-:W-:Y:S01]  /*d250*/  SEL R30, R5.reuse, R30, !P3 ;  /* 0x0000001e051e7207 */ /* 0x040fe20005800000 */
[----:B------:R-:W-:Y:S01]  /*d260*/  UIMAD UR7, UR7, UR4, URZ ;  /* 0x00000004070772a4 */ /* 0x000fe2000f8e023f */
[----:B0-----:R-:W-:Y:S01]  /*d270*/  LOP3.LUT R6, R6, 0x1f, RZ, 0xc0, !PT ;  /* 0x0000001f06067812 */ /* 0x001fe200078ec0ff */
[----:B------:R-:W-:Y:S01]  /*d280*/  STL [R1+0x21d0], R36 ;  /* 0x0021d02401007387 */ /* 0x000fe20000100800 */
[----:B------:R-:W-:Y:S01]  /*d290*/  @!P2 IMAD.MOV R0, RZ, RZ, -R0 ;  /* 0x000000ffff00a224 */ /* 0x000fe200078e0a00 */
[C---:B------:R-:W-:Y:S02]  /*d2a0*/  SEL R29, R5.reuse, R29, !P3 ;  /* 0x0000001d051d7207 */ /* 0x040fe40005800000 */
[----:B------:R-:W-:Y:S01]  /*d2b0*/  STL [R1+0x21d4], R35 ;  /* 0x0021d42301007387 */ /* 0x000fe20000100800 */
[----:B------:R-:W-:-:S03]  /*d2c0*/  SEL R28, R5, R28, !P3 ;  /* 0x0000001c051c7207 */ /* 0x000fc60005800000 */
[----:B------:R-:W-:Y:S01]  /*d2d0*/  STL [R1+0x21d8], R34 ;  /* 0x0021d82201007387 */ /* 0x000fe20000100800 */
[----:B------:R-:W-:-:S03]  /*d2e0*/  SEL R27, R5, R27, !P3 ;  /* 0x0000001b051b7207 */ /* 0x000fc60005800000 */
[----:B------:R-:W-:Y:S01]  /*d2f0*/  STL [R1+0x21dc], R33 ;  /* 0x0021dc2101007387 */ /* 0x000fe20000100800 */
[C---:B------:R-:W-:Y:S01]  /*d300*/  SEL R26, R5.reuse, R26, !P3 ;  /* 0x0000001a051a7207 */ /* 0x040fe20005800000 */
[----:B-1----:R-:W-:Y:S02]  /*d310*/  IMAD R42, R6, c[0x0][0x18c], RZ ;  /* 0x00006300062a7a24 */ /* 0x002fe400078e02ff */
[----:B------:R-:W-:Y:S01]  /*d320*/  STL [R1+0x21e0], R32 ;  /* 0x0021e02001007387 */ /* 0x000fe20000100800 */
[----:B------:R-:W-:-:S03]  /*d330*/  SEL R25, R5, R25, !P3 ;  /* 0x0000001905197207 */ /* 0x000fc60005800000 */
[----:B------:R-:W-:Y:S01]  /*d340*/  STL [R1+0x21e4], R31 ;  /* 0x0021e41f01007387 */ /* 0x000fe20000100800 */
[C---:B------:R-:W-:Y:S02]  /*d350*/  SEL R24, R5.reuse, R24, !P3 ;  /* 0x0000001805187207 */ /* 0x040fe40005800000 */
[----:B------:R-:W-:Y:S01]  /*d360*/  SEL R6, R5, R0, !P3 ;  /* 0x0000000005067207 */ /* 0x000fe20005800000 */
[----:B------:R-:W-:Y:S01]  /*d370*/  STL [R1+0x21e8], R30 ;  /* 0x0021e81e01007387 */ /* 0x000fe20000100800 */
[----:B------:R-:W-:-:S03]  /*d380*/  IMAD.U32 R0, RZ, RZ, UR7 ;  /* 0x00000007ff007e24 */ /* 0x000fc6000f8e00ff */
[----:B------:R-:W-:Y:S04]  /*d390*/  STL [R1+0x21ec], R29 ;  /* 0x0021ec1d01007387 */ /* 0x000fe80000100800 */
[----:B------:R-:W-:Y:S04]  /*d3a0*/  STL [R1+0x21f0], R28 ;  /* 0x0021f01c01007387 */ /* 0x000fe80000100800 */
[----:B------:R-:W-:Y:S04]  /*d3b0*/  STL [R1+0x21f4], R27 ;  /* 0x0021f41b01007387 */ /* 0x000fe80000100800 */
[----:B------:R-:W-:Y:S04]  /*d3c0*/  STL [R1+0x21f8], R26 ;  /* 0x0021f81a01007387 */ /* 0x000fe80000100800 */
[----:B------:R-:W-:Y:S04]  /*d3d0*/  STL [R1+0x21fc], R25 ;  /* 0x0021fc1901007387 */ /* 0x000fe80000100800 */
[----:B------:R3:W-:Y:S04]  /*d3e0*/  STL [R1+0x2200], R24 ;  /* 0x0022001801007387 */ /* 0x0007e80000100800 */
[----:B------:R5:W-:Y:S01]  /*d3f0*/  STL [R1+0x2164], R0 ;  /* 0x0021640001007387 */ /* 0x000be20000100800 */
[----:B------:R-:W-:-:S02]  /*d400*/  @!P5 IMAD.MOV R2, RZ, RZ, -R2 ;  /* 0x000000ffff02d224 */ /* 0x000fc400078e0a02 */
[----:B--2---:R-:W-:-:S03]  /*d410*/  IMAD R4, R4, c[0x0][0x190], RZ ;  /* 0x0000640004047a24 */ /* 0x004fc600078e02ff */
[C---:B------:R-:W-:Y:S02]  /*d420*/  SEL R3, R5.reuse, R2, !P3 ;  /* 0x0000000205037207 */ /* 0x040fe40005800000 */
[----:B------:R-:W-:Y:S01]  /*d430*/  LEA.HI.X.SX32 R2, R42, c[0x0][0x16c], 0x1, P6 ;  /* 0x00005b002a027a11 */ /* 0x000fe200030f0eff */
[----:B------:R-:W-:Y:S02]  /*d440*/  @!P1 IMAD.MOV R12, RZ, RZ, -R12 ;  /* 0x000000ffff0c9224 */ /* 0x000fe400078e0a0c */
[----:B------:R-:W-:Y:S02]  /*d450*/  @!P4 IMAD.MOV R11, RZ, RZ, -R11 ;  /* 0x000000ffff0bc224 */ /* 0x000fe400078e0a0b */
[----:B------:R-:W-:Y:S01]  /*d460*/  @!P0 IMAD.MOV R60, RZ, RZ, -R60 ;  /* 0x000000ffff3c8224 */ /* 0x000fe200078e0a3c */
[C---:B------:R-:W-:Y:S02]  /*d470*/  SEL R23, R5.reuse, R23, !P3 ;  /* 0x0000001705177207 */ /* 0x040fe40005800000 */
[----:B------:R-:W-:-:S02]  /*d480*/  SEL R22, R5, R22, !P3 ;  /* 0x0000001605167207 */ /* 0x000fc40005800000 */
[C---:B------:R-:W-:Y:S02]  /*d490*/  SEL R21, R5.reuse, R21, !P3 ;  /* 0x0000001505157207 */ /* 0x040fe40005800000 */
[C---:B------:R-:W-:Y:S02]  /*d4a0*/  SEL R20, R5.reuse, R20, !P3 ;  /* 0x0000001405147207 */ /* 0x040fe40005800000 */
[C---:B------:R-:W-:Y:S02]  /*d4b0*/  SEL R19, R5.reuse, R19, !P3 ;  /* 0x0000001305137207 */ /* 0x040fe40005800000 */
[C---:B------:R-:W-:Y:S02]  /*d4c0*/  SEL R18, R5.reuse, R18, !P3 ;  /* 0x0000001205127207 */ /* 0x040fe40005800000 */
[C---:B------:R-:W-:Y:S02]  /*d4d0*/  SEL R17, R5.reuse, R17, !P3 ;  /* 0x0000001105117207 */ /* 0x040fe40005800000 */
[----:B------:R-:W-:-:S02]  /*d4e0*/  SEL R16, R5, R16, !P3 ;  /* 0x0000001005107207 */ /* 0x000fc40005800000 */
[C---:B------:R-:W-:Y:S02]  /*d4f0*/  SEL R15, R5.reuse, R15, !P3 ;  /* 0x0000000f050f7207 */ /* 0x040fe40005800000 */
[C---:B------:R-:W-:Y:S02]  /*d500*/  SEL R14, R5.reuse, R14, !P3 ;  /* 0x0000000e050e7207 */ /* 0x040fe40005800000 */
[C---:B------:R-:W-:Y:S02]  /*d510*/  SEL R12, R5.reuse, R12, !P3 ;  /* 0x0000000c050c7207 */ /* 0x040fe40005800000 */
[C---:B------:R-:W-:Y:S02]  /*d520*/  SEL R11, R5.reuse, R11, !P3 ;  /* 0x0000000b050b7207 */ /* 0x040fe40005800000 */
[----:B------:R-:W-:Y:S01]  /*d530*/  SEL R5, R5, R60, !P3 ;  /* 0x0000003c05057207 */ /* 0x000fe20005800000 */
[----:B---3--:R-:W-:Y:S02]  /*d540*/  IMAD R24, R44, c[0x0][0x184], RZ ;  /* 0x000061002c187a24 */ /* 0x008fe400078e02ff */
[----:B----4-:R-:W-:-:S02]  /*d550*/  IMAD R25, R52, c[0x0][0x184], RZ ;  /* 0x0000610034197a24 */ /* 0x010fc400078e02ff */
[----:B-----5:R-:W-:-:S05]  /*d560*/  IMAD R0, R43, c[0x0][0x190], RZ ;  /* 0x000064002b007a24 */ /* 0x020fca00078e02ff */
[----:B------:R0:W-:Y:S04]  /*d570*/  STL [R1+0x170], R0 ;  /* 0x0001700001007387 */ /* 0x0001e80000100800 */
[----:B------:R1:W-:Y:S01]  /*d580*/  STL [R1+0x160], R25 ;  /* 0x0001601901007387 */ /* 0x0003e20000100800 */
[----:B0-----:R-:W-:-:S03]  /*d590*/  IMAD R0, R53, c[0x0][0x184], RZ ;  /* 0x0000610035007a24 */ /* 0x001fc600078e02ff */
[----:B------:R0:W-:Y:S04]  /*d5a0*/  STL [R1+0x168], R24 ;  /* 0x0001681801007387 */ /* 0x0001e80000100800 */
[----:B------:R2:W-:Y:S01]  /*d5b0*/  STL [R1+0x164], R0 ;  /* 0x0001640001007387 */ /* 0x0005e20000100800 */
[----:B-1----:R-:W-:Y:S02]  /*d5c0*/  IMAD R25, R58, c[0x0][0x190], RZ ;  /* 0x000064003a197a24 */ /* 0x002fe400078e02ff */
[----:B0-----:R-:W-:Y:S02]  /*d5d0*/  IMAD R24, R57, c[0x0][0x190], RZ ;  /* 0x0000640039187a24 */ /* 0x001fe400078e02ff */
[----:B--2---:R-:W-:-:S05]  /*d5e0*/  IMAD R0, R56, c[0x0][0x190], RZ ;  /* 0x0000640038007a24 */ /* 0x004fca00078e02ff */
[----:B------:R0:W-:Y:S04]  /*d5f0*/  STL [R1+0x84], R0 ;  /* 0x0000840001007387 */ /* 0x0001e80000100800 */
[----:B------:R1:W-:Y:S01]  /*d600*/  STL [R1+0x9c], R24 ;  /* 0x00009c1801007387 */ /* 0x0003e20000100800 */
[----:B0-----:R-:W-:-:S03]  /*d610*/  IMAD R0, R59, c[0x0][0x190], RZ ;  /* 0x000064003b007a24 */ /* 0x001fc600078e02ff */
[----:B------:R-:W-:Y:S01]  /*d620*/  STL [R1+0xac], R25 ;  /* 0x0000ac1901007387 */ /* 0x000fe20000100800 */
[----:B-1----:R-:W-:-:S03]  /*d630*/  IMAD R24, R61, c[0x0][0x190], RZ ;  /* 0x000064003d187a24 */ /* 0x002fc600078e02ff */
[----:B------:R0:W-:Y:S04]  /*d640*/  STL [R1+0xc4], R0 ;  /* 0x0000c40001007387 */ /* 0x0001e80000100800 */
[----:B0-----:R-:W2:Y:S04]  /*d650*/  LDL.LU R0, [R1+0x104] ;  /* 0x0001040001007983 */ /* 0x001ea80000300800 */
[----:B------:R0:W-:Y:S04]  /*d660*/  STL [R1+0xd8], R24 ;  /* 0x0000d81801007387 */ /* 0x0001e80000100800 */
[----:B0-----:R-:W3:Y:S04]  /*d670*/  LDL.LU R24, [R1+0x110] ;  /* 0x0001100001187983 */ /* 0x001ee80000300800 */
        /* <DEDUP_REMOVED lines=20> */
[----:B------:R-:W-:-:S03]  /*d7c0*/  IMAD R44, R45, c[0x0][0x190], RZ ;  /* 0x000064002d2c7a24 */ /* 0x000fc600078e02ff */
[----:B------:R-:W5:Y:S01]  /*d7d0*/  LDL.LU R52, [R1+0xb0] ;  /* 0x0000b00001347983 */ /* 0x000f620000300800 */
[----:B------:R-:W-:-:S03]  /*d7e0*/  IMAD R45, R54, c[0x0][0x190], RZ ;  /* 0x00006400362d7a24 */ /* 0x000fc600078e02ff */
[----:B------:R-:W5:Y:S01]  /*d7f0*/  LDL.LU R53, [R1+0xa8] ;  /* 0x0000a80001357983 */ /* 0x000f620000300800 */
[----:B------:R-:W-:-:S03]  /*d800*/  IMAD R60, R55, c[0x0][0x190], RZ ;  /* 0x00006400373c7a24 */ /* 0x000fc600078e02ff */
[----:B------:R-:W5:Y:S04]  /*d810*/  LDL.LU R54, [R1+0xa4] ;  /* 0x0000a40001367983 */ /* 0x000f680000300800 */
[----:B------:R-:W5:Y:S04]  /*d820*/  LDL.LU R55, [R1+0xa0] ;  /* 0x0000a00001377983 */ /* 0x000f680000300800 */
[----:B------:R-:W5:Y:S04]  /*d830*/  LDL.LU R56, [R1+0x98] ;  /* 0x0000980001387983 */ /* 0x000f680000300800 */
[----:B------:R-:W5:Y:S04]  /*d840*/  LDL.LU R57, [R1+0x94] ;  /* 0x0000940001397983 */ /* 0x000f680000300800 */
[----:B------:R-:W5:Y:S04]  /*d850*/  LDL.LU R58, [R1+0x90] ;  /* 0x00009000013a7983 */ /* 0x000f680000300800 */
[----:B------:R-:W5:Y:S04]  /*d860*/  LDL.LU R59, [R1+0x8c] ;  /* 0x00008c00013b7983 */ /* 0x000f680000300800 */
[----:B------:R-:W5:Y:S04]  /*d870*/  LDL.LU R61, [R1+0x88] ;  /* 0x00008800013d7983 */ /* 0x000f680000300800 */
[----:B0-----:R-:W5:Y:S01]  /*d880*/  LDL.LU R4, [R1+0x80] ;  /* 0x0000800001047983 */ /* 0x001f620000300800 */
[----:B--2---:R-:W-:-:S05]  /*d890*/  IMAD R0, R0, c[0x0][0x190], RZ ;  /* 0x0000640000007a24 */ /* 0x004fca00078e02ff */
[----:B------:R5:W-:Y:S01]  /*d8a0*/  STL [R1+0x104], R0 ;  /* 0x0001040001007387 */ /* 0x000be20000100800 */
[----:B---3--:R-:W-:-:S05]  /*d8b0*/  IMAD R24, R24, c[0x0][0x190], RZ ;  /* 0x0000640018187a24 */ /* 0x008fca00078e02ff */
[----:B------:R0:W-:Y:S01]  /*d8c0*/  STL [R1+0x110], R24 ;  /* 0x0001101801007387 */ /* 0x0001e20000100800 */
[----:B----4-:R-:W-:Y:S02]  /*d8d0*/  IMAD R25, R25, c[0x0][0x190], RZ ;  /* 0x0000640019197a24 */ /* 0x010fe400078e02ff */
[----:B-----5:R-:W-:-:S03]  /*d8e0*/  IMAD R0, R26, c[0x0][0x190], RZ ;  /* 0x000064001a007a24 */ /* 0x020fc600078e02ff */
[----:B------:R1:W-:Y:S01]  /*d8f0*/  STL [R1+0x10c], R25 ;  /* 0x00010c1901007387 */ /* 0x0003e20000100800 */
[----:B0-----:R-:W-:-:S03]  /*d900*/  IMAD R24, R27, c[0x0][0x190], RZ ;  /* 0x000064001b187a24 */ /* 0x001fc600078e02ff */
[----:B------:R0:W-:Y:S01]  /*d910*/  STL [R1+0x108], R0 ;  /* 0x0001080001007387 */ /* 0x0001e20000100800 */
[----:B-1----:R-:W-:-:S03]  /*d920*/  IMAD R25, R28, c[0x0][0x190], RZ ;  /* 0x000064001c197a24 */ /* 0x002fc600078e02ff */
        /* <DEDUP_REMOVED lines=50> */
[----:B-1----:R-:W2:Y:S04]  /*dc50*/  LDL.LU R24, [R1+0x7c] ;  /* 0x00007c0001187983 */ /* 0x002ea80000300800 */
        /* <DEDUP_REMOVED lines=34> */
[----:B---3--:R-:W-:-:S03]  /*de80*/  IMAD R25, R25, c[0x0][0x190], RZ ;  /* 0x0000640019197a24 */ /* 0x008fc600078e02ff */
[----:B0-----:R-:W2:Y:S04]  /*de90*/  LDL.LU R24, [R1+0x2200] ;  /* 0x0022000001187983 */ /* 0x001ea80000300800 */
[----:B------:R0:W-:Y:S01]  /*dea0*/  STL [R1+0x78], R25 ;  /* 0x0000781901007387 */ /* 0x0001e20000100800 */
[----:B----4-:R-:W-:Y:S02]  /*deb0*/  IMAD R26, R26, c[0x0][0x190], RZ ;  /* 0x000064001a1a7a24 */ /* 0x010fe400078e02ff */
[----:B-----5:R-:W-:Y:S01]  /*dec0*/  IMAD R27, R27, c[0x0][0x190], RZ ;  /* 0x000064001b1b7a24 */ /* 0x020fe200078e02ff */
[----:B0-----:R-:W3:Y:S01]  /*ded0*/  LDL.LU R25, [R1+0x21fc] ;  /* 0x0021fc0001197983 */ /* 0x001ee20000300800 */
[----:B------:R-:W-:-:S03]  /*dee0*/  IMAD R28, R28, c[0x0][0x190], RZ ;  /* 0x000064001c1c7a24 */ /* 0x000fc600078e02ff */
[----:B------:R0:W-:Y:S01]  /*def0*/  STL [R1+0x74], R26 ;  /* 0x0000741a01007387 */ /* 0x0001e20000100800 */
[----:B------:R-:W-:Y:S02]  /*df00*/  IMAD R29, R29, c[0x0][0x190], RZ ;  /* 0x000064001d1d7a24 */ /* 0x000fe400078e02ff */
[----:B------:R-:W-:Y:S01]  /*df10*/  IMAD R30, R30, c[0x0][0x190], RZ ;  /* 0x000064001e1e7a24 */ /* 0x000fe200078e02ff */
[----:B0-----:R-:W4:Y:S01]  /*df20*/  LDL.LU R26, [R1+0x21f8] ;  /* 0x0021f800011a7983 */ /* 0x001f220000300800 */
[----:B------:R-:W-:-:S03]  /*df30*/  IMAD R31, R31, c[0x0][0x190], RZ ;  /* 0x000064001f1f7a24 */ /* 0x000fc600078e02ff */
[----:B------:R0:W-:Y:S01]  /*df40*/  STL [R1+0x70], R27 ;  /* 0x0000701b01007387 */ /* 0x0001e20000100800 */
[----:B------:R-:W-:Y:S02]  /*df50*/  IMAD R32, R32, c[0x0][0x190], RZ ;  /* 0x0000640020207a24 */ /* 0x000fe400078e02ff */
[----:B------:R-:W-:Y:S01]  /*df60*/  IMAD R33, R33, c[0x0][0x190], RZ ;  /* 0x0000640021217a24 */ /* 0x000fe200078e02ff */
[----:B0-----:R-:W5:Y:S04]  /*df70*/  LDL.LU R27, [R1+0x21f4] ;  /* 0x0021f400011b7983 */ /* 0x001f680000300800 */
[----:B------:R0:W-:Y:S01]  /*df80*/  STL [R1+0x6c], R28 ;  /* 0x00006c1c01007387 */ /* 0x0001e20000100800 */
[----:B------:R-:W-:-:S03]  /*df90*/  IMAD R34, R34, c[0x0][0x190], RZ ;  /* 0x0000640022227a24 */ /* 0x000fc600078e02ff */
[----:B0-----:R-:W2:Y:S04]  /*dfa0*/  LDL.LU R28, [R1+0x21f0] ;  /* 0x0021f000011c7983 */ /* 0x001ea80000300800 */
        /* <DEDUP_REMOVED lines=69> */
[----:B------:R-:W-:-:S05]  /*e400*/  IMAD R0, R0, c[0x0][0x190], RZ ;  /* 0x0000640000007a24 */ /* 0x000fca00078e02ff */
[----:B------:R3:W-:Y:S01]  /*e410*/  STL [R1+0x4], R0 ;  /* 0x0000040001007387 */ /* 0x0007e20000100800 */
[----:B--2---:R-:W-:Y:S02]  /*e420*/  IMAD R54, R54, c[0x0][0x190], RZ ;  /* 0x0000640036367a24 */ /* 0x004fe400078e02ff */
[----:B---3--:R-:W-:Y:S02]  /*e430*/  IMAD R0, R4, c[0x0][0x190], RZ ;  /* 0x0000640004007a24 */ /* 0x008fe400078e02ff */
[----:B------:R-:W2:Y:S01]  /*e440*/  LDL.LU R4, [R1+0x2188] ;  /* 0x0021880001047983 */ /* 0x000ea20000300800 */
[----:B------:R-:W-:Y:S02]  /*e450*/  IMAD R61, R61, c[0x0][0x190], RZ ;  /* 0x000064003d3d7a24 */ /* 0x000fe400078e02ff */
[----:B------:R-:W-:Y:S02]  /*e460*/  IMAD R59, R59, c[0x0][0x190], RZ ;  /* 0x000064003b3b7a24 */ /* 0x000fe400078e02ff */
[----:B------:R-:W-:Y:S01]  /*e470*/  IMAD R58, R58, c[0x0][0x190], RZ ;  /* 0x000064003a3a7a24 */ /* 0x000fe200078e02ff */
[----:B------:R-:W-:Y:S01]  /*e480*/  STL [R1+0x2168], R0 ;  /* 0x0021680001007387 */ /* 0x000fe20000100800 */
[----:B------:R-:W-:-:S02]  /*e490*/  IMAD R57, R57, c[0x0][0x190], RZ ;  /* 0x0000640039397a24 */ /* 0x000fc400078e02ff */
[----:B------:R-:W-:Y:S01]  /*e4a0*/  IMAD R56, R56, c[0x0][0x190], RZ ;  /* 0x0000640038387a24 */ /* 0x000fe200078e02ff */
[----:B------:R-:W-:Y:S01]  /*e4b0*/  STL [R1+0x216c], R61 ;  /* 0x00216c3d01007387 */ /* 0x000fe20000100800 */
[----:B------:R-:W-:-:S03]  /*e4c0*/  IMAD R55, R55, c[0x0][0x190], RZ ;  /* 0x0000640037377a24 */ /* 0x000fc600078e02ff */
[----:B------:R0:W-:Y:S04]  /*e4d0*/  STL [R1+0x2170], R59 ;  /* 0x0021703b01007387 */ /* 0x0001e80000100800 */
[----:B------:R-:W-:Y:S04]  /*e4e0*/  STL [R1+0x2174], R58 ;  /* 0x0021743a01007387 */ /* 0x000fe80000100800 */
[----:B------:R-:W-:Y:S04]  /*e4f0*/  STL [R1+0x2178], R57 ;  /* 0x0021783901007387 */ /* 0x000fe80000100800 */
[----:B------:R-:W-:Y:S04]  /*e500*/  STL [R1+0x217c], R56 ;  /* 0x00217c3801007387 */ /* 0x000fe80000100800 */
[----:B------:R-:W-:Y:S04]  /*e510*/  STL [R1+0x2180], R55 ;  /* 0x0021803701007387 */ /* 0x000fe80000100800 */
[----:B------:R1:W-:Y:S04]  /*e520*/  STL [R1+0x2184], R54 ;  /* 0x0021843601007387 */ /* 0x0003e80000100800 */
[----:B0-----:R-:W3:Y:S01]  /*e530*/  LDL.LU R59, [R1+0x84] ;  /* 0x00008400013b7983 */ /* 0x001ee20000300800 */
[----:B------:R-:W-:-:S02]  /*e540*/  IMAD R7, R7, c[0x0][0x190], RZ ;  /* 0x0000640007077a24 */ /* 0x000fc400078e02ff */
[----:B------:R-:W-:Y:S02]  /*e550*/  IMAD R8, R8, c[0x0][0x190], RZ ;  /* 0x0000640008087a24 */ /* 0x000fe400078e02ff */
[----:B------:R-:W-:Y:S02]  /*e560*/  IMAD R5, R5, c[0x0][0x190], RZ ;  /* 0x0000640005057a24 */ /* 0x000fe400078e02ff */
[----:B------:R-:W-:Y:S02]  /*e570*/  IMAD R9, R9, c[0x0][0x190], RZ ;  /* 0x0000640009097a24 */ /* 0x000fe400078e02ff */
[----:B------:R-:W-:Y:S01]  /*e580*/  IMAD R10, R10, c[0x0][0x190], RZ ;  /* 0x000064000a0a7a24 */ /* 0x000fe200078e02ff */
[----:B------:R0:W-:Y:S01]  /*e590*/  STL [R1+0x114], R5 ;  /* 0x0001140501007387 */ /* 0x0001e20000100800 */
[----:B------:R-:W-:Y:S02]  /*e5a0*/  IMAD R13, R13, c[0x0][0x190], RZ ;  /* 0x000064000d0d7a24 */ /* 0x000fe400078e02ff */
[----:B------:R-:W-:-:S02]  /*e5b0*/  IMAD R46, R46, c[0x0][0x190], RZ ;  /* 0x000064002e2e7a24 */ /* 0x000fc400078e02ff */
[----:B------:R-:W-:Y:S02]  /*e5c0*/  IMAD R47, R47, c[0x0][0x190], RZ ;  /* 0x000064002f2f7a24 */ /* 0x000fe400078e02ff */
[----:B------:R-:W-:Y:S02]  /*e5d0*/  IMAD R48, R48, c[0x0][0x190], RZ ;  /* 0x0000640030307a24 */ /* 0x000fe400078e02ff */
[----:B------:R-:W-:Y:S02]  /*e5e0*/  IMAD R49, R49, c[0x0][0x190], RZ ;  /* 0x0000640031317a24 */ /* 0x000fe400078e02ff */
[----:B------:R-:W-:Y:S02]  /*e5f0*/  IMAD R50, R50, c[0x0][0x190], RZ ;  /* 0x0000640032327a24 */ /* 0x000fe400078e02ff */
[----:B------:R-:W-:Y:S01]  /*e600*/  IMAD R51, R51, c[0x0][0x190], RZ ;  /* 0x0000640033337a24 */ /* 0x000fe200078e02ff */
[-C--:B--2---:R-:W-:Y:S02]  /*e610*/  LEA R0, P0, R7, R4.reuse, 0x1 ;  /* 0x0000000407007211 */ /* 0x084fe400078008ff */
[----:B-1----:R-:W-:-:S02]  /*e620*/  LEA R54, P3, R8, R4, 0x1 ;  /* 0x0000000408367211 */ /* 0x002fc400078608ff */
[-C--:B0-----:R-:W-:Y:S01]  /*e630*/  LEA R5, P2, R9, R4.reuse, 0x1 ;  /* 0x0000000409057211 */ /* 0x081fe200078408ff */
[----:B------:R0:W-:Y:S04]  /*e640*/  STL [R1+0x1f48], R0 ;  /* 0x001f480001007387 */ /* 0x0001e80000100800 */
[----:B------:R1:W-:Y:S04]  /*e650*/  STL [R1+0x1f4c], R54 ;  /* 0x001f4c3601007387 */ /* 0x0003e80000100800 */
[----:B------:R-:W2:Y:S01]  /*e660*/  LDL.LU R61, [R1+0x9c] ;  /* 0x00009c00013d7983 */ /* 0x000ea20000300800 */
[----:B0-----:R-:W-:-:S03]  /*e670*/  LEA R0, P1, R10, R4, 0x1 ;  /* 0x000000040a007211 */ /* 0x001fc600078208ff */
[----:B------:R0:W-:Y:S01]  /*e680*/  STL [R1+0x1f50], R5 ;  /* 0x001f500501007387 */ /* 0x0001e20000100800 */
[----:B-1----:R-:W-:-:S03]  /*e690*/  LEA R54, P4, R13, R4, 0x1 ;  /* 0x000000040d367211 */ /* 0x002fc600078808ff */
[----:B------:R1:W-:Y:S01]  /*e6a0*/  STL [R1+0x1f54], R0 ;  /* 0x001f540001007387 */ /* 0x0003e20000100800 */
[----:B------:R-:W-:Y:S02]  /*e6b0*/  LEA.HI.X.SX32 R7, R7, R2, 0x1, P0 ;  /* 0x0000000207077211 */ /* 0x000fe400000f0eff */
[----:B0-----:R-:W-:Y:S01]  /*e6c0*/  LEA R5, P6, R44, R4, 0x1 ;  /* 0x000000042c057211 */ /* 0x001fe200078c08ff */
[----:B-1----:R-:W4:Y:S04]  /*e6d0*/  LDL.LU R0, [R1+0xac] ;  /* 0x0000ac0001007983 */ /* 0x002f280000300800 */
[----:B------:R0:W-:Y:S01]  /*e6e0*/  STL [R1+0x1f58], R54 ;  /* 0x001f583601007387 */ /* 0x0001e20000100800 */
[----:B------:R-:W-:-:S03]  /*e6f0*/  LEA.HI.X.SX32 R8, R8, R2, 0x1, P3 ;  /* 0x0000000208087211 */ /* 0x000fc600018f0eff */
[----:B------:R1:W-:Y:S01]  /*e700*/  STL [R1+0x1f5c], R5 ;  /* 0x001f5c0501007387 */ /* 0x0003e20000100800 */
[-C--:B0-----:R-:W-:Y:S02]  /*e710*/  LEA R54, P5, R45, R4.reuse, 0x1 ;  /* 0x000000042d367211 */ /* 0x081fe400078a08ff */
[----:B-1----:R-:W-:-:S03]  /*e720*/  LEA R5, P0, R46, R4, 0x1 ;  /* 0x000000042e057211 */ /* 0x002fc600078008ff */
[----:B------:R-:W-:Y:S04]  /*e730*/  STL [R1+0x1f60], R54 ;  /* 0x001f603601007387 */ /* 0x000fe80000100800 */
[----:B------:R0:W-:Y:S04]  /*e740*/  STL [R1+0x1f40], R7 ;  /* 0x001f400701007387 */ /* 0x0001e80000100800 */
[----:B------:R1:W-:Y:S01]  /*e750*/  STL [R1+0x1f44], R5 ;  /* 0x001f440501007387 */ /* 0x0003e20000100800 */
[----:B0-----:R-:W-:-:S03]  /*e760*/  LEA R7, P3, R47, R4, 0x1 ;  /* 0x000000042f077211 */ /* 0x001fc600078608ff */
[----:B------:R0:W-:Y:S01]  /*e770*/  STL [R1+0x1f38], R8 ;  /* 0x001f380801007387 */ /* 0x0001e20000100800 */
[----:B-1----:R-:W-:-:S03]  /*e780*/  LEA.HI.X.SX32 R5, R9, R2, 0x1, P2 ;  /* 0x0000000209057211 */ /* 0x002fc600010f0eff */
[----:B------:R-:W5:Y:S04]  /*e790*/  LDL.LU R9, [R1+0xd8] ;  /* 0x0000d80001097983 */ /* 0x000f680000300800 */
[----:B------:R1:W-:Y:S04]  /*e7a0*/  STL [R1+0x1f3c], R7 ;  /* 0x001f3c0701007387 */ /* 0x0003e80000100800 */
[----:B0-----:R-:W5:Y:S04]  /*e7b0*/  LDL.LU R8, [R1+0xec] ;  /* 0x0000ec0001087983 */ /* 0x001f680000300800 */
[----:B------:R0:W-:Y:S01]  /*e7c0*/  STL [R1+0x1f30], R5 ;  /* 0x001f300501007387 */ /* 0x0001e20000100800 */
[----:B-1----:R-:W-:-:S02]  /*e7d0*/  LEA R7, P2, R48, R4, 0x1 ;  /* 0x0000000430077211 */ /* 0x002fc400078408ff */
[----:B0-----:R-:W-:Y:S02]  /*e7e0*/  LEA.HI.X.SX32 R5, R10, R2, 0x1, P1 ;  /* 0x000000020a057211 */ /* 0x001fe400008f0eff */
[----:B------:R-:W5:Y:S01]  /*e7f0*/  LDL.LU R10, [R1+0xc4] ;  /* 0x0000c400010a7983 */ /* 0x000f620000300800 */
[----:B------:R-:W-:-:S03]  /*e800*/  LEA R54, P1, R49, R4, 0x1 ;  /* 0x0000000431367211 */ /* 0x000fc600078208ff */
[----:B------:R0:W-:Y:S01]  /*e810*/  STL [R1+0x1f34], R7 ;  /* 0x001f340701007387 */ /* 0x0001e20000100800 */
[----:B------:R-:W-:-:S03]  /*e820*/  LEA.HI.X.SX32 R44, R44, R2, 0x1, P6 ;  /* 0x000000022c2c7211 */ /* 0x000fc600030f0eff */
[----:B0-----:R-:W5:Y:S04]  /*e830*/  LDL.LU R7, [R1+0x104] ;  /* 0x0001040001077983 */ /* 0x001f680000300800 */
[----:B------:R0:W-:Y:S04]  /*e840*/  STL [R1+0x1f28], R5 ;  /* 0x001f280501007387 */ /* 0x0001e80000100800 */
[----:B------:R-:W-:Y:S01]  /*e850*/  STL [R1+0x1f2c], R54 ;  /* 0x001f2c3601007387 */ /* 0x000fe20000100800 */
[----:B0-----:R-:W-:Y:S02]  /*e860*/  LEA.HI.X.SX32 R5, R13, R2, 0x1, P4 ;  /* 0x000000020d057211 */ /* 0x001fe400020f0eff */
[----:B------:R-:W-:-:S03]  /*e870*/  LEA R13, P4, R50, R4, 0x1 ;  /* 0x00000004320d7211 */ /* 0x000fc600078808ff */
[----:B------:R0:W-:Y:S01]  /*e880*/  STL [R1+0x1f20], R5 ;  /* 0x001f200501007387 */ /* 0x0001e20000100800 */
[----:B------:R-:W-:-:S03]  /*e890*/  LEA.HI.X.SX32 R45, R45, R2, 0x1, P5 ;  /* 0x000000022d2d7211 */ /* 0x000fc600028f0eff */
[----:B0-----:R-:W5:Y:S04]  /*e8a0*/  LDL.LU R5, [R1+0x10c] ;  /* 0x00010c0001057983 */ /* 0x001f680000300800 */
[----:B------:R0:W-:Y:S04]  /*e8b0*/  STL [R1+0x1f24], R13 ;  /* 0x001f240d01007387 */ /* 0x0001e80000100800 */
[----:B------:R1:W-:Y:S01]  /*e8c0*/  STL [R1+0x1f18], R44 ;  /* 0x001f182c01007387 */ /* 0x0003e20000100800 */
[-C--:B0-----:R-:W-:Y:S02]  /*e8d0*/  LEA R13, P6, R51, R4.reuse, 0x1 ;  /* 0x00000004330d7211 */ /* 0x081fe400078c08ff */
[----:B-1----:R-:W-:-:S03]  /*e8e0*/  LEA R44, P5, R60, R4, 0x1 ;  /* 0x000000043c2c7211 */ /* 0x002fc600078a08ff */
[----:B------:R0:W-:Y:S04]  /*e8f0*/  STL [R1+0x1f1c], R13 ;  /* 0x001f1c0d01007387 */ /* 0x0001e80000100800 */
[----:B------:R-:W-:Y:S01]  /*e900*/  STL [R1+0x1f10], R45 ;  /* 0x001f102d01007387 */ /* 0x000fe20000100800 */
[----:B0-----:R-:W-:-:S03]  /*e910*/  LEA.HI.X.SX32 R13, R46, R2, 0x1, P0 ;  /* 0x000000022e0d7211 */ /* 0x001fc600000f0eff */
[----:B------:R-:W5:Y:S04]  /*e920*/  LDL.LU R46, [R1+0x108] ;  /* 0x00010800012e7983 */ /* 0x000f680000300800 */
[----:B------:R-:W-:Y:S04]  /*e930*/  STL [R1+0x1f14], R44 ;  /* 0x001f142c01007387 */ /* 0x000fe80000100800 */
[----:B------:R-:W5:Y:S04]  /*e940*/  LDL.LU R54, [R1+0x100] ;  /* 0x0001000001367983 */ /* 0x000f680000300800 */
[----:B------:R0:W-:Y:S02]  /*e950*/  STL [R1+0x1f08], R13 ;  /* 0x001f080d01007387 */ /* 0x0001e40000100800 */
[----:B0-----:R-:W-:-:S02]  /*e960*/  LEA.HI.X.SX32 R13, R47, R2, 0x1, P3 ;  /* 0x000000022f0d7211 */ /* 0x001fc400018f0eff */
[----:B------:R-:W5:Y:S01]  /*e970*/  LDL.LU R47, [R1+0x110] ;  /* 0x00011000012f7983 */ /* 0x000f620000300800 */
[----:B---3--:R-:W-:-:S05]  /*e980*/  LEA R44, P0, R59, R4, 0x1 ;  /* 0x000000043b2c7211 */ /* 0x008fca00078008ff */
[----:B------:R-:W-:Y:S04]  /*e990*/  STL [R1+0x1f0c], R44 ;  /* 0x001f0c2c01007387 */ /* 0x000fe80000100800 */
[----:B------:R-:W3:Y:S04]  /*e9a0*/  LDL.LU R55, [R1+0xfc] ;  /* 0x0000fc0001377983 */ /* 0x000ee80000300800 */
[----:B------:R0:W-:Y:S04]  /*e9b0*/  STL [R1+0x1f00], R13 ;  /* 0x001f000d01007387 */ /* 0x0001e80000100800 */
[----:B------:R-:W3:Y:S01]  /*e9c0*/  LDL.LU R45, [R1+0xf8] ;  /* 0x0000f800012d7983 */ /* 0x000ee20000300800 */
[----:B0-----:R-:W-:-:S02]  /*e9d0*/  LEA.HI.X.SX32 R13, R48, R2, 0x1, P2 ;  /* 0x00000002300d7211 */ /* 0x001fc400010f0eff */
[----:B--2---:R-:W-:-:S05]  /*e9e0*/  LEA R44, P3, R61, R4, 0x1 ;  /* 0x000000043d2c7211 */ /* 0x004fca00078608ff */
[----:B------:R4:W-:Y:S04]  /*e9f0*/  STL [R1+0x1f04], R44 ;  /* 0x001f042c01007387 */ /* 0x0009e80000100800 */
[----:B------:R0:W-:Y:S04]  /*ea00*/  STL [R1+0x1ef8], R13 ;  /* 0x001ef80d01007387 */ /* 0x0001e80000100800 */
[----:B------:R-:W2:Y:S01]  /*ea10*/  LDL.LU R56, [R1+0xf4] ;  /* 0x0000f40001387983 */ /* 0x000ea20000300800 */
[----:B----4-:R-:W-:Y:S02]  /*ea20*/  LEA R44, P2, R0, R4, 0x1 ;  /* 0x00000004002c7211 */ /* 0x010fe400078408ff */
[----:B0-----:R-:W-:-:S03]  /*ea30*/  LEA.HI.X.SX32 R13, R49, R2, 0x1, P1 ;  /* 0x00000002310d7211 */ /* 0x001fc600008f0eff */
[----:B------:R-:W-:Y:S04]  /*ea40*/  STL [R1+0x1efc], R44 ;  /* 0x001efc2c01007387 */ /* 0x000fe80000100800 */
[----:B------:R0:W-:Y:S04]  /*ea50*/  STL [R1+0x1ef0], R13 ;  /* 0x001ef00d01007387 */ /* 0x0001e80000100800 */
[----:B------:R-:W4:Y:S01]  /*ea60*/  LDL.LU R57, [R1+0xf0] ;  /* 0x0000f00001397983 */ /* 0x000f220000300800 */
[----:B0-----:R-:W-:Y:S02]  /*ea70*/  LEA.HI.X.SX32 R13, R50, R2, 0x1, P4 ;  /* 0x00000002320d7211 */ /* 0x001fe400020f0eff */
[----:B-----5:R-:W-:-:S02]  /*ea80*/  LEA R48, P4, R9, R4, 0x1 ;  /* 0x0000000409307211 */ /* 0x020fc400078808ff */
[----:B------:R-:W-:-:S05]  /*ea90*/  LEA R44, P1, R10, R4, 0x1 ;  /* 0x000000040a2c7211 */ /* 0x000fca00078208ff */
[----:B------:R0:W-:Y:S04]  /*eaa0*/  STL [R1+0x1ef4], R44 ;  /* 0x001ef42c01007387 */ /* 0x0001e80000100800 */
[----:B------:R1:W-:Y:S04]  /*eab0*/  STL [R1+0x1ee8], R13 ;  /* 0x001ee80d01007387 */ /* 0x0003e80000100800 */
[----:B0-----:R-:W5:Y:S01]  /*eac0*/  LDL.LU R44, [R1+0xe8] ;  /* 0x0000e800012c7983 */ /* 0x001f620000300800 */
[----:B-1----:R-:W-:-:S03]  /*ead0*/  LEA.HI.X.SX32 R13, R51, R2, 0x1, P6 ;  /* 0x00000002330d7211 */ /* 0x002fc600030f0eff */
[----:B------:R0:W-:Y:S04]  /*eae0*/  STL [R1+0x1eec], R48 ;  /* 0x001eec3001007387 */ /* 0x0001e80000100800 */
[----:B------:R1:W-:Y:S04]  /*eaf0*/  STL [R1+0x1b80], R13 ;  /* 0x001b800d01007387 */ /* 0x0003e80000100800 */
[----:B------:R-:W5:Y:S01]  /*eb00*/  LDL.LU R58, [R1+0xe4] ;  /* 0x0000e400013a7983 */ /* 0x000f620000300800 */
[----:B0-----:R-:W-:Y:S02]  /*eb10*/  LEA R48, P6, R8, R4, 0x1 ;  /* 0x0000000408307211 */ /* 0x001fe400078c08ff */
[----:B-1----:R-:W-:-:S03]  /*eb20*/  LEA.HI.X.SX32 R13, R60, R2, 0x1, P5 ;  /* 0x000000023c0d7211 */ /* 0x002fc600028f0eff */
[----:B------:R0:W-:Y:S04]  /*eb30*/  STL [R1+0x1ba0], R48 ;  /* 0x001ba03001007387 */ /* 0x0001e80000100800 */
[----:B------:R1:W-:Y:S01]  /*eb40*/  STL [R1+0x1b84], R13 ;  /* 0x001b840d01007387 */ /* 0x0003e20000100800 */
[----:B0-----:R-:W-:Y:S02]  /*eb50*/  LEA R48, P5, R7, R4, 0x1 ;  /* 0x0000000407307211 */ /* 0x001fe400078a08ff */
[-C--:B-1----:R-:W-:Y:S02]  /*eb60*/  LEA.HI.X.SX32 R13, R59, R2.reuse, 0x1, P0 ;  /* 0x000000023b0d7211 */ /* 0x082fe400000f0eff */
[----:B------:R-:W5:Y:S01]  /*eb70*/  LDL.LU R59, [R1+0xe0] ;  /* 0x0000e000013b7983 */ /* 0x000f620000300800 */
[----:B------:R-:W-:-:S03]  /*eb80*/  LEA.HI.X.SX32 R49, R61, R2, 0x1, P3 ;  /* 0x000000023d317211 */ /* 0x000fc600018f0eff */
[----:B------:R-:W-:Y:S04]  /*eb90*/  STL [R1+0x1ba8], R48 ;  /* 0x001ba83001007387 */ /* 0x000fe80000100800 */
[----:B------:R0:W-:Y:S01]  /*eba0*/  STL [R1+0x1b88], R13 ;  /* 0x001b880d01007387 */ /* 0x0001e20000100800 */
[----:B------:R-:W-:-:S03]  /*ebb0*/  LEA.HI.X.SX32 R0, R0, R2, 0x1, P2 ;  /* 0x0000000200007211 */ /* 0x000fc600010f0eff */
[----:B0-----:R-:W5:Y:S01]  /*ebc0*/  LDL.LU R13, [R1+0xdc] ;  /* 0x0000dc00010d7983 */ /* 0x001f620000300800 */
[----:B------:R-:W-:-:S05]  /*ebd0*/  LEA R48, P0, R47, R4, 0x1 ;  /* 0x000000042f307211 */ /* 0x000fca00078008ff */
[----:B------:R0:W-:Y:S04]  /*ebe0*/  STL [R1+0x1bb0], R48 ;  /* 0x001bb03001007387 */ /* 0x0001e80000100800 */
[----:B------:R-:W-:Y:S04]  /*ebf0*/  STL [R1+0x1b8c], R49 ;  /* 0x001b8c3101007387 */ /* 0x000fe80000100800 */
[----:B------:R-:W5:Y:S01]  /*ec00*/  LDL.LU R61, [R1+0xd4] ;  /* 0x0000d400013d7983 */ /* 0x000f620000300800 */
[----:B0-----:R-:W-:-:S05]  /*ec10*/  LEA R48, P3, R5, R4, 0x1 ;  /* 0x0000000405307211 */ /* 0x001fca00078608ff */
[----:B------:R-:W-:Y:S04]  /*ec20*/  STL [R1+0x1bb8], R48 ;  /* 0x001bb83001007387 */ /* 0x000fe80000100800 */
[----:B------:R0:W-:Y:S04]  /*ec30*/  STL [R1+0x1b90], R0 ;  /* 0x001b900001007387 */ /* 0x0001e80000100800 */
[----:B0-----:R-:W5:Y:S01]  /*ec40*/  LDL.LU R0, [R1+0xd0] ;  /* 0x0000d00001007983 */ /* 0x001f620000300800 */
[----:B------:R-:W-:Y:S02]  /*ec50*/  LEA R48, P2, R46, R4, 0x1 ;  /* 0x000000042e307211 */ /* 0x000fe400078408ff */
[----:B------:R-:W-:-:S03]  /*ec60*/  LEA.HI.X.SX32 R49, R10, R2, 0x1, P1 ;  /* 0x000000020a317211 */ /* 0x000fc600008f0eff */
[----:B------:R0:W-:Y:S04]  /*ec70*/  STL [R1+0x1bc0], R48 ;  /* 0x001bc03001007387 */ /* 0x0001e80000100800 */
[----:B------:R-:W5:Y:S01]  /*ec80*/  LDL.LU R10, [R1+0xcc] ;  /* 0x0000cc00010a7983 */ /* 0x000f620000300800 */
[----:B0-----:R-:W-:-:S03]  /*ec90*/  LEA R48, P1, R54, R4, 0x1 ;  /* 0x0000000436307211 */ /* 0x001fc600078208ff */
[----:B------:R0:W-:Y:S04]  /*eca0*/  STL [R1+0x1b94], R49 ;  /* 0x001b943101007387 */ /* 0x0001e80000100800 */
[----:B------:R3:W-:Y:S01]  /*ecb0*/  STL [R1+0x1bc8], R48 ;  /* 0x001bc83001007387 */ /* 0x0007e20000100800 */
[----:B0-----:R-:W-:-:S03]  /*ecc0*/  LEA.HI.X.SX32 R49, R9, R2, 0x1, P4 ;  /* 0x0000000209317211 */ /* 0x001fc600020f0eff */
[----:B------:R-:W5:Y:S01]  /*ecd0*/  LDL.LU R9, [R1+0xc8] ;  /* 0x0000c80001097983 */ /* 0x000f620000300800 */
[----:B---3--:R-:W-:-:S03]  /*ece0*/  LEA R48, P4, R55, R4, 0x1 ;  /* 0x0000000437307211 */ /* 0x008fc600078808ff */
[----:B------:R0:W-:Y:S04]  /*ecf0*/  STL [R1+0x1b98], R49 ;  /* 0x001b983101007387 */ /* 0x0001e80000100800 */
[----:B------:R1:W-:Y:S01]  /*ed00*/  STL [R1+0x1bd0], R48 ;  /* 0x001bd03001007387 */ /* 0x0003e20000100800 */
[----:B0-----:R-:W-:-:S03]  /*ed10*/  LEA.HI.X.SX32 R49, R8, R2, 0x1, P6 ;  /* 0x0000000208317211 */ /* 0x001fc600030f0eff */
[----:B------:R-:W3:Y:S01]  /*ed20*/  LDL.LU R8, [R1+0xc0] ;  /* 0x0000c00001087983 */ /* 0x000ee20000300800 */
[----:B-1----:R-:W-:-:S03]  /*ed30*/  LEA R48, P6, R45, R4, 0x1 ;  /* 0x000000042d307211 */ /* 0x002fc600078c08ff */
[----:B------:R0:W-:Y:S04]  /*ed40*/  STL [R1+0x1b9c], R49 ;  /* 0x001b9c3101007387 */ /* 0x0001e80000100800 */
[----:B------:R-:W-:Y:S01]  /*ed50*/  STL [R1+0x1bd8], R48 ;  /* 0x001bd83001007387 */ /* 0x000fe20000100800 */
[----:B0-----:R-:W-:-:S03]  /*ed60*/  LEA.HI.X.SX32 R49, R7, R2, 0x1, P5 ;  /* 0x0000000207317211 */ /* 0x001fc600028f0eff */
[----:B------:R-:W3:Y:S04]  /*ed70*/  LDL.LU R7, [R1+0xbc] ;  /* 0x0000bc0001077983 */ /* 0x000ee80000300800 */
[----:B------:R0:W-:Y:S02]  /*ed80*/  STL [R1+0x1ba4], R49 ;  /* 0x001ba43101007387 */ /* 0x0001e40000100800 */
[-C--:B0-----:R-:W-:Y:S02]  /*ed90*/  LEA.HI.X.SX32 R49, R47, R2.reuse, 0x1, P0 ;  /* 0x000000022f317211 */ /* 0x081fe400000f0eff */
[----:B------:R-:W-:Y:S02]  /*eda0*/  LEA.HI.X.SX32 R47, R5, R2, 0x1, P3 ;  /* 0x00000002052f7211 */ /* 0x000fe400018f0eff */
[----:B--2---:R-:W-:-:S05]  /*edb0*/  LEA R48, P5, R56, R4, 0x1 ;  /* 0x0000000438307211 */ /* 0x004fca00078a08ff */
[----:B------:R4:W-:Y:S04]  /*edc0*/  STL [R1+0x1be0], R48 ;  /* 0x001be03001007387 */ /* 0x0009e80000100800 */
[----:B------:R-:W-:Y:S04]  /*edd0*/  STL [R1+0x1bac], R49 ;  /* 0x001bac3101007387 */ /* 0x000fe80000100800 */
[----:B------:R-:W2:Y:S01]  /*ede0*/  LDL.LU R5, [R1+0xb8] ;  /* 0x0000b80001057983 */ /* 0x000ea20000300800 */
[----:B----4-:R-:W-:-:S05]  /*edf0*/  LEA R48, P0, R57, R4, 0x1 ;  /* 0x0000000439307211 */ /* 0x010fca00078008ff */
[----:B------:R0:W-:Y:S04]  /*ee00*/  STL [R1+0x1be8], R48 ;  /* 0x001be83001007387 */ /* 0x0001e80000100800 */
[----:B------:R1:W-:Y:S04]  /*ee10*/  STL [R1+0x1bb4], R47 ;  /* 0x001bb42f01007387 */ /* 0x0003e80000100800 */
[----:B0-----:R-:W4:Y:S01]  /*ee20*/  LDL.LU R48, [R1+0xb4] ;  /* 0x0000b40001307983 */ /* 0x001f220000300800 */
[-C--:B-1----:R-:W-:Y:S02]  /*ee30*/  LEA.HI.X.SX32 R47, R46, R2.reuse, 0x1, P2 ;  /* 0x000000022e2f7211 */ /* 0x082fe400010f0eff */
[----:B------:R-:W-:-:S02]  /*ee40*/  LEA.HI.X.SX32 R45, R45, R2, 0x1, P6 ;  /* 0x000000022d2d7211 */ /* 0x000fc400030f0eff */
[----:B-----5:R-:W-:-:S05]  /*ee50*/  LEA R49, P3, R44, R4, 0x1 ;  /* 0x000000042c317211 */ /* 0x020fca00078608ff */
[----:B------:R-:W-:Y:S04]  /*ee60*/  STL [R1+0x1bf0], R49 ;  /* 0x001bf03101007387 */ /* 0x000fe80000100800 */
[----:B------:R0:W-:Y:S01]  /*ee70*/  STL [R1+0x1bbc], R47 ;  /* 0x001bbc2f01007387 */ /* 0x0001e20000100800 */
[----:B------:R-:W-:Y:S02]  /*ee80*/  LEA R46, P2, R58, R4, 0x1 ;  /* 0x000000043a2e7211 */ /* 0x000fe400078408ff */
[----:B0-----:R-:W-:Y:S02]  /*ee90*/  LEA.HI.X.SX32 R47, R54, R2, 0x1, P1 ;  /* 0x00000002362f7211 */ /* 0x001fe400008f0eff */
[----:B------:R-:W5:Y:S04]  /*eea0*/  LDL.LU R54, [R1+0xb0] ;  /* 0x0000b00001367983 */ /* 0x000f680000300800 */
[----:B------:R0:W-:Y:S04]  /*eeb0*/  STL [R1+0x1bf8], R46 ;  /* 0x001bf82e01007387 */ /* 0x0001e80000100800 */
[----:B------:R1:W-:Y:S01]  /*eec0*/  STL [R1+0x1bc4], R47 ;  /* 0x001bc42f01007387 */ /* 0x0003e20000100800 */
[----:B0-----:R-:W-:-:S02]  /*eed0*/  LEA R46, P1, R59, R4, 0x1 ;  /* 0x000000043b2e7211 */ /* 0x001fc400078208ff */
[----:B-1----:R-:W-:Y:S02]  /*eee0*/  LEA.HI.X.SX32 R47, R55, R2, 0x1, P4 ;  /* 0x00000002372f7211 */ /* 0x002fe400020f0eff */
[----:B------:R-:W5:Y:S04]  /*eef0*/  LDL.LU R55, [R1+0xa8] ;  /* 0x0000a80001377983 */ /* 0x000f680000300800 */
[----:B------:R0:W-:Y:S04]  /*ef00*/  STL [R1+0x1c00], R46 ;  /* 0x001c002e01007387 */ /* 0x0001e80000100800 */
[----:B------:R1:W-:Y:S01]  /*ef10*/  STL [R1+0x1bcc], R47 ;  /* 0x001bcc2f01007387 */ /* 0x0003e20000100800 */
[----:B0-----:R-:W-:-:S03]  /*ef20*/  LEA R46, P4, R13, R4, 0x1 ;  /* 0x000000040d2e7211 */ /* 0x001fc600078808ff */
[----:B-1----:R-:W5:Y:S04]  /*ef30*/  LDL.LU R47, [R1+0xa4] ;  /* 0x0000a400012f7983 */ /* 0x002f680000300800 */
[----:B------:R0:W-:Y:S04]  /*ef40*/  STL [R1+0x1c08], R46 ;  /* 0x001c082e01007387 */ /* 0x0001e80000100800 */
[----:B------:R1:W-:Y:S01]  /*ef50*/  STL [R1+0x1bd4], R45 ;  /* 0x001bd42d01007387 */ /* 0x0003e20000100800 */
[----:B0-----:R-:W-:Y:S02]  /*ef60*/  LEA.HI.X.SX32 R46, R56, R2, 0x1, P5 ;  /* 0x00000002382e7211 */ /* 0x001fe400028f0eff */
[----:B------:R-:W-:-:S05]  /*ef70*/  LEA R49, P6, R61, R4, 0x1 ;  /* 0x000000043d317211 */ /* 0x000fca00078c08ff */
[----:B------:R-:W-:Y:S04]  /*ef80*/  STL [R1+0x1c10], R49 ;  /* 0x001c103101007387 */ /* 0x000fe80000100800 */
[----:B------:R-:W5:Y:S04]  /*ef90*/  LDL.LU R56, [R1+0xa0] ;  /* 0x0000a00001387983 */ /* 0x000f680000300800 */
[----:B------:R0:W-:Y:S01]  /*efa0*/  STL [R1+0x1bdc], R46 ;  /* 0x001bdc2e01007387 */ /* 0x0001e20000100800 */
[----:B-1----:R-:W-:Y:S02]  /*efb0*/  LEA R45, P5, R0, R4, 0x1 ;  /* 0x00000004002d7211 */ /* 0x002fe400078a08ff */
[----:B0-----:R-:W-:-:S03]  /*efc0*/  LEA.HI.X.SX32 R46, R57, R2, 0x1, P0 ;  /* 0x00000002392e7211 */ /* 0x001fc600000f0eff */
[----:B------:R0:W-:Y:S04]  /*efd0*/  STL [R1+0x1c18], R45 ;  /* 0x001c182d01007387 */ /* 0x0001e80000100800 */
[----:B------:R-:W5:Y:S01]  /*efe0*/  LDL.LU R57, [R1+0x98] ;  /* 0x0000980001397983 */ /* 0x000f620000300800 */
[----:B0-----:R-:W-:-:S03]  /*eff0*/  LEA R45, P0, R10, R4, 0x1 ;  /* 0x000000040a2d7211 */ /* 0x001fc600078008ff */
[----:B------:R0:W-:Y:S04]  /*f000*/  STL [R1+0x1be4], R46 ;  /* 0x001be42e01007387 */ /* 0x0001e80000100800 */
[----:B------:R1:W-:Y:S01]  /*f010*/  STL [R1+0x1c20], R45 ;  /* 0x001c202d01007387 */ /* 0x0003e20000100800 */
[----:B------:R-:W-:-:S03]  /*f020*/  LEA.HI.X.SX32 R44, R44, R2, 0x1, P3 ;  /* 0x000000022c2c7211 */ /* 0x000fc600018f0eff */
[----:B0-----:R-:W5:Y:S01]  /*f030*/  LDL.LU R46, [R1+0x94] ;  /* 0x00009400012e7983 */ /* 0x001f620000300800 */
[----:B-1----:R-:W-:-:S03]  /*f040*/  LEA R45, P3, R9, R4, 0x1 ;  /* 0x00000004092d7211 */ /* 0x002fc600078608ff */
        /* <DEDUP_REMOVED lines=10> */
[----:B------:R-:W-:Y:S04]  /*f0f0*/  STL [R1+0x1bfc], R44 ;  /* 0x001bfc2c01007387 */ /* 0x000fe80000100800 */
[----:B------:R0:W-:Y:S04]  /*f100*/  STL [R1+0x1c38], R45 ;  /* 0x001c382d01007387 */ /* 0x0001e80000100800 */
[----:B0-----:R-:W3:Y:S01]  /*f110*/  LDL.LU R45, [R1+0x88] ;  /* 0x00008800012d7983 */ /* 0x001ee20000300800 */
[----:B------:R-:W-:-:S05]  /*f120*/  LEA.HI.X.SX32 R44, R13, R2, 0x1, P4 ;  /* 0x000000020d2c7211 */ /* 0x000fca00020f0eff */
[----:B------:R0:W-:Y:S02]  /*f130*/  STL [R1+0x1c04], R44 ;  /* 0x001c042c01007387 */ /* 0x0001e40000100800 */
[-C--:B0-----:R-:W-:Y:S02]  /*f140*/  LEA.HI.X.SX32 R44, R61, R2.reuse, 0x1, P6 ;  /* 0x000000023d2c7211 */ /* 0x081fe400030f0eff */
[----:B------:R-:W3:Y:S01]  /*f150*/  LDL.LU R61, [R1+0x80] ;  /* 0x00008000013d7983 */ /* 0x000ee20000300800 */
[----:B------:R-:W-:Y:S02]  /*f160*/  LEA.HI.X.SX32 R49, R10, R2, 0x1, P0 ;  /* 0x000000020a317211 */ /* 0x000fe400000f0eff */
[----:B--2---:R-:W-:-:S05]  /*f170*/  LEA R13, P4, R5, R4, 0x1 ;  /* 0x00000004050d7211 */ /* 0x004fca00078808ff */
[----:B------:R-:W-:Y:S04]  /*f180*/  STL [R1+0x1c40], R13 ;  /* 0x001c400d01007387 */ /* 0x000fe80000100800 */
[----:B------:R0:W-:Y:S02]  /*f190*/  STL [R1+0x1c0c], R44 ;  /* 0x001c0c2c01007387 */ /* 0x0001e40000100800 */
[----:B0-----:R-:W-:Y:S02]  /*f1a0*/  LEA.HI.X.SX32 R44, R0, R2, 0x1, P5 ;  /* 0x00000002002c7211 */ /* 0x001fe400028f0eff */
[----:B----4-:R-:W-:Y:S01]  /*f1b0*/  LEA R13, P6, R48, R4, 0x1 ;  /* 0x00000004300d7211 */ /* 0x010fe200078c08ff */
[----:B------:R-:W2:Y:S04]  /*f1c0*/  LDL.LU R0, [R1+0x7c] ;  /* 0x00007c0001007983 */ /* 0x000ea80000300800 */
[----:B------:R-:W-:Y:S04]  /*f1d0*/  STL [R1+0x1c48], R13 ;  /* 0x001c480d01007387 */ /* 0x000fe80000100800 */
[----:B------:R0:W-:Y:S04]  /*f1e0*/  STL [R1+0x1c14], R44 ;  /* 0x001c142c01007387 */ /* 0x0001e80000100800 */
[----:B0-----:R-:W4:Y:S01]  /*f1f0*/  LDL.LU R44, [R1+0x78] ;  /* 0x00007800012c7983 */ /* 0x001f220000300800 */
[----:B------:R-:W-:-:S02]  /*f200*/  LEA.HI.X.SX32 R8, R8, R2, 0x1, P2 ;  /* 0x0000000208087211 */ /* 0x000fc400010f0eff */
[-C--:B------:R-:W-:Y:S02]  /*f210*/  LEA.HI.X.SX32 R7, R7, R2.reuse, 0x1, P1 ;  /* 0x0000000207077211 */ /* 0x080fe400008f0eff */
[-C--:B------:R-:W-:Y:S02]  /*f220*/  LEA.HI.X.SX32 R5, R5, R2.reuse, 0x1, P4 ;  /* 0x0000000205057211 */ /* 0x080fe400020f0eff */
[----:B------:R-:W-:Y:S02]  /*f230*/  LEA.HI.X.SX32 R50, R48, R2, 0x1, P6 ;  /* 0x0000000230327211 */ /* 0x000fe400030f0eff */
[----:B-----5:R-:W-:-:S05]  /*f240*/  LEA R13, P5, R54, R4, 0x1 ;  /* 0x00000004360d7211 */ /* 0x020fca00078a08ff */
[----:B------:R0:W-:Y:S04]  /*f250*/  STL [R1+0x1c50], R13 ;  /* 0x001c500d01007387 */ /* 0x0001e80000100800 */
[----:B0-----:R-:W5:Y:S01]  /*f260*/  LDL.LU R13, [R1+0x74] ;  /* 0x00007400010d7983 */ /* 0x001f620000300800 */
[----:B------:R-:W-:-:S03]  /*f270*/  LEA R10, P0, R55, R4, 0x1 ;  /* 0x00000004370a7211 */ /* 0x000fc600078008ff */
[----:B------:R0:W-:Y:S04]  /*f280*/  STL [R1+0x1c1c], R49 ;  /* 0x001c1c3101007387 */ /* 0x0001e80000100800 */
[----:B------:R1:W-:Y:S01]  /*f290*/  STL [R1+0x1c58], R10 ;  /* 0x001c580a01007387 */ /* 0x0003e20000100800 */
[----:B0-----:R-:W-:-:S03]  /*f2a0*/  LEA.HI.X.SX32 R49, R9, R2, 0x1, P3 ;  /* 0x0000000209317211 */ /* 0x001fc600018f0eff */
[----:B-1----:R-:W5:Y:S01]  /*f2b0*/  LDL.LU R10, [R1+0x70] ;  /* 0x00007000010a7983 */ /* 0x002f620000300800 */
[----:B------:R-:W-:-:S03]  /*f2c0*/  LEA R9, P3, R47, R4, 0x1 ;  /* 0x000000042f097211 */ /* 0x000fc600078608ff */
[----:B------:R-:W-:Y:S04]  /*f2d0*/  STL [R1+0x1c24], R49 ;  /* 0x001c243101007387 */ /* 0x000fe80000100800 */
[----:B------:R0:W-:Y:S04]  /*f2e0*/  STL [R1+0x1c60], R9 ;  /* 0x001c600901007387 */ /* 0x0001e80000100800 */
[----:B0-----:R-:W5:Y:S04]  /*f2f0*/  LDL.LU R9, [R1+0x6c] ;  /* 0x00006c0001097983 */ /* 0x001f680000300800 */
[----:B------:R0:W-:Y:S04]  /*f300*/  STL [R1+0x1c2c], R8 ;  /* 0x001c2c0801007387 */ /* 0x0001e80000100800 */
[----:B0-----:R-:W5:Y:S01]  /*f310*/  LDL.LU R8, [R1+0x68] ;  /* 0x0000680001087983 */ /* 0x001f620000300800 */
[----:B------:R-:W-:-:S05]  /*f320*/  LEA R49, P2, R56, R4, 0x1 ;  /* 0x0000000438317211 */ /* 0x000fca00078408ff */
[----:B------:R-:W-:Y:S04]  /*f330*/  STL [R1+0x1c68], R49 ;  /* 0x001c683101007387 */ /* 0x000fe80000100800 */
[----:B------:R0:W-:Y:S04]  /*f340*/  STL [R1+0x1c34], R7 ;  /* 0x001c340701007387 */ /* 0x0001e80000100800 */
[----:B0-----:R-:W5:Y:S01]  /*f350*/  LDL.LU R7, [R1+0x64] ;  /* 0x0000640001077983 */ /* 0x001f620000300800 */
[----:B------:R-:W-:-:S05]  /*f360*/  LEA R49, P1, R57, R4, 0x1 ;  /* 0x0000000439317211 */ /* 0x000fca00078208ff */
[----:B------:R-:W-:Y:S04]  /*f370*/  STL [R1+0x1c70], R49 ;  /* 0x001c703101007387 */ /* 0x000fe80000100800 */
[----:B------:R0:W-:Y:S04]  /*f380*/  STL [R1+0x1c3c], R5 ;  /* 0x001c3c0501007387 */ /* 0x0001e80000100800 */
[----:B0-----:R-:W5:Y:S01]  /*f390*/  LDL.LU R5, [R1+0x60] ;  /* 0x0000600001057983 */ /* 0x001f620000300800 */
[----:B------:R-:W-:Y:S02]  /*f3a0*/  LEA R49, P4, R46, R4, 0x1 ;  /* 0x000000042e317211 */ /* 0x000fe400078808ff */
[----:B------:R-:W-:-:S03]  /*f3b0*/  LEA.HI.X.SX32 R48, R54, R2, 0x1, P5 ;  /* 0x0000000236307211 */ /* 0x000fc600028f0eff */
[----:B------:R0:W-:Y:S04]  /*f3c0*/  STL [R1+0x1c78], R49 ;  /* 0x001c783101007387 */ /* 0x0001e80000100800 */
[----:B------:R3:W-:Y:S04]  /*f3d0*/  STL [R1+0x1c44], R50 ;  /* 0x001c443201007387 */ /* 0x0007e80000100800 */
[----:B------:R-:W5:Y:S01]  /*f3e0*/  LDL.LU R54, [R1+0x5c] ;  /* 0x00005c0001367983 */ /* 0x000f620000300800 */
[----:B0-----:R-:W-:-:S05]  /*f3f0*/  LEA R49, P6, R58, R4, 0x1 ;  /* 0x000000043a317211 */ /* 0x001fca00078c08ff */
[----:B------:R0:W-:Y:S04]  /*f400*/  STL [R1+0x1c80], R49 ;  /* 0x001c803101007387 */ /* 0x0001e80000100800 */
[----:B------:R1:W-:Y:S01]  /*f410*/  STL [R1+0x1c4c], R48 ;  /* 0x001c4c3001007387 */ /* 0x0003e20000100800 */
[----:B---3--:R-:W-:Y:S02]  /*f420*/  LEA R50, P5, R59, R4, 0x1 ;  /* 0x000000043b327211 */ /* 0x008fe400078a08ff */
[----:B0-----:R-:W-:-:S03]  /*f430*/  LEA.HI.X.SX32 R49, R55, R2, 0x1, P0 ;  /* 0x0000000237317211 */ /* 0x001fc600000f0eff */
[----:B------:R-:W-:Y:S04]  /*f440*/  STL [R1+0x1c88], R50 ;  /* 0x001c883201007387 */ /* 0x000fe80000100800 */
[----:B------:R-:W3:Y:S04]  /*f450*/  LDL.LU R55, [R1+0x58] ;  /* 0x0000580001377983 */ /* 0x000ee80000300800 */
[----:B------:R0:W-:Y:S01]  /*f460*/  STL [R1+0x1c54], R49 ;  /* 0x001c543101007387 */ /* 0x0001e20000100800 */
[----:B-1----:R-:W-:Y:S02]  /*f470*/  LEA R48, P0, R45, R4, 0x1 ;  /* 0x000000042d307211 */ /* 0x002fe400078008ff */
[----:B0-----:R-:W-:-:S03]  /*f480*/  LEA.HI.X.SX32 R49, R47, R2, 0x1, P3 ;  /* 0x000000022f317211 */ /* 0x001fc600018f0eff */
[----:B------:R0:W-:Y:S01]  /*f490*/  STL [R1+0x1c90], R48 ;  /* 0x001c903001007387 */ /* 0x0001e20000100800 */
[----:B------:R-:W-:-:S03]  /*f4a0*/  LEA.HI.X.SX32 R47, R56, R2, 0x1, P2 ;  /* 0x00000002382f7211 */ /* 0x000fc600010f0eff */
[----:B------:R-:W-:Y:S04]  /*f4b0*/  STL [R1+0x1c5c], R49 ;  /* 0x001c5c3101007387 */ /* 0x000fe80000100800 */
[----:B------:R-:W3:Y:S01]  /*f4c0*/  LDL.LU R56, [R1+0x54] ;  /* 0x0000540001387983 */ /* 0x000ee20000300800 */
[----:B0-----:R-:W-:-:S05]  /*f4d0*/  LEA R48, P3, R61, R4, 0x1 ;  /* 0x000000043d307211 */ /* 0x001fca00078608ff */
[----:B------:R0:W-:Y:S04]  /*f4e0*/  STL [R1+0x1c98], R48 ;  /* 0x001c983001007387 */ /* 0x0001e80000100800 */
[----:B------:R4:W-:Y:S01]  /*f4f0*/  STL [R1+0x1c64], R47 ;  /* 0x001c642f01007387 */ /* 0x0009e20000100800 */
[----:B0-----:R-:W-:Y:S02]  /*f500*/  LEA.HI.X.SX32 R48, R57, R2, 0x1, P1 ;  /* 0x0000000239307211 */ /* 0x001fe400008f0eff */
[----:B--2---:R-:W-:-:S05]  /*f510*/  LEA R49, P2, R0, R4, 0x1 ;  /* 0x0000000400317211 */ /* 0x004fca00078408ff */
[----:B------:R-:W-:Y:S04]  /*f520*/  STL [R1+0x1ca0], R49 ;  /* 0x001ca03101007387 */ /* 0x000fe80000100800 */
[----:B------:R-:W2:Y:S04]  /*f530*/  LDL.LU R57, [R1+0x50] ;  /* 0x0000500001397983 */ /* 0x000ea80000300800 */
[----:B------:R0:W-:Y:S01]  /*f540*/  STL [R1+0x1c6c], R48 ;  /* 0x001c6c3001007387 */ /* 0x0001e20000100800 */
[----:B----4-:R-:W-:Y:S02]  /*f550*/  LEA R47, P1, R44, R4, 0x1 ;  /* 0x000000042c2f7211 */ /* 0x010fe400078208ff */
[----:B0-----:R-:W-:-:S03]  /*f560*/  LEA.HI.X.SX32 R48, R46, R2, 0x1, P4 ;  /* 0x000000022e307211 */ /* 0x001fc600020f0eff */
[----:B------:R5:W-:Y:S01]  /*f570*/  STL [R1+0x1ca8], R47 ;  /* 0x001ca82f01007387 */ /* 0x000be20000100800 */
[----:B------:R-:W-:-:S03]  /*f580*/  LEA.HI.X.SX32 R46, R58, R2, 0x1, P6 ;  /* 0x000000023a2e7211 */ /* 0x000fc600030f0eff */
[----:B------:R-:W-:Y:S04]  /*f590*/  STL [R1+0x1c74], R48 ;  /* 0x001c743001007387 */ /* 0x000fe80000100800 */
[----:B------:R-:W4:Y:S01]  /*f5a0*/  LDL.LU R58, [R1+0x4c] ;  /* 0x00004c00013a7983 */ /* 0x000f220000300800 */
[----:B-----5:R-:W-:-:S05]  /*f5b0*/  LEA R47, P4, R13, R4, 0x1 ;  /* 0x000000040d2f7211 */ /* 0x020fca00078808ff */
        /* <DEDUP_REMOVED lines=9> */
[----:B------:R0:W-:Y:S01]  /*f650*/  STL [R1+0x1cc0], R46 ;  /* 0x001cc02e01007387 */ /* 0x0001e20000100800 */
[----:B------:R-:W-:-:S03]  /*f660*/  LEA.HI.X.SX32 R45, R61, R2, 0x1, P3 ;  /* 0x000000023d2d7211 */ /* 0x000fc600018f0eff */
[----:B------:R-:W-:Y:S04]  /*f670*/  STL [R1+0x1c8c], R47 ;  /* 0x001c8c2f01007387 */ /* 0x000fe80000100800 */
[----:B------:R-:W5:Y:S01]  /*f680*/  LDL.LU R61, [R1+0x44] ;  /* 0x00004400013d7983 */ /* 0x000f620000300800 */
[----:B0-----:R-:W-:-:S05]  /*f690*/  LEA R46, P0, R8, R4, 0x1 ;  /* 0x00000004082e7211 */ /* 0x001fca00078008ff */
[----:B------:R-:W-:Y:S04]  /*f6a0*/  STL [R1+0x1cc8], R46 ;  /* 0x001cc82e01007387 */ /* 0x000fe80000100800 */
[----:B------:R0:W-:Y:S02]  /*f6b0*/  STL [R1+0x1c94], R45 ;  /* 0x001c942d01007387 */ /* 0x0001e40000100800 */
[----:B0-----:R-:W-:Y:S02]  /*f6c0*/  LEA.HI.X.SX32 R45, R0, R2, 0x1, P2 ;  /* 0x00000002002d7211 */ /* 0x001fe400010f0eff */
[----:B------:R-:W-:-:S05]  /*f6d0*/  LEA R47, P3, R7, R4, 0x1 ;  /* 0x00000004072f7211 */ /* 0x000fca00078608ff */
[----:B------:R-:W-:Y:S04]  /*f6e0*/  STL [R1+0x1cd0], R47 ;  /* 0x001cd02f01007387 */ /* 0x000fe80000100800 */
[----:B------:R-:W5:Y:S04]  /*f6f0*/  LDL.LU R0, [R1+0x40] ;  /* 0x0000400001007983 */ /* 0x000f680000300800 */
[----:B------:R0:W-:Y:S01]  /*f700*/  STL [R1+0x1c9c], R45 ;  /* 0x001c9c2d01007387 */ /* 0x0001e20000100800 */
[----:B------:R-:W-:Y:S02]  /*f710*/  LEA R46, P2, R5, R4, 0x1 ;  /* 0x00000004052e7211 */ /* 0x000fe400078408ff */
[----:B0-----:R-:W-:-:S03]  /*f720*/  LEA.HI.X.SX32 R45, R44, R2, 0x1, P1 ;  /* 0x000000022c2d7211 */ /* 0x001fc600008f0eff */
[----:B------:R-:W-:Y:S04]  /*f730*/  STL [R1+0x1cd8], R46 ;  /* 0x001cd82e01007387 */ /* 0x000fe80000100800 */
[----:B------:R-:W5:Y:S04]  /*f740*/  LDL.LU R60, [R1+0x3c] ;  /* 0x00003c00013c7983 */ /* 0x000f680000300800 */
[----:B------:R-:W-:Y:S01]  /*f750*/  STL [R1+0x1ca4], R45 ;  /* 0x001ca42d01007387 */ /* 0x000fe20000100800 */
[----:B------:R-:W-:-:S03]  /*f760*/  LEA R44, P1, R54, R4, 0x1 ;  /* 0x00000004362c7211 */ /* 0x000fc600078208ff */
[----:B------:R-:W5:Y:S01]  /*f770*/  LDL.LU R51, [R1+0x38] ;  /* 0x0000380001337983 */ /* 0x000f620000300800 */
[----:B------:R-:W-:-:S03]  /*f780*/  LEA.HI.X.SX32 R13, R13, R2, 0x1, P4 ;  /* 0x000000020d0d7211 */ /* 0x000fc600020f0eff */
[----:B------:R3:W-:Y:S04]  /*f790*/  STL [R1+0x1ce0], R44 ;  /* 0x001ce02c01007387 */ /* 0x0007e80000100800 */
[----:B------:R-:W5:Y:S04]  /*f7a0*/  LDL.LU R50, [R1+0x34] ;  /* 0x0000340001327983 */ /* 0x000f680000300800 */
[----:B------:R0:W-:Y:S04]  /*f7b0*/  STL [R1+0x1cac], R13 ;  /* 0x001cac0d01007387 */ /* 0x0001e80000100800 */
[----:B------:R-:W5:Y:S01]  /*f7c0*/  LDL.LU R49, [R1+0x30] ;  /* 0x0000300001317983 */ /* 0x000f620000300800 */
[----:B---3--:R-:W-:-:S02]  /*f7d0*/  LEA R44, P4, R55, R4, 0x1 ;  /* 0x00000004372c7211 */ /* 0x008fc400078808ff */
[----:B0-----:R-:W-:-:S03]  /*f7e0*/  LEA.HI.X.SX32 R13, R10, R2, 0x1, P6 ;  /* 0x000000020a0d7211 */ /* 0x001fc600030f0eff */
[----:B------:R-:W-:Y:S04]  /*f7f0*/  STL [R1+0x1ce8], R44 ;  /* 0x001ce82c01007387 */ /* 0x000fe80000100800 */
[----:B------:R-:W3:Y:S04]  /*f800*/  LDL.LU R48, [R1+0x2c] ;  /* 0x00002c0001307983 */ /* 0x000ee80000300800 */
[----:B------:R-:W-:Y:S04]  /*f810*/  STL [R1+0x1cb4], R13 ;  /* 0x001cb40d01007387 */ /* 0x000fe80000100800 */
[----:B------:R-:W3:Y:S01]  /*f820*/  LDL.LU R47, [R1+0x28] ;  /* 0x00002800012f7983 */ /* 0x000ee20000300800 */
[----:B------:R-:W-:-:S05]  /*f830*/  LEA R10, P6, R56, R4, 0x1 ;  /* 0x00000004380a7211 */ /* 0x000fca00078c08ff */
[----:B------:R-:W-:Y:S04]  /*f840*/  STL [R1+0x1cf0], R10 ;  /* 0x001cf00a01007387 */ /* 0x000fe80000100800 */
[----:B------:R-:W3:Y:S01]  /*f850*/  LDL.LU R46, [R1+0x24] ;  /* 0x00002400012e7983 */ /* 0x000ee20000300800 */
[----:B------:R-:W-:-:S05]  /*f860*/  LEA.HI.X.SX32 R9, R9, R2, 0x1, P5 ;  /* 0x0000000209097211 */ /* 0x000fca00028f0eff */
[----:B------:R0:W-:Y:S01]  /*f870*/  STL [R1+0x1cbc], R9 ;  /* 0x001cbc0901007387 */ /* 0x0001e20000100800 */
[----:B------:R-:W-:-:S03]  /*f880*/  LEA.HI.X.SX32 R7, R7, R2, 0x1, P3 ;  /* 0x0000000207077211 */ /* 0x000fc600018f0eff */
[----:B------:R-:W3:Y:S01]  /*f890*/  LDL.LU R45, [R1+0x20] ;  /* 0x00002000012d7983 */ /* 0x000ee20000300800 */
[-C--:B0-----:R-:W-:Y:S02]  /*f8a0*/  LEA.HI.X.SX32 R9, R8, R2.reuse, 0x1, P0 ;  /* 0x0000000208097211 */ /* 0x081fe400000f0eff */
[-C--:B------:R-:W-:Y:S02]  /*f8b0*/  LEA.HI.X.SX32 R54, R54, R2.reuse, 0x1, P1 ;  /* 0x0000000236367211 */ /* 0x080fe400008f0eff */
[----:B------:R-:W-:Y:S02]  /*f8c0*/  LEA.HI.X.SX32 R55, R55, R2, 0x1, P4 ;  /* 0x0000000237377211 */ /* 0x000fe400020f0eff */
[----:B--2---:R-:W-:-:S05]  /*f8d0*/  LEA R10, P5, R57, R4, 0x1 ;  /* 0x00000004390a7211 */ /* 0x004fca00078a08ff */
[----:B------:R0:W-:Y:S04]  /*f8e0*/  STL [R1+0x1cf8], R10 ;  /* 0x001cf80a01007387 */ /* 0x0001e80000100800 */
[----:B------:R-:W2:Y:S04]  /*f8f0*/  LDL.LU R44, [R1+0x1c] ;  /* 0x00001c00012c7983 */ /* 0x000ea80000300800 */
[----:B------:R1:W-:Y:S04]  /*f900*/  STL [R1+0x1cc4], R9 ;  /* 0x001cc40901007387 */ /* 0x0003e80000100800 */
[----:B------:R-:W2:Y:S01]  /*f910*/  LDL.LU R13, [R1+0x18] ;  /* 0x00001800010d7983 */ /* 0x000ea20000300800 */
[----:B----4-:R-:W-:-:S05]  /*f920*/  LEA R8, P0, R58, R4, 0x1 ;  /* 0x000000043a087211 */ /* 0x010fca00078008ff */
[----:B------:R-:W-:Y:S04]  /*f930*/  STL [R1+0x1d00], R8 ;  /* 0x001d000801007387 */ /* 0x000fe80000100800 */
[----:B0-----:R-:W4:Y:S04]  /*f940*/  LDL.LU R10, [R1+0x14] ;  /* 0x00001400010a7983 */ /* 0x001f280000300800 */
[----:B------:R0:W-:Y:S04]  /*f950*/  STL [R1+0x1ccc], R7 ;  /* 0x001ccc0701007387 */ /* 0x0001e80000100800 */
[----:B-1----:R-:W2:Y:S01]  /*f960*/  LDL.LU R9, [R1+0x10] ;  /* 0x0000100001097983 */ /* 0x002ea20000300800 */
[----:B0-----:R-:W-:-:S02]  /*f970*/  LEA.HI.X.SX32 R7, R5, R2, 0x1, P2 ;  /* 0x0000000205077211 */ /* 0x001fc400010f0eff */
[-C--:B------:R-:W-:Y:S02]  /*f980*/  LEA.HI.X.SX32 R56, R56, R2.reuse, 0x1, P6 ;  /* 0x0000000238387211 */ /* 0x080fe400030f0eff */
[-C--:B------:R-:W-:Y:S02]  /*f990*/  LEA.HI.X.SX32 R57, R57, R2.reuse, 0x1, P5 ;  /* 0x0000000239397211 */ /* 0x080fe400028f0eff */
[----:B------:R-:W-:Y:S02]  /*f9a0*/  LEA.HI.X.SX32 R58, R58, R2, 0x1, P0 ;  /* 0x000000023a3a7211 */ /* 0x000fe400000f0eff */
[----:B-----5:R-:W-:-:S05]  /*f9b0*/  LEA R8, P3, R59, R4, 0x1 ;  /* 0x000000043b087211 */ /* 0x020fca00078608ff */
[----:B------:R0:W-:Y:S04]  /*f9c0*/  STL [R1+0x1d08], R8 ;  /* 0x001d080801007387 */ /* 0x0001e80000100800 */
[----:B0-----:R-:W5:Y:S04]  /*f9d0*/  LDL.LU R8, [R1+0xc] ;  /* 0x00000c0001087983 */ /* 0x001f680000300800 */
[----:B------:R0:W-:Y:S01]  /*f9e0*/  STL [R1+0x1cd4], R7 ;  /* 0x001cd40701007387 */ /* 0x0001e20000100800 */
[----:B------:R-:W-:-:S03]  /*f9f0*/  LEA R5, P2, R61, R4, 0x1 ;  /* 0x000000043d057211 */ /* 0x000fc600078408ff */
[----:B0-----:R-:W4:Y:S04]  /*fa00*/  LDL.LU R7, [R1+0x8] ;  /* 0x0000080001077983 */ /* 0x001f280000300800 */
[----:B------:R0:W-:Y:S04]  /*fa10*/  STL [R1+0x1d10], R5 ;  /* 0x001d100501007387 */ /* 0x0001e80000100800 */
[----:B0-----:R-:W5:Y:S04]  /*fa20*/  LDL.LU R5, [R1+0x4] ;  /* 0x0000040001057983 */ /* 0x001f680000300800 */
[----:B------:R0:W-:Y:S02]  /*fa30*/  STL [R1+0x1cdc], R54 ;  /* 0x001cdc3601007387 */ /* 0x0001e40000100800 */
[----:B0-----:R-:W-:-:S05]  /*fa40*/  LEA R54, P1, R0, R4, 0x1 ;  /* 0x0000000400367211 */ /* 0x001fca00078208ff */
        /* <DEDUP_REMOVED lines=12> */
[----:B------:R0:W-:Y:S01]  /*fb10*/  STL [R1+0x1d30], R57 ;  /* 0x001d303901007387 */ /* 0x0001e20000100800 */
[----:B------:R-:W-:-:S03]  /*fb20*/  LEA.HI.X.SX32 R59, R59, R2, 0x1, P3 ;  /* 0x000000023b3b7211 */ /* 0x000fc600018f0eff */
[----:B0-----:R-:W5:Y:S04]  /*fb30*/  LDL.LU R57, [R1+0x2178] ;  /* 0x0021780001397983 */ /* 0x001f680000300800 */
[----:B------:R0:W-:Y:S02]  /*fb40*/  STL [R1+0x1cfc], R58 ;  /* 0x001cfc3a01007387 */ /* 0x0001e40000100800 */
[----:B0-----:R-:W-:-:S05]  /*fb50*/  LEA R58, P0, R49, R4, 0x1 ;  /* 0x00000004313a7211 */ /* 0x001fca00078008ff */
[----:B------:R0:W-:Y:S01]  /*fb60*/  STL [R1+0x1d38], R58 ;  /* 0x001d383a01007387 */ /* 0x0001e20000100800 */
[----:B------:R-:W-:-:S03]  /*fb70*/  LEA.HI.X.SX32 R61, R61, R2, 0x1, P2 ;  /* 0x000000023d3d7211 */ /* 0x000fc600010f0eff */
[----:B0-----:R-:W5:Y:S04]  /*fb80*/  LDL.LU R58, [R1+0x2174] ;  /* 0x00217400013a7983 */ /* 0x001f680000300800 */
[----:B------:R3:W-:Y:S02]  /*fb90*/  STL [R1+0x1d04], R59 ;  /* 0x001d043b01007387 */ /* 0x0007e40000100800 */
[----:B---3--:R-:W-:-:S05]  /*fba0*/  LEA R59, P3, R48, R4, 0x1 ;  /* 0x00000004303b7211 */ /* 0x008fca00078608ff */
[----:B------:R0:W-:Y:S01]  /*fbb0*/  STL [R1+0x1d40], R59 ;  /* 0x001d403b01007387 */ /* 0x0001e20000100800 */
[----:B------:R-:W-:-:S03]  /*fbc0*/  LEA.HI.X.SX32 R0, R0, R2, 0x1, P1 ;  /* 0x0000000200007211 */ /* 0x000fc600008f0eff */
[----:B0-----:R-:W3:Y:S04]  /*fbd0*/  LDL.LU R59, [R1+0x2170] ;  /* 0x00217000013b7983 */ /* 0x001ee80000300800 */
[----:B------:R0:W-:Y:S02]  /*fbe0*/  STL [R1+0x1d0c], R61 ;  /* 0x001d0c3d01007387 */ /* 0x0001e40000100800 */
[----:B0-----:R-:W-:-:S05]  /*fbf0*/  LEA R61, P2, R47, R4, 0x1 ;  /* 0x000000042f3d7211 */ /* 0x001fca00078408ff */
[----:B------:R0:W-:Y:S04]  /*fc00*/  STL [R1+0x1d48], R61 ;  /* 0x001d483d01007387 */ /* 0x0001e80000100800 */
[----:B0-----:R-:W3:Y:S04]  /*fc10*/  LDL.LU R61, [R1+0x216c] ;  /* 0x00216c00013d7983 */ /* 0x001ee80000300800 */
[----:B------:R0:W-:Y:S02]  /*fc20*/  STL [R1+0x1d14], R0 ;  /* 0x001d140001007387 */ /* 0x0001e40000100800 */
[----:B0-----:R-:W-:-:S05]  /*fc30*/  LEA R0, P1, R46, R4, 0x1 ;  /* 0x000000042e007211 */ /* 0x001fca00078208ff */
[----:B------:R0:W-:Y:S04]  /*fc40*/  STL [R1+0x1d50], R0 ;  /* 0x001d500001007387 */ /* 0x0001e80000100800 */
[----:B0-----:R-:W3:Y:S01]  /*fc50*/  LDL.LU R0, [R1+0x2168] ;  /* 0x0021680001007983 */ /* 0x001ee20000300800 */
[----:B------:R-:W-:-:S05]  /*fc60*/  LEA.HI.X.SX32 R60, R60, R2, 0x1, P4 ;  /* 0x000000023c3c7211 */ /* 0x000fca00020f0eff */
[----:B------:R0:W-:Y:S02]  /*fc70*/  STL [R1+0x1d1c], R60 ;  /* 0x001d1c3c01007387 */ /* 0x0001e40000100800 */
[----:B0-----:R-:W-:-:S05]  /*fc80*/  LEA R60, P4, R45, R4, 0x1 ;  /* 0x000000042d3c7211 */ /* 0x001fca00078808ff */
[----:B------:R0:W-:Y:S02]  /*fc90*/  STL [R1+0x1d58], R60 ;  /* 0x001d583c01007387 */ /* 0x0001e40000100800 */
[----:B0-----:R-:W-:Y:S02]  /*fca0*/  LEA.HI.X.SX32 R60, R51, R2, 0x1, P6 ;  /* 0x00000002333c7211 */ /* 0x001fe400030f0eff */
[----:B--2---:R-:W-:-:S03]  /*fcb0*/  LEA R51, P6, R44, R4, 0x1 ;  /* 0x000000042c337211 */ /* 0x004fc600078c08ff */
[----:B------:R0:W-:Y:S04]  /*fcc0*/  STL [R1+0x1d24], R60 ;  /* 0x001d243c01007387 */ /* 0x0001e80000100800 */
[----:B------:R1:W-:Y:S01]  /*fcd0*/  STL [R1+0x1d60], R51 ;  /* 0x001d603301007387 */ /* 0x0003e20000100800 */
[----:B0-----:R-:W-:Y:S02]  /*fce0*/  LEA.HI.X.SX32 R60, R50, R2, 0x1, P5 ;  /* 0x00000002323c7211 */ /* 0x001fe400028f0eff */
[----:B------:R-:W-:Y:S02]  /*fcf0*/  LEA R50, P5, R13, R4, 0x1 ;  /* 0x000000040d327211 */ /* 0x000fe400078a08ff */
[----:B-1----:R-:W-:Y:S01]  /*fd00*/  LEA.HI.X.SX32 R51, R49, R2, 0x1, P0 ;  /* 0x0000000231337211 */ /* 0x002fe200000f0eff */
[----:B------:R-:W-:Y:S01]  /*fd10*/  STL [R1+0x1d2c], R60 ;  /* 0x001d2c3c01007387 */ /* 0x000fe20000100800 */
[----:B----4-:R-:W-:-:S03]  /*fd20*/  LEA R49, P0, R10, R4, 0x1 ;  /* 0x000000040a317211 */ /* 0x010fc600078008ff */
[----:B------:R0:W-:Y:S04]  /*fd30*/  STL [R1+0x1d68], R50 ;  /* 0x001d683201007387 */ /* 0x0001e80000100800 */
[----:B------:R-:W-:Y:S01]  /*fd40*/  STL [R1+0x1d34], R51 ;  /* 0x001d343301007387 */ /* 0x000fe20000100800 */
[----:B0-----:R-:W-:Y:S02]  /*fd50*/  LEA.HI.X.SX32 R50, R48, R2, 0x1, P3 ;  /* 0x0000000230327211 */ /* 0x001fe400018f0eff */
[----:B------:R-:W-:Y:S01]  /*fd60*/  LEA R48, P3, R9, R4, 0x1 ;  /* 0x0000000409307211 */ /* 0x000fe200078608ff */
[----:B------:R0:W-:Y:S04]  /*fd70*/  STL [R1+0x1d70], R49 ;  /* 0x001d703101007387 */ /* 0x0001e80000100800 */
[----:B------:R-:W-:Y:S04]  /*fd80*/  STL [R1+0x1d3c], R50 ;  /* 0x001d3c3201007387 */ /* 0x000fe80000100800 */
[----:B------:R1:W-:Y:S01]  /*fd90*/  STL [R1+0x1d78], R48 ;  /* 0x001d783001007387 */ /* 0x0003e20000100800 */
[----:B0-----:R-:W-:-:S02]  /*fda0*/  LEA.HI.X.SX32 R49, R47, R2, 0x1, P2 ;  /* 0x000000022f317211 */ /* 0x001fc400010f0eff */
[----:B-----5:R-:W-:-:S03]  /*fdb0*/  LEA R47, P2, R8, R4, 0x1 ;  /* 0x00000004082f7211 */ /* 0x020fc600078408ff */
[----:B------:R-:W-:Y:S01]  /*fdc0*/  STL [R1+0x1d44], R49 ;  /* 0x001d443101007387 */ /* 0x000fe20000100800 */
[----:B-1----:R-:W-:Y:S02]  /*fdd0*/  LEA.HI.X.SX32 R48, R46, R2, 0x1, P1 ;  /* 0x000000022e307211 */ /* 0x002fe400008f0eff */
[----:B------:R-:W-:Y:S01]  /*fde0*/  LEA R46, P1, R7, R4, 0x1 ;  /* 0x00000004072e7211 */ /* 0x000fe200078208ff */
[----:B------:R0:W-:Y:S04]  /*fdf0*/  STL [R1+0x1d80], R47 ;  /* 0x001d802f01007387 */ /* 0x0001e80000100800 */
[----:B------:R-:W-:Y:S04]  /*fe00*/  STL [R1+0x1d4c], R48 ;  /* 0x001d4c3001007387 */ /* 0x000fe80000100800 */
[----:B------:R1:W-:Y:S01]  /*fe10*/  STL [R1+0x1d88], R46 ;  /* 0x001d882e01007387 */ /* 0x0003e20000100800 */
[----:B0-----:R-:W-:-:S02]  /*fe20*/  LEA.HI.X.SX32 R47, R45, R2, 0x1, P4 ;  /* 0x000000022d2f7211 */ /* 0x001fc400020f0eff */
[----:B------:R-:W-:-:S03]  /*fe30*/  LEA R45, P4, R5, R4, 0x1 ;  /* 0x00000004052d7211 */ /* 0x000fc600078808ff */
[----:B------:R-:W-:Y:S01]  /*fe40*/  STL [R1+0x1d54], R47 ;  /* 0x001d542f01007387 */ /* 0x000fe20000100800 */
[----:B-1----:R-:W-:-:S03]  /*fe50*/  LEA.HI.X.SX32 R46, R44, R2, 0x1, P6 ;  /* 0x000000022c2e7211 */ /* 0x002fc600030f0eff */
[----:B------:R0:W-:Y:S04]  /*fe60*/  STL [R1+0x1d90], R45 ;  /* 0x001d902d01007387 */ /* 0x0001e80000100800 */
[----:B------:R-:W-:Y:S01]  /*fe70*/  STL [R1+0x1d5c], R46 ;  /* 0x001d5c2e01007387 */ /* 0x000fe20000100800 */
[----:B0-----:R-:W-:Y:S01]  /*fe80*/  LEA.HI.X.SX32 R45, R13, R2, 0x1, P5 ;  /* 0x000000020d2d7211 */ /* 0x001fe200028f0eff */
[----:B------:R-:W-:Y:S02]  /*fe90*/  IMAD R53, R53, c[0x0][0x190], RZ ;  /* 0x0000640035357a24 */ /* 0x000fe400078e02ff */
[----:B------:R-:W-:Y:S02]  /*fea0*/  IMAD R52, R52, c[0x0][0x190], RZ ;  /* 0x0000640034347a24 */ /* 0x000fe400078e02ff */
[----:B------:R-:W-:-:S02]  /*feb0*/  IMAD R43, R43, c[0x0][0x190], RZ ;  /* 0x000064002b2b7a24 */ /* 0x000fc400078e02ff */
[----:B------:R-:W-:Y:S02]  /*fec0*/  IMAD R42, R42, c[0x0][0x190], RZ ;  /* 0x000064002a2a7a24 */ /* 0x000fe400078e02ff */
[----:B------:R-:W-:Y:S02]  /*fed0*/  IMAD R41, R41, c[0x0][0x190], RZ ;  /* 0x0000640029297a24 */ /* 0x000fe400078e02ff */
[----:B------:R-:W-:Y:S02]  /*fee0*/  IMAD R40, R40, c[0x0][0x190], RZ ;  /* 0x0000640028287a24 */ /* 0x000fe400078e02ff */
        /* <DEDUP_REMOVED lines=15> */
[----:B------:R-:W-:Y:S01]  /*ffe0*/  IMAD R24, R24, c[0x0][0x190], RZ ;  /* 0x0000640018187a24 */ /* 0x000fe200078e02ff */
[-C--:B---3--:R-:W-:Y:S02]  /*fff0*/  LEA R13, P5, R61, R4.reuse, 0x1 ;  /* 0x000000043d0d7211 */ /* 0x088fe400078a08ff */
[----:B------:R-:W-:-:S05]  /*10000*/  LEA R44, P6, R0, R4, 0x1 ;  /* 0x00000004002c7211 */ /* 0x000fca00078c08ff */
        /* <DEDUP_REMOVED lines=8> */
[----:B------:R-:W-:-:S03]  /*10090*/  LEA R9, P3, R58, R4, 0x1 ;  /* 0x000000043a097211 */ /* 0x000fc600078608ff */
        /* <DEDUP_REMOVED lines=12> */
[----:B------:R1:W-:Y:S01]  /*10160*/  STL [R1+0x1d8c], R8 ;  /* 0x001d8c0801007387 */ /* 0x0003e20000100800 */
[----:B0-----:R-:W-:-:S03]  /*10170*/  LEA.HI.X.SX32 R7, R0, R2, 0x1, P6 ;  /* 0x0000000200077211 */ /* 0x001fc600030f0eff */
[----:B------:R-:W2:Y:S01]  /*10180*/  LDL.LU R0, [R1+0x2164] ;  /* 0x0021640001007983 */ /* 0x000ea20000300800 */
[----:B-1----:R-:W-:-:S03]  /*10190*/  LEA.HI.X.SX32 R8, R61, R2, 0x1, P5 ;  /* 0x000000023d087211 */ /* 0x002fc600028f0eff */
[----:B------:R0:W-:Y:S04]  /*101a0*/  STL [R1+0x1dc8], R5 ;  /* 0x001dc80501007387 */ /* 0x0001e80000100800 */
[----:B------:R1:W-:Y:S01]  /*101b0*/  STL [R1+0x1d94], R7 ;  /* 0x001d940701007387 */ /* 0x0003e20000100800 */
[-C--:B0-----:R-:W-:Y:S02]  /*101c0*/  LEA R5, P6, R54, R4.reuse, 0x1 ;  /* 0x0000000436057211 */ /* 0x081fe400078c08ff */
[----:B-1----:R-:W-:-:S03]  /*101d0*/  LEA R7, P5, R53, R4, 0x1 ;  /* 0x0000000435077211 */ /* 0x002fc600078a08ff */
[----:B------:R0:W-:Y:S04]  /*101e0*/  STL [R1+0x1dd0], R5 ;  /* 0x001dd00501007387 */ /* 0x0001e80000100800 */
[----:B------:R1:W-:Y:S04]  /*101f0*/  STL [R1+0x1d9c], R8 ;  /* 0x001d9c0801007387 */ /* 0x0003e80000100800 */
[----:B------:R3:W-:Y:S01]  /*10200*/  STL [R1+0x1dd8], R7 ;  /* 0x001dd80701007387 */ /* 0x0007e20000100800 */
[----:B0-----:R-:W-:Y:S02]  /*10210*/  LEA.HI.X.SX32 R5, R59, R2, 0x1, P0 ;  /* 0x000000023b057211 */ /* 0x001fe400000f0eff */
[----:B-1----:R-:W-:-:S03]  /*10220*/  LEA R8, P0, R52, R4, 0x1 ;  /* 0x0000000434087211 */ /* 0x002fc600078008ff */
[----:B------:R0:W-:Y:S01]  /*10230*/  STL [R1+0x1da4], R5 ;  /* 0x001da40501007387 */ /* 0x0001e20000100800 */
[----:B---3--:R-:W-:-:S03]  /*10240*/  LEA.HI.X.SX32 R7, R58, R2, 0x1, P3 ;  /* 0x000000023a077211 */ /* 0x008fc600018f0eff */
[----:B------:R1:W-:Y:S04]  /*10250*/  STL [R1+0x1de0], R8 ;  /* 0x001de00801007387 */ /* 0x0003e80000100800 */
[----:B------:R3:W-:Y:S01]  /*10260*/  STL [R1+0x1dac], R7 ;  /* 0x001dac0701007387 */ /* 0x0007e20000100800 */
[----:B0-----:R-:W-:Y:S02]  /*10270*/  LEA R5, P3, R43, R4, 0x1 ;  /* 0x000000042b057211 */ /* 0x001fe400078608ff */
[----:B-1----:R-:W-:-:S03]  /*10280*/  LEA.HI.X.SX32 R8, R57, R2, 0x1, P2 ;  /* 0x0000000239087211 */ /* 0x002fc600010f0eff */
[----:B------:R0:W-:Y:S01]  /*10290*/  STL [R1+0x1de8], R5 ;  /* 0x001de80501007387 */ /* 0x0001e20000100800 */
[----:B---3--:R-:W-:-:S03]  /*102a0*/  LEA R7, P2, R42, R4, 0x1 ;  /* 0x000000042a077211 */ /* 0x008fc600078408ff */
        /* <DEDUP_REMOVED lines=66> */
[----:B------:R1:W-:Y:S01]  /*106d0*/  STL [R1+0x1e70], R8 ;  /* 0x001e700801007387 */ /* 0x0003e20000100800 */
[----:B------:R-:W-:-:S03]  /*106e0*/  IMAD R23, R23, c[0x0][0x190], RZ ;  /* 0x0000640017177a24 */ /* 0x000fc600078e02ff */
[----:B------:R3:W-:Y:S01]  /*106f0*/  STL [R1+0x1e3c], R7 ;  /* 0x001e3c0701007387 */ /* 0x0007e20000100800 */
[----:B0-----:R-:W-:Y:S02]  /*10700*/  LEA R5, P6, R25, R4, 0x1 ;  /* 0x0000000419057211 */ /* 0x001fe400078c08ff */
[----:B-1----:R-:W-:-:S03]  /*10710*/  LEA.HI.X.SX32 R8, R31, R2, 0x1, P5 ;  /* 0x000000021f087211 */ /* 0x002fc600028f0eff */
[----:B------:R0:W-:Y:S01]  /*10720*/  STL [R1+0x1e78], R5 ;  /* 0x001e780501007387 */ /* 0x0001e20000100800 */
[----:B---3--:R-:W-:-:S03]  /*10730*/  LEA R7, P5, R24, R4, 0x1 ;  /* 0x0000000418077211 */ /* 0x008fc600078a08ff */
[----:B------:R1:W-:Y:S01]  /*10740*/  STL [R1+0x1e44], R8 ;  /* 0x001e440801007387 */ /* 0x0003e20000100800 */
[----:B------:R-:W-:-:S03]  /*10750*/  IMAD R22, R22, c[0x0][0x190], RZ ;  /* 0x0000640016167a24 */ /* 0x000fc600078e02ff */
[----:B------:R3:W-:Y:S01]  /*10760*/  STL [R1+0x1e80], R7 ;  /* 0x001e800701007387 */ /* 0x0007e20000100800 */
[----:B0-----:R-:W-:Y:S02]  /*10770*/  LEA.HI.X.SX32 R5, R30, R2, 0x1, P0 ;  /* 0x000000021e057211 */ /* 0x001fe400000f0eff */
[----:B-1----:R-:W-:Y:S01]  /*10780*/  LEA R8, P0, R23, R4, 0x1 ;  /* 0x0000000417087211 */ /* 0x002fe200078008ff */
[----:B------:R-:W-:Y:S02]  /*10790*/  IMAD R21, R21, c[0x0][0x190], RZ ;  /* 0x0000640015157a24 */ /* 0x000fe400078e02ff */
[----:B------:R0:W-:Y:S01]  /*107a0*/  STL [R1+0x1e4c], R5 ;  /* 0x001e4c0501007387 */ /* 0x0001e20000100800 */
[----:B---3--:R-:W-:-:S03]  /*107b0*/  LEA.HI.X.SX32 R7, R29, R2, 0x1, P3 ;  /* 0x000000021d077211 */ /* 0x008fc600018f0eff */
[----:B------:R-:W-:Y:S04]  /*107c0*/  STL [R1+0x1e88], R8 ;  /* 0x001e880801007387 */ /* 0x000fe80000100800 */
[----:B------:R-:W3:Y:S01]  /*107d0*/  LDL.LU R47, [R1+0x170] ;  /* 0x00017000012f7983 */ /* 0x000ee20000300800 */
[----:B0-----:R-:W-:-:S03]  /*107e0*/  LEA R5, P3, R22, R4, 0x1 ;  /* 0x0000000416057211 */ /* 0x001fc600078608ff */
[----:B------:R0:W-:Y:S04]  /*107f0*/  STL [R1+0x1e54], R7 ;  /* 0x001e540701007387 */ /* 0x0001e80000100800 */
[----:B------:R1:W-:Y:S01]  /*10800*/  STL [R1+0x1e90], R5 ;  /* 0x001e900501007387 */ /* 0x0003e20000100800 */
[----:B0-----:R-:W-:Y:S02]  /*10810*/  LEA.HI.X.SX32 R7, R28, R2, 0x1, P2 ;  /* 0x000000021c077211 */ /* 0x001fe400010f0eff */
[----:B------:R-:W-:Y:S01]  /*10820*/  LEA R8, P2, R21, R4, 0x1 ;  /* 0x0000000415087211 */ /* 0x000fe200078408ff */
[----:B-1----:R-:W4:Y:S04]  /*10830*/  LDL.LU R5, [R1+0x160] ;  /* 0x0001600001057983 */ /* 0x002f280000300800 */
[----:B------:R0:W-:Y:S04]  /*10840*/  STL [R1+0x1e5c], R7 ;  /* 0x001e5c0701007387 */ /* 0x0001e80000100800 */
[----:B------:R1:W-:Y:S04]  /*10850*/  STL [R1+0x1e98], R8 ;  /* 0x001e980801007387 */ /* 0x0003e80000100800 */
[----:B------:R-:W5:Y:S01]  /*10860*/  LDL.LU R46, [R1+0x114] ;  /* 0x00011400012e7983 */ /* 0x000f620000300800 */
[----:B------:R-:W-:Y:S01]  /*10870*/  IMAD R20, R20, c[0x0][0x190], RZ ;  /* 0x0000640014147a24 */ /* 0x000fe200078e02ff */
[-C--:B0-----:R-:W-:Y:S01]  /*10880*/  LEA.HI.X.SX32 R7, R27, R2.reuse, 0x1, P1 ;  /* 0x000000021b077211 */ /* 0x081fe200008f0eff */
[----:B------:R-:W-:Y:S01]  /*10890*/  IMAD R19, R19, c[0x0][0x190], RZ ;  /* 0x0000640013137a24 */ /* 0x000fe200078e02ff */
[----:B------:R-:W-:-:S02]  /*108a0*/  LEA.HI.X.SX32 R9, R26, R2, 0x1, P4 ;  /* 0x000000021a097211 */ /* 0x000fc400020f0eff */
[----:B-1----:R-:W-:Y:S01]  /*108b0*/  LEA R8, P1, R20, R4, 0x1 ;  /* 0x0000000414087211 */ /* 0x002fe200078208ff */
[----:B------:R0:W-:Y:S01]  /*108c0*/  STL [R1+0x1e64], R7 ;  /* 0x001e640701007387 */ /* 0x0001e20000100800 */
[----:B------:R-:W-:-:S03]  /*108d0*/  IMAD R18, R18, c[0x0][0x190], RZ ;  /* 0x0000640012127a24 */ /* 0x000fc600078e02ff */
[----:B------:R1:W-:Y:S01]  /*108e0*/  STL [R1+0x1ea0], R8 ;  /* 0x001ea00801007387 */ /* 0x0003e20000100800 */
[----:B------:R-:W-:Y:S01]  /*108f0*/  IMAD R17, R17, c[0x0][0x190], RZ ;  /* 0x0000640011117a24 */ /* 0x000fe200078e02ff */
[----:B0-----:R-:W-:Y:S02]  /*10900*/  LEA R7, P4, R19, R4, 0x1 ;  /* 0x0000000413077211 */ /* 0x001fe400078808ff */
[----:B------:R0:W-:Y:S01]  /*10910*/  STL [R1+0x1e6c], R9 ;  /* 0x001e6c0901007387 */ /* 0x0001e20000100800 */
[----:B-1----:R-:W-:-:S03]  /*10920*/  LEA.HI.X.SX32 R8, R25, R2, 0x1, P6 ;  /* 0x0000000219087211 */ /* 0x002fc600030f0eff */
[----:B------:R-:W2:Y:S01]  /*10930*/  LDL.LU R45, [R1+0x168] ;  /* 0x00016800012d7983 */ /* 0x000ea20000300800 */
[----:B------:R-:W-:-:S03]  /*10940*/  IMAD R16, R16, c[0x0][0x190], RZ ;  /* 0x0000640010107a24 */ /* 0x000fc600078e02ff */
[----:B------:R1:W-:Y:S01]  /*10950*/  STL [R1+0x1ea8], R7 ;  /* 0x001ea80701007387 */ /* 0x0003e20000100800 */
[----:B0-----:R-:W-:-:S03]  /*10960*/  LEA.HI.X.SX32 R9, R24, R2, 0x1, P5 ;  /* 0x0000000218097211 */ /* 0x001fc600028f0eff */
[----:B------:R0:W-:Y:S01]  /*10970*/  STL [R1+0x1e74], R8 ;  /* 0x001e740801007387 */ /* 0x0001e20000100800 */
[-C--:B-1----:R-:W-:Y:S02]  /*10980*/  LEA R7, P6, R18, R4.reuse, 0x1 ;  /* 0x0000000412077211 */ /* 0x082fe400078c08ff */
[----:B0-----:R-:W-:-:S03]  /*10990*/  LEA R8, P5, R17, R4, 0x1 ;  /* 0x0000000411087211 */ /* 0x001fc600078a08ff */
[----:B------:R0:W-:Y:S01]  /*109a0*/  STL [R1+0x1eb0], R7 ;  /* 0x001eb00701007387 */ /* 0x0001e20000100800 */
[----:B------:R-:W-:-:S03]  /*109b0*/  IMAD R15, R15, c[0x0][0x190], RZ ;  /* 0x000064000f0f7a24 */ /* 0x000fc600078e02ff */
[----:B------:R1:W-:Y:S01]  /*109c0*/  STL [R1+0x1e7c], R9 ;  /* 0x001e7c0901007387 */ /* 0x0003e20000100800 */
[----:B------:R-:W-:-:S03]  /*109d0*/  IMAD R14, R14, c[0x0][0x190], RZ ;  /* 0x000064000e0e7a24 */ /* 0x000fc600078e02ff */
[----:B------:R1:W-:Y:S01]  /*109e0*/  STL [R1+0x1eb8], R8 ;  /* 0x001eb80801007387 */ /* 0x0003e20000100800 */
[----:B0-----:R-:W-:Y:S02]  /*109f0*/  LEA.HI.X.SX32 R7, R23, R2, 0x1, P0 ;  /* 0x0000000217077211 */ /* 0x001fe400000f0eff */
[----:B-1----:R-:W-:-:S03]  /*10a00*/  LEA R9, P0, R16, R4, 0x1 ;  /* 0x0000000410097211 */ /* 0x002fc600078008ff */
[----:B------:R0:W-:Y:S01]  /*10a10*/  STL [R1+0x1e84], R7 ;  /* 0x001e840701007387 */ /* 0x0001e20000100800 */
[----:B------:R-:W-:-:S03]  /*10a20*/  LEA.HI.X.SX32 R8, R22, R2, 0x1, P3 ;  /* 0x0000000216087211 */ /* 0x000fc600018f0eff */
[----:B------:R-:W-:Y:S01]  /*10a30*/  STL [R1+0x1ec0], R9 ;  /* 0x001ec00901007387 */ /* 0x000fe20000100800 */
[----:B------:R-:W-:-:S03]  /*10a40*/  IMAD R12, R12, c[0x0][0x190], RZ ;  /* 0x000064000c0c7a24 */ /* 0x000fc600078e02ff */
[----:B------:R-:W2:Y:S01]  /*10a50*/  LDL.LU R13, [R1+0x164] ;  /* 0x00016400010d7983 */ /* 0x000ea20000300800 */
[----:B0-----:R-:W-:-:S03]  /*10a60*/  LEA R7, P3, R15, R4, 0x1 ;  /* 0x000000040f077211 */ /* 0x001fc600078608ff */
[----:B------:R0:W-:Y:S04]  /*10a70*/  STL [R1+0x1e8c], R8 ;  /* 0x001e8c0801007387 */ /* 0x0001e80000100800 */
[----:B------:R1:W-:Y:S01]  /*10a80*/  STL [R1+0x1ec8], R7 ;  /* 0x001ec80701007387 */ /* 0x0003e20000100800 */
[----:B0-----:R-:W-:Y:S02]  /*10a90*/  LEA.HI.X.SX32 R8, R21, R2, 0x1, P2 ;  /* 0x0000000215087211 */ /* 0x001fe400010f0eff */
[----:B------:R-:W-:Y:S02]  /*10aa0*/  LEA R9, P2, R14, R4, 0x1 ;  /* 0x000000040e097211 */ /* 0x000fe400078408ff */
[----:B-1----:R-:W-:Y:S01]  /*10ab0*/  LEA.HI.X.SX32 R7, R20, R2, 0x1, P1 ;  /* 0x0000000214077211 */ /* 0x002fe200008f0eff */
[----:B------:R0:W-:Y:S01]  /*10ac0*/  STL [R1+0x1e94], R8 ;  /* 0x001e940801007387 */ /* 0x0001e20000100800 */
[----:B------:R-:W-:-:S03]  /*10ad0*/  IMAD R11, R11, c[0x0][0x190], RZ ;  /* 0x000064000b0b7a24 */ /* 0x000fc600078e02ff */
[----:B------:R-:W-:Y:S04]  /*10ae0*/  STL [R1+0x1ed0], R9 ;  /* 0x001ed00901007387 */ /* 0x000fe80000100800 */
[----:B------:R-:W2:Y:S01]  /*10af0*/  LDL.LU R44, [R1+0x174] ;  /* 0x00017400012c7983 */ /* 0x000ea20000300800 */
[----:B0-----:R-:W-:-:S03]  /*10b00*/  LEA R8, P1, R12, R4, 0x1 ;  /* 0x000000040c087211 */ /* 0x001fc600078208ff */
[----:B------:R0:W-:Y:S01]  /*10b10*/  STL [R1+0x1e9c], R7 ;  /* 0x001e9c0701007387 */ /* 0x0001e20000100800 */
[----:B------:R-:W-:-:S03]  /*10b20*/  IMAD R3, R3, c[0x0][0x190], RZ ;  /* 0x0000640003037a24 */ /* 0x000fc600078e02ff */
[----:B------:R1:W-:Y:S01]  /*10b30*/  STL [R1+0x1ed4], R8 ;  /* 0x001ed40801007387 */ /* 0x0003e20000100800 */
[----:B------:R-:W-:Y:S01]  /*10b40*/  IMAD R6, R6, c[0x0][0x190], RZ ;  /* 0x0000640006067a24 */ /* 0x000fe200078e02ff */
[----:B0-----:R-:W-:Y:S02]  /*10b50*/  LEA.HI.X.SX32 R7, R19, R2, 0x1, P4 ;  /* 0x0000000213077211 */ /* 0x001fe400020f0eff */
[----:B------:R-:W-:Y:S02]  /*10b60*/  LEA R9, P4, R11, R4, 0x1 ;  /* 0x000000040b097211 */ /* 0x000fe400078808ff */
[----:B-1----:R-:W-:Y:S01]  /*10b70*/  LEA.HI.X.SX32 R8, R18, R2, 0x1, P6 ;  /* 0x0000000212087211 */ /* 0x002fe200030f0eff */
[----:B------:R0:W-:Y:S01]  /*10b80*/  STL [R1+0x1ea4], R7 ;  /* 0x001ea40701007387 */ /* 0x0001e20000100800 */
[----:B------:R-:W-:-:S03]  /*10b90*/  LEA R10, P6, R3, R4, 0x1 ;  /* 0x00000004030a7211 */ /* 0x000fc600078c08ff */
[----:B0-----:R-:W2:Y:S04]  /*10ba0*/  LDL.LU R7, [R1+0x178] ;  /* 0x0001780001077983 */ /* 0x001ea80000300800 */
[----:B------:R0:W-:Y:S04]  /*10bb0*/  STL [R1+0x1ed8], R9 ;  /* 0x001ed80901007387 */ /* 0x0001e80000100800 */
[----:B------:R1:W-:Y:S01]  /*10bc0*/  STL [R1+0x1eac], R8 ;  /* 0x001eac0801007387 */ /* 0x0003e20000100800 */
[----:B0-----:R-:W-:-:S03]  /*10bd0*/  LEA.HI.X.SX32 R9, R17, R2, 0x1, P5 ;  /* 0x0000000211097211 */ /* 0x001fc600028f0eff */
[----:B------:R0:W-:Y:S01]  /*10be0*/  STL [R1+0x1edc], R10 ;  /* 0x001edc0a01007387 */ /* 0x0001e20000100800 */
[----:B-1----:R-:W-:-:S03]  /*10bf0*/  LEA R8, P5, R6, R4, 0x1 ;  /* 0x0000000406087211 */ /* 0x002fc600078a08ff */
[----:B------:R-:W-:Y:S04]  /*10c00*/  STL [R1+0x1eb4], R9 ;  /* 0x001eb40901007387 */ /* 0x000fe80000100800 */
[----:B------:R1:W-:Y:S01]  /*10c10*/  STL [R1+0x1ee0], R8 ;  /* 0x001ee00801007387 */ /* 0x0003e20000100800 */
[----:B0-----:R-:W-:-:S05]  /*10c20*/  LEA.HI.X.SX32 R10, R16, R2, 0x1, P0 ;  /* 0x00000002100a7211 */ /* 0x001fca00000f0eff */
[----:B------:R0:W-:Y:S01]  /*10c30*/  STL [R1+0x1ebc], R10 ;  /* 0x001ebc0a01007387 */ /* 0x0001e20000100800 */
[----:B-1----:R-:W-:Y:S02]  /*10c40*/  LEA.HI.X.SX32 R8, R15, R2, 0x1, P3 ;  /* 0x000000020f087211 */ /* 0x002fe400018f0eff */
[----:B---3--:R-:W-:-:S05]  /*10c50*/  LEA R9, P0, R47, R4, 0x1 ;  /* 0x000000042f097211 */ /* 0x008fca00078008ff */
[----:B------:R1:W-:Y:S04]  /*10c60*/  STL [R1+0x1ee4], R9 ;  /* 0x001ee40901007387 */ /* 0x0003e80000100800 */
[----:B------:R5:W-:Y:S04]  /*10c70*/  STL [R1+0x1ec4], R8 ;  /* 0x001ec40801007387 */ /* 0x000be80000100800 */
[----:B0-----:R-:W3:Y:S01]  /*10c80*/  LDL.LU R10, [R1+0x17c] ;  /* 0x00017c00010a7983 */ /* 0x001ee20000300800 */
[----:B-1----:R-:W-:Y:S02]  /*10c90*/  LEA.HI.X.SX32 R9, R14, R2, 0x1, P2 ;  /* 0x000000020e097211 */ /* 0x002fe400010f0eff */
[----:B----4-:R-:W-:-:S03]  /*10ca0*/  LEA R24, P3, R5, c[0x0][0x160], 0x1 ;  /* 0x0000580005187a11 */ /* 0x010fc600078608ff */
[----:B------:R-:W-:Y:S01]  /*10cb0*/  STL [R1+0x1ecc], R9 ;  /* 0x001ecc0901007387 */ /* 0x000fe20000100800 */
[----:B------:R-:W-:Y:S02]  /*10cc0*/  LEA.HI.X.SX32 R25, R5, c[0x0][0x164], 0x1, P3 ;  /* 0x0000590005197a11 */ /* 0x000fe400018f0eff */
[----:B-----5:R-:W-:Y:S02]  /*10cd0*/  LEA R8, P2, R46, R4, 0x1 ;  /* 0x000000042e087211 */ /* 0x020fe400078408ff */
[----:B------:R-:W-:-:S03]  /*10ce0*/  LEA.HI.X.SX32 R4, R12, R2, 0x1, P1 ;  /* 0x000000020c047211 */ /* 0x000fc600008f0eff */
[----:B------:R0:W-:Y:S01]  /*10cf0*/  STL [R1+0x1b78], R8 ;  /* 0x001b780801007387 */ /* 0x0001e20000100800 */
[----:B------:R-:W-:-:S03]  /*10d00*/  LEA.HI.X.SX32 R5, R11, R2, 0x1, P4 ;  /* 0x000000020b057211 */ /* 0x000fc600020f0eff */
[----:B0-----:R-:W4:Y:S04]  /*10d10*/  LDL.LU R8, [R1+0x180] ;  /* 0x0001800001087983 */ /* 0x001f280000300800 */
[----:B------:R0:W-:Y:S04]  /*10d20*/  STL [R1+0x1b68], R4 ;  /* 0x001b680401007387 */ /* 0x0001e80000100800 */
[----:B------:R-:W-:Y:S01]  /*10d30*/  STL.64 [R1+0x1068], R24 ;  /* 0x0010681801007387 */ /* 0x000fe20000100a00 */
[----:B0-----:R-:W-:-:S03]  /*10d40*/  LEA.HI.X.SX32 R4, R3, R2, 0x1, P6 ;  /* 0x0000000203047211 */ /* 0x001fc600030f0eff */
[----:B------:R-:W-:Y:S04]  /*10d50*/  STL [R1+0x1b6c], R5 ;  /* 0x001b6c0501007387 */ /* 0x000fe80000100800 */
[----:B------:R0:W-:Y:S04]  /*10d60*/  STL [R1+0x1b70], R4 ;  /* 0x001b700401007387 */ /* 0x0001e80000100800 */
[----:B------:R-:W5:Y:S01]  /*10d70*/  LDL.LU R9, [R1+0x184] ;  /* 0x0001840001097983 */ /* 0x000f620000300800 */
[----:B------:R-:W-:Y:S02]  /*10d80*/  LEA.HI.X.SX32 R3, R6, R2, 0x1, P5 ;  /* 0x0000000206037211 */ /* 0x000fe400028f0eff */
[----:B--2---:R-:W-:-:S03]  /*10d90*/  LEA R22, P1, R45, c[0x0][0x160], 0x1 ;  /* 0x000058002d167a11 */ /* 0x004fc600078208ff */
[----:B------:R1:W-:Y:S01]  /*10da0*/  STL [R1+0x1b74], R3 ;  /* 0x001b740301007387 */ /* 0x0003e20000100800 */
[----:B0-----:R-:W-:Y:S01]  /*10db0*/  IMAD.WIDE R4, R0, 0x2, R24 ;  /* 0x0000000200047825 */ /* 0x001fe200078e0218 */
[----:B------:R-:W-:Y:S02]  /*10dc0*/  LEA.HI.X.SX32 R23, R45, c[0x0][0x164], 0x1, P1 ;  /* 0x000059002d177a11 */ /* 0x000fe400008f0eff */
[-C--:B-1----:R-:W-:Y:S02]  /*10dd0*/  LEA.HI.X.SX32 R3, R47, R2.reuse, 0x1, P0 ;  /* 0x000000022f037211 */ /* 0x082fe400000f0eff */
[----:B------:R-:W-:Y:S02]  /*10de0*/  LEA.HI.X.SX32 R2, R46, R2, 0x1, P2 ;  /* 0x000000022e027211 */ /* 0x000fe400010f0eff */
[----:B------:R-:W-:-:S04]  /*10df0*/  LEA R20, P0, R13, c[0x0][0x160], 0x1 ;  /* 0x000058000d147a11 */ /* 0x000fc800078008ff */
[----:B------:R-:W-:Y:S01]  /*10e00*/  LEA.HI.X.SX32 R21, R13, c[0x0][0x164], 0x1, P0 ;  /* 0x000059000d157a11 */ /* 0x000fe200000f0eff */
[----:B------:R-:W-:Y:S04]  /*10e10*/  STL [R1+0x1b7c], R3 ;  /* 0x001b7c0301007387 */ /* 0x000fe80000100800 */
[----:B------:R0:W-:Y:S04]  /*10e20*/  STL [R1+0x1b34], R2 ;  /* 0x001b340201007387 */ /* 0x0001e80000100800 */
[----:B------:R-:W-:Y:S01]  /*10e30*/  STL [R1+0x1b3c], R4 ;  /* 0x001b3c0401007387 */ /* 0x000fe20000100800 */
[----:B------:R-:W-:-:S05]  /*10e40*/  IMAD R6, R44, c[0x0][0x184], RZ ;  /* 0x000061002c067a24 */ /* 0x000fca00078e02ff */
[----:B------:R-:W-:Y:S01]  /*10e50*/  LEA R60, P0, R6, c[0x0][0x160], 0x1 ;  /* 0x00005800063c7a11 */ /* 0x000fe200078008ff */
[----:B0-----:R-:W-:Y:S01]  /*10e60*/  IMAD.WIDE R2, R0, 0x2, R22 ;  /* 0x0000000200027825 */ /* 0x001fe200078e0216 */
[----:B------:R0:W-:Y:S02]  /*10e70*/  STL [R1+0x1b38], R5 ;  /* 0x001b380501007387 */ /* 0x0001e40000100800 */
[----:B------:R-:W-:Y:S02]  /*10e80*/  LEA.HI.X.SX32 R61, R6, c[0x0][0x164], 0x1, P0 ;  /* 0x00005900063d7a11 */ /* 0x000fe400000f0eff */
[----:B------:R-:W-:Y:S04]  /*10e90*/  STL.64 [R1+0x1060], R22 ;  /* 0x0010601601007387 */ /* 0x000fe80000100a00 */
[----:B------:R-:W-:Y:S01]  /*10ea0*/  STL.64 [R1+0x1058], R20 ;  /* 0x0010581401007387 */ /* 0x000fe20000100a00 */
[----:B0-----:R-:W-:-:S03]  /*10eb0*/  IMAD.WIDE R4, R0, 0x2, R20 ;  /* 0x0000000200047825 */ /* 0x001fc600078e0214 */
[----:B------:R-:W-:Y:S01]  /*10ec0*/  STL [R1+0x1b44], R2 ;  /* 0x001b440201007387 */ /* 0x000fe20000100800 */
[----:B------:R-:W-:-:S05]  /*10ed0*/  IMAD R7, R7, c[0x0][0x184], RZ ;  /* 0x0000610007077a24 */ /* 0x000fca00078e02ff */
[C---:B------:R-:W-:Y:S01]  /*10ee0*/  LEA R18, P1, R7.reuse, c[0x0][0x160], 0x1 ;  /* 0x0000580007127a11 */ /* 0x040fe200078208ff */
[----:B------:R0:W-:Y:S03]  /*10ef0*/  STL [R1+0x1b40], R3 ;  /* 0x001b400301007387 */ /* 0x0001e60000100800 */
[----:B------:R-:W-:Y:S01]  /*10f00*/  LEA.HI.X.SX32 R19, R7, c[0x0][0x164], 0x1, P1 ;  /* 0x0000590007137a11 */ /* 0x000fe200008f0eff */
[----:B------:R-:W-:Y:S04]  /*10f10*/  STL [R1+0x1b4c], R4 ;  /* 0x001b4c0401007387 */ /* 0x000fe80000100800 */
[----:B------:R1:W-:Y:S01]  /*10f20*/  STL [R1+0x1b48], R5 ;  /* 0x001b480501007387 */ /* 0x0003e20000100800 */
[----:B0-----:R-:W-:-:S03]  /*10f30*/  IMAD.WIDE R2, R0, 0x2, R60 ;  /* 0x0000000200027825 */ /* 0x001fc600078e023c */
[----:B------:R-:W-:Y:S01]  /*10f40*/  STL.64 [R1+0x1070], R18 ;  /* 0x0010701201007387 */ /* 0x000fe20000100a00 */
[----:B-1----:R-:W-:-:S03]  /*10f50*/  IMAD.WIDE R4, R0, 0x2, R18 ;  /* 0x0000000200047825 */ /* 0x002fc600078e0212 */
[----:B------:R-:W-:Y:S01]  /*10f60*/  STL [R1+0x1b54], R2 ;  /* 0x001b540201007387 */ /* 0x000fe20000100800 */
[----:B------:R-:W-:-:S03]  /*10f70*/  UIMAD UR7, UR4, 0x1e, URZ ;  /* 0x0000001e040778a4 */ /* 0x000fc6000f8e023f */
[----:B------:R0:W-:Y:S04]  /*10f80*/  STL [R1+0x1b50], R3 ;  /* 0x001b500301007387 */ /* 0x0001e80000100800 */
[----:B------:R-:W-:Y:S04]  /*10f90*/  STL [R1+0x1b5c], R4 ;  /* 0x001b5c0401007387 */ /* 0x000fe80000100800 */
[----:B------:R1:W-:Y:S01]  /*10fa0*/  STL [R1+0x1b58], R5 ;  /* 0x001b580501007387 */ /* 0x0003e20000100800 */
[----:B---3--:R-:W-:-:S05]  /*10fb0*/  IMAD R6, R10, c[0x0][0x184], RZ ;  /* 0x000061000a067a24 */ /* 0x008fca00078e02ff */
[----:B------:R-:W-:-:S04]  /*10fc0*/  LEA R16, P0, R6, c[0x0][0x160], 0x1 ;  /* 0x0000580006107a11 */ /* 0x000fc800078008ff */
[----:B------:R-:W-:-:S05]  /*10fd0*/  LEA.HI.X.SX32 R17, R6, c[0x0][0x164], 0x1, P0 ;  /* 0x0000590006117a11 */ /* 0x000fca00000f0eff */
[----:B0-----:R-:W-:Y:S01]  /*10fe0*/  IMAD.WIDE R2, R0, 0x2, R16 ;  /* 0x0000000200027825 */ /* 0x001fe200078e0210 */
[----:B------:R-:W-:Y:S03]  /*10ff0*/  STL.64 [R1+0x1078], R16 ;  /* 0x0010781001007387 */ /* 0x000fe60000100a00 */
[----:B----4-:R-:W-:-:S05]  /*11000*/  IMAD R8, R8, c[0x0][0x184], RZ ;  /* 0x0000610008087a24 */ /* 0x010fca00078e02ff */
[----:B------:R-:W-:-:S04]  /*11010*/  LEA R14, P1, R8, c[0x0][0x160], 0x1 ;  /* 0x00005800080e7a11 */ /* 0x000fc800078208ff */
[----:B------:R-:W-:Y:S01]  /*11020*/  LEA.HI.X.SX32 R15, R8, c[0x0][0x164], 0x1, P1 ;  /* 0x00005900080f7a11 */ /* 0x000fe200008f0eff */
[----:B-----5:R-:W-:-:S05]  /*11030*/  IMAD R7, R9, c[0x0][0x184], RZ ;  /* 0x0000610009077a24 */ /* 0x020fca00078e02ff */
[----:B------:R-:W-:-:S04]  /*11040*/  LEA R6, P0, R7, c[0x0][0x160], 0x1 ;  /* 0x0000580007067a11 */ /* 0x000fc800078008ff */
[----:B------:R-:W-:Y:S01]  /*11050*/  LEA.HI.X.SX32 R9, R7, c[0x0][0x164], 0x1, P0 ;  /* 0x0000590007097a11 */ /* 0x000fe200000f0eff */
[----:B------:R-:W-:Y:S01]  /*11060*/  STL [R1+0x13a0], R6 ;  /* 0x0013a00601007387 */ /* 0x000fe20000100800 */
[----:B-1----:R-:W-:-:S03]  /*11070*/  IMAD.WIDE R4, R0, 0x2, R14 ;  /* 0x0000000200047825 */ /* 0x002fc600078e020e */
[----:B------:R-:W-:Y:S01]  /*11080*/  STL.64 [R1+0x1080], R14 ;  /* 0x0010800e01007387 */ /* 0x000fe20000100a00 */
[----:B------:R-:W-:Y:S02]  /*11090*/  IMAD.MOV.U32 R10, RZ, RZ, R6 ;  /* 0x000000ffff0a7224 */ /* 0x000fe400078e0006 */
[----:B------:R-:W-:Y:S01]  /*110a0*/  IMAD.MOV.U32 R11, RZ, RZ, R9 ;  /* 0x000000ffff0b7224 */ /* 0x000fe200078e0009 */
[----:B------:R-:W-:Y:S04]  /*110b0*/  STL [R1+0x1b64], R2 ;  /* 0x001b640201007387 */ /* 0x000fe80000100800 */
[----:B------:R0:W-:Y:S04]  /*110c0*/  STL [R1+0x139c], R9 ;  /* 0x00139c0901007387 */ /* 0x0001e80000100800 */
[----:B------:R1:W-:Y:S04]  /*110d0*/  STL [R1+0x1b60], R3 ;  /* 0x001b600301007387 */ /* 0x0003e80000100800 */
[----:B------:R-:W-:Y:S01]  /*110e0*/  STL [R1+0x13a8], R4 ;  /* 0x0013a80401007387 */ /* 0x000fe20000100800 */
[----:B0-----:R-:W-:-:S04]  /*110f0*/  IMAD.WIDE R8, R0, 0x2, R10 ;  /* 0x0000000200087825 */ /* 0x001fc800078e020a */
[----:B-1----:R-:W-:Y:S01]  /*11100*/  IMAD.U32 R3, RZ, RZ, UR7 ;  /* 0x00000007ff037e24 */ /* 0x002fe2000f8e00ff */
[----:B------:R0:W-:Y:S03]  /*11110*/  STL [R1+0x13a4], R5 ;  /* 0x0013a40501007387 */ /* 0x0001e60000100800 */
[C---:B------:R-:W-:Y:S01]  /*11120*/  IMAD.WIDE R6, R3.reuse, 0x2, R22 ;  /* 0x0000000203067825 */ /* 0x040fe200078e0216 */
[----:B------:R-:W-:Y:S03]  /*11130*/  STL [R1+0x13b0], R8 ;  /* 0x0013b00801007387 */ /* 0x000fe60000100800 */
[C---:B0-----:R-:W-:Y:S01]  /*11140*/  IMAD.WIDE R4, R3.reuse, 0x2, R24 ;  /* 0x0000000203047825 */ /* 0x041fe200078e0218 */
[----:B------:R0:W-:Y:S04]  /*11150*/  STL [R1+0x13ac], R9 ;  /* 0x0013ac0901007387 */ /* 0x0001e80000100800 */
[----:B------:R-:W-:Y:S04]  /*11160*/  STL [R1+0x13b8], R4 ;  /* 0x0013b80401007387 */ /* 0x000fe80000100800 */
[----:B------:R1:W-:Y:S01]  /*11170*/  STL [R1+0x13b4], R5 ;  /* 0x0013b40501007387 */ /* 0x0003e20000100800 */
[----:B0-----:R-:W-:-:S03]  /*11180*/  IMAD.WIDE R8, R3, 0x2, R20 ;  /* 0x0000000203087825 */ /* 0x001fc600078e0214 */
[----:B------:R-:W-:Y:S01]  /*11190*/  STL [R1+0x13c0], R6 ;  /* 0x0013c00601007387 */ /* 0x000fe20000100800 */
[----:B------:R-:W-:-:S03]  /*111a0*/  UIMAD UR7, UR4, 0x1d, URZ ;  /* 0x0000001d040778a4 */ /* 0x000fc6000f8e023f */
[----:B------:R0:W-:Y:S01]  /*111b0*/  STL [R1+0x13bc], R7 ;  /* 0x0013bc0701007387 */ /* 0x0001e20000100800 */
[----:B-1----:R-:W-:-:S03]  /*111c0*/  IMAD.WIDE R4, R3, 0x2, R60 ;  /* 0x0000000203047825 */ /* 0x002fc600078e023c */
[----:B------:R-:W-:Y:S04]  /*111d0*/  STL [R1+0x13c8], R8 ;  /* 0x0013c80801007387 */ /* 0x000fe80000100800 */
[----:B------:R-:W-:Y:S01]  /*111e0*/  STL [R1+0x13c4], R9 ;  /* 0x0013c40901007387 */ /* 0x000fe20000100800 */
[----:B0-----:R-:W-:-:S03]  /*111f0*/  IMAD.WIDE R6, R3, 0x2, R18 ;  /* 0x0000000203067825 */ /* 0x001fc600078e0212 */
[----:B------:R-:W-:Y:S04]  /*11200*/  STL [R1+0x13d0], R4 ;  /* 0x0013d00401007387 */ /* 0x000fe80000100800 */
[----:B------:R0:W-:Y:S01]  /*11210*/  STL [R1+0x13cc], R5 ;  /* 0x0013cc0501007387 */ /* 0x0001e20000100800 */
[----:B------:R-:W-:-:S03]  /*11220*/  IMAD.U32 R2, RZ, RZ, UR7 ;  /* 0x00000007ff027e24 */ /* 0x000fc6000f8e00ff */
[----:B------:R-:W-:Y:S04]  /*11230*/  STL [R1+0x13d8], R6 ;  /* 0x0013d80601007387 */ /* 0x000fe80000100800 */
[----:B------:R1:W-:Y:S01]  /*11240*/  STL [R1+0x13d4], R7 ;  /* 0x0013d40701007387 */ /* 0x0003e20000100800 */
[----:B0-----:R-:W-:-:S04]  /*11250*/  IMAD.WIDE R4, R3, 0x2, R16 ;  /* 0x0000000203047825 */ /* 0x001fc800078e0210 */
[C---:B------:R-:W-:Y:S01]  /*11260*/  IMAD.WIDE R8, R3.reuse, 0x2, R10 ;  /* 0x0000000203087825 */ /* 0x040fe200078e020a */
[----:B------:R-:W-:Y:S03]  /*11270*/  STL [R1+0x13e0], R4 ;  /* 0x0013e00401007387 */ /* 0x000fe60000100800 */
[----:B-1----:R-:W-:Y:S01]  /*11280*/  IMAD.WIDE R6, R3, 0x2, R14 ;  /* 0x0000000203067825 */ /* 0x002fe200078e020e */
[----:B------:R0:W-:Y:S04]  /*11290*/  STL [R1+0x13dc], R5 ;  /* 0x0013dc0501007387 */ /* 0x0001e80000100800 */
[----:B------:R-:W-:Y:S04]  /*112a0*/  STL [R1+0x13e8], R6 ;  /* 0x0013e80601007387 */ /* 0x000fe80000100800 */
[----:B------:R1:W-:Y:S01]  /*112b0*/  STL [R1+0x13e4], R7 ;  /* 0x0013e40701007387 */ /* 0x0003e20000100800 */
[----:B0-----:R-:W-:-:S03]  /*112c0*/  IMAD.WIDE R4, R2, 0x2, R24 ;  /* 0x0000000202047825 */ /* 0x001fc600078e0218 */
[----:B------:R-:W-:Y:S04]  /*112d0*/  STL [R1+0x13f0], R8 ;  /* 0x0013f00801007387 */ /* 0x000fe80000100800 */
[----:B------:R0:W-:Y:S01]  /*112e0*/  STL [R1+0x13ec], R9 ;  /* 0x0013ec0901007387 */ /* 0x0001e20000100800 */
[----:B-1----:R-:W-:-:S03]  /*112f0*/  IMAD.WIDE R6, R2, 0x2, R22 ;  /* 0x0000000202067825 */ /* 0x002fc600078e0216 */
        /* <DEDUP_REMOVED lines=8> */
[----:B------:R1:W-:Y:S01]  /*11380*/  STL [R1+0x1404], R9 ;  /* 0x0014040901007387 */ /* 0x0003e20000100800 */
[----:B0-----:R-:W-:-:S03]  /*11390*/  IMAD.WIDE R6, R2, 0x2, R18 ;  /* 0x0000000202067825 */ /* 0x001fc600078e0212 */
[----:B------:R-:W-:Y:S04]  /*113a0*/  STL [R1+0x1410], R4 ;  /* 0x0014100401007387 */ /* 0x000fe80000100800 */
[----:B------:R0:W-:Y:S01]  /*113b0*/  STL [R1+0x140c], R5 ;  /* 0x00140c0501007387 */ /* 0x0001e20000100800 */
[----:B------:R-:W-:-:S03]  /*113c0*/  IMAD.U32 R0, RZ, RZ, UR7 ;  /* 0x00000007ff007e24 */ /* 0x000fc6000f8e00ff */
[----:B------:R-:W-:Y:S01]  /*113d0*/  STL [R1+0x1418], R6 ;  /* 0x0014180601007387 */ /* 0x000fe20000100800 */
[----:B-1----:R-:W-:-:S03]  /*113e0*/  IMAD.WIDE R8, R2, 0x2, R10 ;  /* 0x0000000202087825 */ /* 0x002fc600078e020a */
[----:B------:R1:W-:Y:S01]  /*113f0*/  STL [R1+0x1414], R7 ;  /* 0x0014140701007387 */ /* 0x0003e20000100800 */
[----:B0-----:R-:W-:-:S05]  /*11400*/  IMAD.WIDE R4, R2, 0x2, R16 ;  /* 0x0000000202047825 */ /* 0x001fca00078e0210 */
[----:B------:R-:W-:Y:S01]  /*11410*/  STL [R1+0x1420], R4 ;  /* 0x0014200401007387 */ /* 0x000fe20000100800 */
[----:B-1----:R-:W-:-:S03]  /*11420*/  IMAD.WIDE R6, R2, 0x2, R14 ;  /* 0x0000000202067825 */ /* 0x002fc600078e020e */
[----:B------:R0:W-:Y:S01]  /*11430*/  STL [R1+0x141c], R5 ;  /* 0x00141c0501007387 */ /* 0x0001e20000100800 */
[----:B------:R-:W-:-:S03]  /*11440*/  IMAD.WIDE R2, R0, 0x2, R24 ;  /* 0x0000000200027825 */ /* 0x000fc600078e0218 */
[----:B------:R-:W-:Y:S04]  /*11450*/  STL [R1+0x1af8], R6 ;  /* 0x001af80601007387 */ /* 0x000fe80000100800 */
[----:B------:R1:W-:Y:S01]  /*11460*/  STL [R1+0x1424], R7 ;  /* 0x0014240701007387 */ /* 0x0003e20000100800 */
[----:B0-----:R-:W-:-:S03]  /*11470*/  IMAD.WIDE R4, R0, 0x2, R22 ;  /* 0x0000000200047825 */ /* 0x001fc600078e0216 */
[----:B------:R-:W-:Y:S04]  /*11480*/  STL [R1+0x1b00], R8 ;  /* 0x001b000801007387 */ /* 0x000fe80000100800 */
[----:B------:R-:W-:Y:S01]  /*11490*/  STL [R1+0x1afc], R9 ;  /* 0x001afc0901007387 */ /* 0x000fe20000100800 */
[----:B-1----:R-:W-:-:S03]  /*114a0*/  IMAD.WIDE R6, R0, 0x2, R20 ;  /* 0x0000000200067825 */ /* 0x002fc600078e0214 */
[----:B------:R-:W-:Y:S04]  /*114b0*/  STL [R1+0x1b08], R2 ;  /* 0x001b080201007387 */ /* 0x000fe80000100800 */
        /* <DEDUP_REMOVED lines=8> */
[----:B------:R1:W-:Y:S04]  /*11540*/  STL [R1+0x1b20], R2 ;  /* 0x001b200201007387 */ /* 0x0003e80000100800 */
[----:B------:R-:W-:Y:S01]  /*11550*/  STL [R1+0x1b1c], R3 ;  /* 0x001b1c0301007387 */ /* 0x000fe20000100800 */
[----:B0-----:R-:W-:-:S03]  /*11560*/  IMAD.WIDE R6, R0, 0x2, R16 ;  /* 0x0000000200067825 */ /* 0x001fc600078e0210 */
[----:B------:R-:W-:Y:S04]  /*11570*/  STL [R1+0x1b28], R4 ;  /* 0x001b280401007387 */ /* 0x000fe80000100800 */
[----:B------:R0:W-:Y:S01]  /*11580*/  STL [R1+0x1b24], R5 ;  /* 0x001b240501007387 */ /* 0x0001e20000100800 */
[----:B-1----:R-:W-:-:S03]  /*11590*/  IMAD.U32 R2, RZ, RZ, UR7 ;  /* 0x00000007ff027e24 */ /* 0x002fc6000f8e00ff */
[----:B------:R-:W-:Y:S01]  /*115a0*/  STL [R1+0x1b30], R6 ;  /* 0x001b300601007387 */ /* 0x000fe20000100800 */
[----:B------:R-:W-:-:S04]  /*115b0*/  IMAD.WIDE R8, R0, 0x2, R10 ;  /* 0x0000000200087825 */ /* 0x000fc800078e020a */
[----:B0-----:R-:W-:Y:S01]  /*115c0*/  IMAD.WIDE R4, R0, 0x2, R14 ;  /* 0x0000000200047825 */ /* 0x001fe200078e020e */
[----:B------:R0:W-:Y:S04]  /*115d0*/  STL [R1+0x1b2c], R7 ;  /* 0x001b2c0701007387 */ /* 0x0001e80000100800 */
[----:B------:R-:W-:Y:S04]  /*115e0*/  STL [R1+0x1abc], R4 ;  /* 0x001abc0401007387 */ /* 0x000fe80000100800 */
[----:B------:R1:W-:Y:S01]  /*115f0*/  STL [R1+0x1ab8], R5 ;  /* 0x001ab80501007387 */ /* 0x0003e20000100800 */
[----:B0-----:R-:W-:-:S03]  /*11600*/  IMAD.WIDE R6, R2, 0x2, R22 ;  /* 0x0000000202067825 */ /* 0x001fc600078e0216 */
[----:B------:R-:W-:Y:S01]  /*11610*/  STL [R1+0x1ac4], R8 ;  /* 0x001ac40801007387 */ /* 0x000fe20000100800 */
[----:B-1----:R-:W-:-:S03]  /*11620*/  IMAD.WIDE R4, R2, 0x2, R24 ;  /* 0x0000000202047825 */ /* 0x002fc600078e0218 */
        /* <DEDUP_REMOVED lines=265> */
[----:B------:R-:W-:-:S03]  /*126c0*/  USHF.L.U32 UR7, UR4, 0x4, URZ ;  /* 0x0000000404077899 */ /* 0x000fc6000800063f */
        /* <DEDUP_REMOVED lines=384> */
[----:B------:R-:W-:Y:S04]  /*13ed0*/  STL [R1+0x1490], R9 ;  /* 0x0014900901007387 */ /* 0x000fe80000100800 */
[----:B------:R-:W-:Y:S01]  /*13ee0*/  STL [R1+0x149c], R2 ;  /* 0x00149c0201007387 */ /* 0x000fe20000100800 */
[----:B-1----:R-:W-:-:S03]  /*13ef0*/  IMAD.WIDE R6, R0, 0x2, R60 ;  /* 0x0000000200067825 */ /* 0x002fc600078e023c */
[----:B------:R0:W-:Y:S04]  /*13f00*/  STL [R1+0x1498], R3 ;  /* 0x0014980301007387 */ /* 0x0001e80000100800 */
[----:B------:R-:W-:Y:S01]  /*13f10*/  STL [R1+0x14a4], R4 ;  /* 0x0014a40401007387 */ /* 0x000fe20000100800 */
[----:B0-----:R-:W-:-:S03]  /*13f20*/  IMAD.WIDE R2, R0, 0x2, R20 ;  /* 0x0000000200027825 */ /* 0x001fc600078e0214 */
[----:B------:R0:W-:Y:S04]  /*13f30*/  STL [R1+0x14a0], R5 ;  /* 0x0014a00501007387 */ /* 0x0001e80000100800 */
[----:B------:R-:W-:Y:S04]  /*13f40*/  STL [R1+0x14ac], R2 ;  /* 0x0014ac0201007387 */ /* 0x000fe80000100800 */
[----:B------:R1:W-:Y:S01]  /*13f50*/  STL [R1+0x14a8], R3 ;  /* 0x0014a80301007387 */ /* 0x0003e20000100800 */
[----:B0-----:R-:W-:-:S03]  /*13f60*/  IMAD.WIDE R4, R0, 0x2, R18 ;  /* 0x0000000200047825 */ /* 0x001fc600078e0212 */
[----:B------:R-:W-:Y:S04]  /*13f70*/  STL [R1+0x14b4], R6 ;  /* 0x0014b40601007387 */ /* 0x000fe80000100800 */
[----:B------:R0:W-:Y:S01]  /*13f80*/  STL [R1+0x14b0], R7 ;  /* 0x0014b00701007387 */ /* 0x0001e20000100800 */
[----:B-1----:R-:W-:-:S03]  /*13f90*/  IMAD.WIDE R2, R0, 0x2, R16 ;  /* 0x0000000200027825 */ /* 0x002fc600078e0210 */
[----:B------:R-:W-:Y:S01]  /*13fa0*/  STL [R1+0x14bc], R4 ;  /* 0x0014bc0401007387 */ /* 0x000fe20000100800 */
[----:B------:R-:W-:-:S03]  /*13fb0*/  IMAD.U32 R12, RZ, RZ, UR4 ;  /* 0x00000004ff0c7e24 */ /* 0x000fc6000f8e00ff */
[----:B------:R1:W-:Y:S04]  /*13fc0*/  STL [R1+0x14b8], R5 ;  /* 0x0014b80501007387 */ /* 0x0003e80000100800 */
[----:B------:R-:W2:Y:S01]  /*13fd0*/  S2R R44, SR_TID.X ;  /* 0x00000000002c7919 */ /* 0x000ea20000002100 */
[----:B0-----:R-:W-:-:S04]  /*13fe0*/  IMAD.WIDE R6, R0, 0x2, R10 ;  /* 0x0000000200067825 */ /* 0x001fc800078e020a */
[----:B-1----:R-:W-:Y:S01]  /*13ff0*/  IMAD.WIDE R4, R0, 0x2, R14 ;  /* 0x0000000200047825 */ /* 0x002fe200078e020e */
[----:B------:R-:W-:Y:S04]  /*14000*/  STL [R1+0x1430], R2 ;  /* 0x0014300201007387 */ /* 0x000fe80000100800 */
        /* <DEDUP_REMOVED lines=8> */
[----:B------:R-:W-:-:S03]  /*14090*/  IMAD.WIDE R8, R12, 0x2, R60 ;  /* 0x000000020c087825 */ /* 0x000fc600078e023c */
        /* <DEDUP_REMOVED lines=8> */
[----:B------:R-:W-:Y:S04]  /*14120*/  STL [R1+0x1460], R8 ;  /* 0x0014600801007387 */ /* 0x000fe80000100800 */
[----:B------:R0:W-:Y:S01]  /*14130*/  STL [R1+0x145c], R9 ;  /* 0x00145c0901007387 */ /* 0x0001e20000100800 */
[----:B-1----:R-:W-:-:S03]  /*14140*/  IMAD.WIDE R6, R12, 0x2, R14 ;  /* 0x000000020c067825 */ /* 0x002fc600078e020e */
[----:B------:R2:W-:Y:S04]  /*14150*/  STL [R1+0x1468], R2 ;  /* 0x0014680201007387 */ /* 0x0005e80000100800 */
[----:B------:R-:W-:Y:S01]  /*14160*/  STL [R1+0x1464], R3 ;  /* 0x0014640301007387 */ /* 0x000fe20000100800 */
[----:B0-----:R-:W-:-:S03]  /*14170*/  IMAD.WIDE R8, R12, 0x2, R10 ;  /* 0x000000020c087825 */ /* 0x001fc600078e020a */
[----:B------:R-:W-:Y:S04]  /*14180*/  STL [R1+0x1470], R4 ;  /* 0x0014700401007387 */ /* 0x000fe80000100800 */
[----:B------:R-:W-:Y:S01]  /*14190*/  STL [R1+0x146c], R5 ;  /* 0x00146c0501007387 */ /* 0x000fe20000100800 */
[----:B--2---:R-:W-:-:S03]  /*141a0*/  IMAD.SHL.U32 R2, R44, 0x100, RZ ;  /* 0x000001002c027824 */ /* 0x004fc600078e00ff */
[----:B------:R-:W-:Y:S04]  /*141b0*/  STL [R1+0x1478], R6 ;  /* 0x0014780601007387 */ /* 0x000fe80000100800 */
[----:B------:R-:W-:Y:S04]  /*141c0*/  STL [R1+0x1474], R7 ;  /* 0x0014740701007387 */ /* 0x000fe80000100800 */
[----:B------:R-:W-:Y:S04]  /*141d0*/  STL [R1+0x1480], R8 ;  /* 0x0014800801007387 */ /* 0x000fe80000100800 */
[----:B------:R-:W-:Y:S04]  /*141e0*/  STL [R1+0x147c], R9 ;  /* 0x00147c0901007387 */ /* 0x000fe80000100800 */
[----:B------:R-:W-:Y:S04]  /*141f0*/  STL [R1+0x138c], RZ ;  /* 0x00138cff01007387 */ /* 0x000fe80000100800 */
[----:B------:R-:W-:Y:S04]  /*14200*/  STL [R1+0x1040], RZ ;  /* 0x001040ff01007387 */ /* 0x000fe80000100800 */
[----:B------:R0:W-:Y:S04]  /*14210*/  STL [R1+0x1f64], R2 ;  /* 0x001f640201007387 */ /* 0x0001e80000100800 */
[----:B------:R-:W-:Y:S04]  /*14220*/  STL [R1+0x1044], RZ ;  /* 0x001044ff01007387 */ /* 0x000fe80000100800 */
        /* <DEDUP_REMOVED lines=843> */
[----:B------:R-:W1:Y:S04]  /*176e0*/  S2R R13, SR_TID.X ;  /* 0x00000000000d7919 */ /* 0x000e680000002100 */
        /* <DEDUP_REMOVED lines=20> */
[----:B------:R-:W-:Y:S01]  /*17830*/  STL [R1+0x834], RZ ;  /* 0x000834ff01007387 */ /* 0x000fe20000100800 */
[----:B-1----:R-:W-:-:S03]  /*17840*/  LOP3.LUT R13, R13, 0x1f, RZ, 0xc0, !PT ;  /* 0x0000001f0d0d7812 */ /* 0x002fc600078ec0ff */
[----:B------:R-:W-:Y:S04]  /*17850*/  STL [R1+0x838], RZ ;  /* 0x000838ff01007387 */ /* 0x000fe80000100800 */
[----:B------:R-:W-:Y:S04]  /*17860*/  STL [R1+0x83c], RZ ;  /* 0x00083cff01007387 */ /* 0x000fe80000100800 */
[----:B------:R-:W-:Y:S04]  /*17870*/  STL [R1+0x820], RZ ;  /* 0x000820ff01007387 */ /* 0x000fe80000100800 */
[----:B------:R-:W-:Y:S04]  /*17880*/  STL [R1+0x824], RZ ;  /* 0x000824ff01007387 */ /* 0x000fe80000100800 */
[----:B------:R-:W-:Y:S01]  /*17890*/  STL [R1+0x828], RZ ;  /* 0x000828ff01007387 */ /* 0x000fe20000100800 */
[----:B------:R-:W-:-:S03]  /*178a0*/  IMAD.SHL.U32 R0, R13, 0x2, RZ ;  /* 0x000000020d007824 */ /* 0x000fc600078e00ff */
        /* <DEDUP_REMOVED lines=32> */
[----:B------:R-:W-:-:S03]  /*17ab0*/  IMAD R13, R13, 0x210, RZ ;  /* 0x000002100d0d7824 */ /* 0x000fc600078e02ff */
[----:B------:R-:W-:Y:S01]  /*17ac0*/  STL [R1+0x124], RZ ;  /* 0x000124ff01007387 */ /* 0x000fe20000100800 */
[----:B------:R-:W-:-:S03]  /*17ad0*/  IMAD.SHL.U32 R44, R44, 0x2, RZ ;  /* 0x000000022c2c7824 */ /* 0x000fc600078e00ff */
[----:B------:R-:W-:Y:S04]  /*17ae0*/  STL [R1+0x128], RZ ;  /* 0x000128ff01007387 */ /* 0x000fe80000100800 */
[----:B------:R-:W-:Y:S04]  /*17af0*/  STL [R1+0x12c], RZ ;  /* 0x00012cff01007387 */ /* 0x000fe80000100800 */
[----:B------:R-:W-:Y:S04]  /*17b00*/  STL [R1+0x110], RZ ;  /* 0x000110ff01007387 */ /* 0x000fe80000100800 */
[----:B------:R-:W-:Y:S01]  /*17b10*/  STL [R1+0x114], RZ ;  /* 0x000114ff01007387 */ /* 0x000fe20000100800 */
[----:B------:R-:W-:-:S03]  /*17b20*/  LOP3.LUT R13, R13, 0x10, R44, 0x78, !PT ;  /* 0x000000100d0d7812 */ /* 0x000fc600078e782c */
[----:B------:R-:W-:Y:S04]  /*17b30*/  STL [R1+0x118], RZ ;  /* 0x000118ff01007387 */ /* 0x000fe80000100800 */
[----:B------:R-:W-:Y:S04]  /*17b40*/  STL [R1+0x11c], RZ ;  /* 0x00011cff01007387 */ /* 0x000fe80000100800 */
[----:B------:R-:W-:Y:S04]  /*17b50*/  STL [R1+0x100], RZ ;  /* 0x000100ff01007387 */ /* 0x000fe80000100800 */
[----:B------:R-:W-:Y:S01]  /*17b60*/  STL [R1+0x104], RZ ;  /* 0x000104ff01007387 */ /* 0x000fe20000100800 */
[----:B0-----:R-:W-:-:S03]  /*17b70*/  LOP3.LUT R2, R13, 0x1000, R2, 0xf8, !PT ;  /* 0x000010000d027812 */ /* 0x001fc600078ef802 */
        /* <DEDUP_REMOVED lines=8> */
[----:B------:R0:W-:Y:S04]  /*17c00*/  STL [R1+0x1054], R2 ;  /* 0x0010540201007387 */ /* 0x0001e80000100800 */
        /* <DEDUP_REMOVED lines=97> */
[----:B------:R-:W-:-:S03]  /*18220*/  LOP3.LUT R4, R0, 0x10, RZ, 0x3c, !PT ;  /* 0x0000001000047812 */ /* 0x000fc600078e3cff */
[----:B------:R1:W-:Y:S01]  /*18230*/  STL [R1+0x6dc], RZ ;  /* 0x0006dcff01007387 */ /* 0x0003e20000100800 */
[----:B------:R-:W-:-:S03]  /*18240*/  LOP3.LUT R3, R0, 0x20, RZ, 0x3c, !PT ;  /* 0x0000002000037812 */ /* 0x000fc600078e3cff */
[----:B------:R1:W-:Y:S01]  /*18250*/  STL [R1+0x6c0], RZ ;  /* 0x0006c0ff01007387 */ /* 0x0003e20000100800 */
[----:B------:R-:W-:-:S03]  /*18260*/  LOP3.LUT R4, R2, 0x20, RZ, 0x3c, !PT ;  /* 0x0000002002047812 */ /* 0x000fc600078e3cff */
[----:B------:R1:W-:Y:S01]  /*18270*/  STL [R1+0x6c4], RZ ;  /* 0x0006c4ff01007387 */ /* 0x0003e20000100800 */
[----:B------:R-:W-:-:S03]  /*18280*/  LOP3.LUT R3, R2, 0x40, RZ, 0x3c, !PT ;  /* 0x0000004002037812 */ /* 0x000fc600078e3cff */
[----:B------:R1:W-:Y:S01]  /*18290*/  STL [R1+0x6c8], RZ ;  /* 0x0006c8ff01007387 */ /* 0x0003e20000100800 */
[----:B0-----:R-:W-:-:S03]  /*182a0*/  LOP3.LUT R2, R2, 0x60, RZ, 0x3c, !PT ;  /* 0x0000006002027812 */ /* 0x001fc600078e3cff */
[----:B------:R1:W-:Y:S04]  /*182b0*/  STL [R1+0x6cc], RZ ;  /* 0x0006ccff01007387 */ /* 0x0003e80000100800 */
[----:B------:R1:W-:Y:S04]  /*182c0*/  STL [R1+0x50], RZ ;  /* 0x000050ff01007387 */ /* 0x0003e80000100800 */
[----:B------:R1:W-:Y:S04]  /*182d0*/  STL [R1+0x54], RZ ;  /* 0x000054ff01007387 */ /* 0x0003e80000100800 */
[----:B------:R1:W-:Y:S04]  /*182e0*/  STL [R1+0x58], RZ ;  /* 0x000058ff01007387 */ /* 0x0003e80000100800 */
[----:B------:R1:W-:Y:S04]  /*182f0*/  STL [R1+0x5c], RZ ;  /* 0x00005cff01007387 */ /* 0x0003e80000100800 */
[----:B------:R1:W-:Y:S04]  /*18300*/  STL [R1+0x1094], R4 ;  /* 0x0010940401007387 */ /* 0x0003e80000100800 */
[----:B------:R1:W-:Y:S04]  /*18310*/  STL [R1+0x108c], R2 ;  /* 0x00108c0201007387 */ /* 0x0003e80000100800 */
[----:B------:R1:W-:Y:S01]  /*18320*/  STL [R1+0x1090], R3 ;  /* 0x0010900301007387 */ /* 0x0003e20000100800 */
[----:B------:R-:W-:-:S02]  /*18330*/  USHF.R.S32.HI UR7, URZ, 0x1f, UR6 ;  /* 0x0000001f3f077899 */ /* 0x000fc40008011406 */
[----:B------:R-:W-:Y:S02]  /*18340*/  USHF.L.U32 UR5, UR5, 0x5, URZ ;  /* 0x0000000505057899 */ /* 0x000fe4000800063f */
[----:B------:R-:W-:Y:S02]  /*18350*/  USHF.L.U32 UR4, UR4, 0x5, URZ ;  /* 0x0000000504047899 */ /* 0x000fe4000800063f */
[----:B------:R-:W-:Y:S01]  /*18360*/  ULEA.HI UR7, UR7, UR6, URZ, 0x5 ;  /* 0x0000000607077291 */ /* 0x000fe2000f8f283f */
[----:B------:R-:W-:Y:S01]  /*18370*/  LOP3.LUT R5, R0, 0x30, RZ, 0x3c, !PT ;  /* 0x0000003000057812 */ /* 0x000fe200078e3cff */
[----:B------:R-:W-:Y:S02]  /*18380*/  USHF.R.S32.HI UR6, URZ, 0x1f, UR4 ;  /* 0x0000001f3f067899 */ /* 0x000fe40008011404 */
[----:B------:R-:W-:Y:S02]  /*18390*/  USHF.R.S32.HI UR8, URZ, 0x1f, UR5 ;  /* 0x0000001f3f087899 */ /* 0x000fe40008011405 */
[----:B------:R-:W-:-:S02]  /*183a0*/  USHF.L.U32 UR12, UR4, 0x1, URZ ;  /* 0x00000001040c7899 */ /* 0x000fc4000800063f */
[----:B------:R-:W-:Y:S02]  /*183b0*/  USHF.L.U32 UR9, UR5, 0x1, URZ ;  /* 0x0000000105097899 */ /* 0x000fe4000800063f */
[----:B------:R-:W-:Y:S02]  /*183c0*/  USHF.R.S32.HI UR7, URZ, 0x5, UR7 ;  /* 0x000000053f077899 */ /* 0x000fe40008011407 */
[----:B------:R-:W-:Y:S02]  /*183d0*/  USHF.L.U64.HI UR6, UR4, 0x1, UR6 ;  /* 0x0000000104067899 */ /* 0x000fe40008010206 */
[----:B-1----:R-:W-:Y:S02]  /*183e0*/  USHF.L.U64.HI UR8, UR5, 0x1, UR8 ;  /* 0x0000000105087899 */ /* 0x002fe40008010208 */
.L_x_3:
[----:B------:R-:W2:Y:S01]  /*183f0*/  LDL R5, [R1+0x139c] ;  /* 0x00139c0001057983 */ /* 0x000ea20000100800 */
[----:B------:R-:W-:-:S03]  /*18400*/  IMAD.MOV.U32 R2, RZ, RZ, -0x20 ;  /* 0xffffffe0ff027424 */ /* 0x000fc600078e00ff */
[----:B--2---:R0:W-:Y:S04]  /*18410*/  STL [R1+0x382c], R5 ;  /* 0x00382c0501007387 */ /* 0x0041e80000100800 */
[----:B------:R-:W2:Y:S04]  /*18420*/  LDL R4, [R1+0x13a0] ;  /* 0x0013a00001047983 */ /* 0x000ea80000100800 */
[----:B0-----:R-:W3:Y:S04]  /*18430*/  LDL R5, [R1+0x138c] ;  /* 0x00138c0001057983 */ /* 0x001ee80000100800 */
[----:B------:R-:W-:Y:S04]  /*18440*/  STL [R1+0x3820], R60 ;  /* 0x0038203c01007387 */ /* 0x000fe80000100800 */
[----:B------:R-:W-:Y:S04]  /*18450*/  STL [R1+0x381c], R61 ;  /* 0x00381c3d01007387 */ /* 0x000fe80000100800 */
[----:B------:R-:W-:Y:S04]  /*18460*/  STL [R1+0x3824], R61 ;  /* 0x0038243d01007387 */ /* 0x000fe80000100800 */
[----:B-----5:R-:W-:Y:S04]  /*18470*/  STL [R1+0x3648], R59 ;  /* 0x0036483b01007387 */ /* 0x020fe80000100800 */
[----:B------:R-:W-:Y:S04]  /*18480*/  STL [R1+0x3650], R59 ;  /* 0x0036503b01007387 */ /* 0x000fe80000100800 */
        /* <DEDUP_REMOVED lines=57> */
[----:B------:R0:W-:Y:S04]  /*18820*/  STL [R1+0x3828], R59 ;  /* 0x0038283b01007387 */ /* 0x0001e80000100800 */
        /* <DEDUP_REMOVED lines=108> */
[----:B------:R-:W-:Y:S01]  /*18ef0*/  STL [R1+0x357c], R9 ;  /* 0x00357c0901007387 */ /* 0x000fe20000100800 */
[----:B---3--:R-:W-:-:S03]  /*18f00*/  IMAD R2, R5, R2, c[0x0][0x180] ;  /* 0x0000600005027624 */ /* 0x008fc600078e0202 */
[----:B------:R-:W-:Y:S04]  /*18f10*/  STL [R1+0x3578], R8 ;  /* 0x0035780801007387 */ /* 0x000fe80000100800 */
[----:B------:R-:W-:Y:S04]  /*18f20*/  STL [R1+0x3574], R7 ;  /* 0x0035740701007387 */ /* 0x000fe80000100800 */
[----:B------:R-:W-:Y:S04]  /*18f30*/  STL [R1+0x3570], R6 ;  /* 0x0035700601007387 */ /* 0x000fe80000100800 */
[----:B------:R-:W-:Y:S04]  /*18f40*/  STL [R1+0x356c], R3 ;  /* 0x00356c0301007387 */ /* 0x000fe80000100800 */
[----:B------:R-:W2:Y:S01]  /*18f50*/  LDL.LU R5, [R1+0x382c] ;  /* 0x00382c0001057983 */ /* 0x000ea20000300800 */
[----:B------:R-:W-:-:S02]  /*18f60*/  ISETP.GT.AND P0, PT, R2, RZ, PT ;  /* 0x000000ff0200720c */ /* 0x000fc40003f04270 */
[----:B0-----:R-:W-:-:S11]  /*18f70*/  PRMT R59, RZ, 0x7610, R59 ;  /* 0x00007610ff3b7816 */ /* 0x001fd6000000003b */
[----:B--2---:R-:W2:Y:S01]  /*18f80*/  @P0 LDG.E.U16 R59, [R4.64] ;  /* 0x0000000a043b0981 */ /* 0x004ea2000c1e1500 */
[----:B------:R-:W-:-:S03]  /*18f90*/  PRMT R61, RZ, 0x7610, R61 ;  /* 0x00007610ff3d7816 */ /* 0x000fc6000000003d */
[----:B--2---:R0:W-:Y:S04]  /*18fa0*/  STL [R1+0x12ec], R59 ;  /* 0x0012ec3b01007387 */ /* 0x0041e80000100800 */
[----:B0-----:R-:W2:Y:S04]  /*18fb0*/  LDL.LU R59, [R1+0x3828] ;  /* 0x00382800013b7983 */ /* 0x001ea80000300800 */
[----:B------:R-:W3:Y:S04]  /*18fc0*/  LDL.64 R4, [R1+0x1080] ;  /* 0x0010800001047983 */ /* 0x000ee80000100a00 */
[----:B---3--:R-:W3:Y:S01]  /*18fd0*/  @P0 LDG.E.U16 R61, [R4.64] ;  /* 0x0000000a043d0981 */ /* 0x008ee2000c1e1500 */
[----:B------:R-:W-:-:S03]  /*18fe0*/  PRMT R60, RZ, 0x7610, R60 ;  /* 0x00007610ff3c7816 */ /* 0x000fc6000000003c */
[----:B---3--:R0:W-:Y:S04]  /*18ff0*/  STL [R1+0x12e8], R61 ;  /* 0x0012e83d01007387 */ /* 0x0081e80000100800 */
[----:B0-----:R-:W3:Y:S04]  /*19000*/  LDL.LU R61, [R1+0x3824] ;  /* 0x00382400013d7983 */ /* 0x001ee80000300800 */
[----:B------:R-:W4:Y:S04]  /*19010*/  LDL.64 R4, [R1+0x1078] ;  /* 0x0010780001047983 */ /* 0x000f280000100a00 */
[----:B----4-:R-:W4:Y:S01]  /*19020*/  @P0 LDG.E.U16 R60, [R4.64] ;  /* 0x0000000a043c0981 */ /* 0x010f22000c1e1500 */
[----:B---3--:R-:W-:-:S03]  /*19030*/  PRMT R61, RZ, 0x7610, R61 ;  /* 0x00007610ff3d7816 */ /* 0x008fc6000000003d */
[----:B----4-:R0:W-:Y:S04]  /*19040*/  STL [R1+0x12e4], R60 ;  /* 0x0012e43c01007387 */ /* 0x0101e80000100800 */
[----:B0-----:R-:W3:Y:S04]  /*19050*/  LDL.LU R60, [R1+0x3820] ;  /* 0x00382000013c7983 */ /* 0x001ee80000300800 */
[----:B------:R-:W4:Y:S04]  /*19060*/  LDL.64 R4, [R1+0x1070] ;  /* 0x0010700001047983 */ /* 0x000f280000100a00 */
[----:B----4-:R-:W4:Y:S04]  /*19070*/  @P0 LDG.E.U16 R61, [R4.64] ;  /* 0x0000000a043d0981 */ /* 0x010f28000c1e1500 */
[----:B----4-:R0:W-:Y:S04]  /*19080*/  STL [R1+0x12e0], R61 ;  /* 0x0012e03d01007387 */ /* 0x0101e80000100800 */
[----:B0-----:R-:W4:Y:S01]  /*19090*/  LDL.LU R61, [R1+0x381c] ;  /* 0x00381c00013d7983 */ /* 0x001f220000300800 */
[----:B------:R-:W-:Y:S01]  /*190a0*/  PRMT R58, RZ, 0x7610, R58 ;  /* 0x00007610ff3a7816 */ /* 0x000fe2000000003a */
[----:B---3--:R-:W-:-:S02]  /*190b0*/  @P0 IMAD.MOV.U32 R4, RZ, RZ, R60 ;  /* 0x000000ffff040224 */ /* 0x008fc400078e003c */
[----:B----4-:R-:W-:-:S05]  /*190c0*/  @P0 IMAD.MOV.U32 R5, RZ, RZ, R61 ;  /* 0x000000ffff050224 */ /* 0x010fca00078e003d */
[----:B------:R-:W3:Y:S04]  /*190d0*/  @P0 LDG.E.U16 R58, [R4.64] ;  /* 0x0000000a043a0981 */ /* 0x000ee8000c1e1500 */
[----:B------:R-:W-:Y:S04]  /*190e0*/  STL.64 [R1+0x21b8], R60 ;  /* 0x0021b83c01007387 */ /* 0x000fe80000100a00 */
[----:B------:R-:W-:Y:S04]  /*190f0*/  STL [R1+0x34d8], R61 ;  /* 0x0034d83d01007387 */ /* 0x000fe80000100800 */
[----:B---3--:R0:W-:Y:S04]  /*19100*/  STL [R1+0x12dc], R58 ;  /* 0x0012dc3a01007387 */ /* 0x0081e80000100800 */
[----:B0-----:R-:W3:Y:S04]  /*19110*/  LDL.LU R58, [R1+0x3818] ;  /* 0x00381800013a7983 */ /* 0x001ee80000300800 */
[----:B------:R-:W4:Y:S01]  /*19120*/  LDL.64 R4, [R1+0x1058] ;  /* 0x0010580001047983 */ /* 0x000f220000100a00 */
[----:B--2---:R-:W-:-:S06]  /*19130*/  PRMT R59, RZ, 0x7610, R59 ;  /* 0x00007610ff3b7816 */ /* 0x004fcc000000003b */
[----:B----4-:R-:W2:Y:S01]  /*19140*/  @P0 LDG.E.U16 R59, [R4.64] ;  /* 0x0000000a043b0981 */ /* 0x010ea2000c1e1500 */
[----:B---3--:R-:W-:-:S03]  /*19150*/  PRMT R58, RZ, 0x7610, R58 ;  /* 0x00007610ff3a7816 */ /* 0x008fc6000000003a */
[----:B--2---:R0:W-:Y:S04]  /*19160*/  STL [R1+0x12d8], R59 ;  /* 0x0012d83b01007387 */ /* 0x0041e80000100800 */
[----:B0-----:R-:W2:Y:S04]  /*19170*/  LDL.LU R59, [R1+0x3814] ;  /* 0x00381400013b7983 */ /* 0x001ea80000300800 */
[----:B------:R-:W3:Y:S04]  /*19180*/  LDL.64 R4, [R1+0x1060] ;  /* 0x0010600001047983 */ /* 0x000ee80000100a00 */
[----:B---3--:R-:W3:Y:S01]  /*19190*/  @P0 LDG.E.U16 R58, [R4.64] ;  /* 0x0000000a043a0981 */ /* 0x008ee2000c1e1500 */
[----:B--2---:R-:W-:-:S03]  /*191a0*/  PRMT R59, RZ, 0x7610, R59 ;  /* 0x00007610ff3b7816 */ /* 0x004fc6000000003b */
[----:B---3--:R0:W-:Y:S04]  /*191b0*/  STL [R1+0x12d4], R58 ;  /* 0x0012d43a01007387 */ /* 0x0081e80000100800 */
[----:B0-----:R-:W2:Y:S04]  /*191c0*/  LDL.LU R58, [R1+0x3810] ;  /* 0x00381000013a7983 */ /* 0x001ea80000300800 */
[----:B------:R-:W3:Y:S04]  /*191d0*/  LDL.64 R4, [R1+0x1068] ;  /* 0x0010680001047983 */ /* 0x000ee80000100a00 */
[----:B---3--:R-:W3:Y:S01]  /*191e0*/  @P0 LDG.E.U16 R59, [R4.64] ;  /* 0x0000000a043b0981 */ /* 0x008ee2000c1e1500 */
[----:B------:R-:W-:-:S03]  /*191f0*/  ISETP.GT.AND P1, PT, R2, 0x1, PT ;  /* 0x000000010200780c */ /* 0x000fc60003f24270 */
[----:B---3--:R0:W-:Y:S04]  /*19200*/  STL [R1+0x12d0], R59 ;  /* 0x0012d03b01007387 */ /* 0x0081e80000100800 */
[----:B0-----:R-:W3:Y:S04]  /*19210*/  LDL.LU R59, [R1+0x380c] ;  /* 0x00380c00013b7983 */ /* 0x001ee80000300800 */
[----:B------:R-:W4:Y:S04]  /*19220*/  LDL R4, [R1+0x147c] ;  /* 0x00147c0001047983 */ /* 0x000f280000100800 */
[----:B------:R-:W4:Y:S01]  /*19230*/  LDL R5, [R1+0x1480] ;  /* 0x0014800001057983 */ /* 0x000f220000100800 */
[----:B--2---:R-:W-:-:S02]  /*19240*/  PRMT R58, RZ, 0x7610, R58 ;  /* 0x00007610ff3a7816 */ /* 0x004fc4000000003a */
[----:B----4-:R-:W-:-:S04]  /*19250*/  @P1 LOP3.LUT R5, R5, R4, RZ, 0x3c, !PT ;  /* 0x0000000405051212 */ /* 0x010fc800078e3cff */
[----:B------:R-:W-:-:S04]  /*19260*/  @P1 LOP3.LUT R4, R5, R4, RZ, 0x3c, !PT ;  /* 0x0000000405041212 */ /* 0x000fc800078e3cff */
[----:B------:R-:W-:-:S05]  /*19270*/  @P1 LOP3.LUT R5, R5, R4, RZ, 0x3c, !PT ;  /* 0x0000000405051212 */ /* 0x000fca00078e3cff */
[----:B------:R-:W2:Y:S04]  /*19280*/  @P1 LDG.E.U16 R58, [R4.64] ;  /* 0x0000000a043a1981 */ /* 0x000ea8000c1e1500 */
[----:B--2---:R0:W-:Y:S04]  /*19290*/  STL [R1+0x12cc], R58 ;  /* 0x0012cc3a01007387 */ /* 0x0041e80000100800 */
[----:B0-----:R-:W2:Y:S04]  /*192a0*/  LDL.LU R58, [R1+0x3808] ;  /* 0x00380800013a7983 */ /* 0x001ea80000300800 */
[----:B------:R-:W4:Y:S04]  /*192b0*/  LDL R4, [R1+0x1474] ;  /* 0x0014740001047983 */ /* 0x000f280000100800 */
[----:B------:R-:W4:Y:S01]  /*192c0*/  LDL R5, [R1+0x1478] ;  /* 0x0014780001057983 */ /* 0x000f220000100800 */
[----:B---3--:R-:W-:-:S02]  /*192d0*/  PRMT R59, RZ, 0x7610, R59 ;  /* 0x00007610ff3b7816 */ /* 0x008fc4000000003b */
[----:B----4-:R-:W-:-:S04]  /*192e0*/  @P1 LOP3.LUT R5, R5, R4, RZ, 0x3c, !PT ;  /* 0x0000000405051212 */ /* 0x010fc800078e3cff */
[----:B------:R-:W-:-:S04]  /*192f0*/  @P1 LOP3.LUT R4, R5, R4, RZ, 0x3c, !PT ;  /* 0x0000000405041212 */ /* 0x000fc800078e3cff */
[----:B------:R-:W-:-:S05]  /*19300*/  @P1 LOP3.LUT R5, R5, R4, RZ, 0x3c, !PT ;  /* 0x0000000405051212 */ /* 0x000fca00078e3cff */
[----:B------:R-:W3:Y:S04]  /*19310*/  @P1 LDG.E.U16 R59, [R4.64] ;  /* 0x0000000a043b1981 */ /* 0x000ee8000c1e1500 */
        /* <DEDUP_REMOVED lines=53> */
[----:B------:R-:W3:Y:S01]  /*19670*/  @P1 LDG.E.U16 R59, [R4.64] ;  /* 0x0000000a043b1981 */ /* 0x000ee2000c1e1500 */
        /* <DEDUP_REMOVED lines=132> */
[----:B------:R-:W-:-:S02]  /*19ec0*/  PRMT R61, RZ, 0x7610, R61 ;  /* 0x00007610ff3d7816 */ /* 0x000fc4000000003d */
[----:B----4-:R-:W-:-:S04]  /*19ed0*/  @P1 LOP3.LUT R5, R5, R4, RZ, 0x3c, !PT ;  /* 0x0000000405051212 */ /* 0x010fc800078e3cff */
[----:B------:R-:W-:-:S04]  /*19ee0*/  @P1 LOP3.LUT R4, R5, R4, RZ, 0x3c, !PT ;  /* 0x0000000405041212 */ /* 0x000fc800078e3cff */
[----:B------:R-:W-:-:S05]  /*19ef0*/  @P1 LOP3.LUT R5, R5, R4, RZ, 0x3c, !PT ;  /* 0x0000000405051212 */ /* 0x000fca00078e3cff */
[----:B------:R0:W4:Y:S04]  /*19f00*/  @P1 LDG.E.U16 R61, [R4.64] ;  /* 0x0000000a043d1981 */ /* 0x000128000c1e1500 */
[----:B0-----:R-:W2:Y:S04]  /*19f10*/  LDL R4, [R1+0x14d0] ;  /* 0x0014d00001047983 */ /* 0x001ea80000100800 */
[----:B------:R-:W2:Y:S01]  /*19f20*/  LDL R5, [R1+0x14d4] ;  /* 0x0014d40001057983 */ /* 0x000ea20000100800 */
[----:B---3--:R-:W-:Y:S02]  /*19f30*/  PRMT R59, RZ, 0x7610, R59 ;  /* 0x00007610ff3b7816 */ /* 0x008fe4000000003b */
[----:B--2---:R-:W-:-:S04]  /*19f40*/  @P1 LOP3.LUT R5, R5, R4, RZ, 0x3c, !PT ;  /* 0x0000000405051212 */ /* 0x004fc800078e3cff */
[----:B------:R-:W-:-:S04]  /*19f50*/  @P1 LOP3.LUT R4, R5, R4, RZ, 0x3c, !PT ;  /* 0x0000000405041212 */ /* 0x000fc800078e3cff */
[----:B------:R-:W-:-:S05]  /*19f60*/  @P1 LOP3.LUT R5, R5, R4, RZ, 0x3c, !PT ;  /* 0x0000000405051212 */ /* 0x000fca00078e3cff */
[----:B------:R-:W2:Y:S04]  /*19f70*/  @P1 LDG.E.U16 R59, [R4.64] ;  /* 0x0000000a043b1981 */ /* 0x000ea8000c1e1500 */
[----:B----4-:R-:W-:Y:S01]  /*19f80*/  STL [R1+0x34dc], R61 ;  /* 0x0034dc3d01007387 */ /* 0x010fe20000100800 */
[----:B------:R-:W-:-:S03]  /*19f90*/  ISETP.GT.AND P0, PT, R2, 0x4, PT ;  /* 0x000000040200780c */ /* 0x000fc60003f04270 */
[----:B--2---:R0:W-:Y:S04]  /*19fa0*/  STL [R1+0x1270], R59 ;  /* 0x0012703b01007387 */ /* 0x0041e80000100800 */
[----:B0-----:R-:W2:Y:S04]  /*19fb0*/  LDL.LU R59, [R1+0x37b0] ;  /* 0x0037b000013b7983 */ /* 0x001ea80000300800 */
[----:B------:R-:W3:Y:S04]  /*19fc0*/  LDL R4, [R1+0x14c8] ;  /* 0x0014c80001047983 */ /* 0x000ee80000100800 */
[----:B------:R-:W3:Y:S01]  /*19fd0*/  LDL R5, [R1+0x14cc] ;  /* 0x0014cc0001057983 */ /* 0x000ee20000100800 */
[----:B------:R-:W-:-:S02]  /*19fe0*/  PRMT R58, RZ, 0x7610, R58 ;  /* 0x00007610ff3a7816 */ /* 0x000fc4000000003a */
[----:B---3--:R-:W-:-:S04]  /*19ff0*/  @P0 LOP3.LUT R5, R5, R4, RZ, 0x3c, !PT ;  /* 0x0000000405050212 */ /* 0x008fc800078e3cff */
        /* <DEDUP_REMOVED lines=65> */
[----:B------:R-:W2:Y:S01]  /*1a410*/  @P0 LDG.E.U16 R59, [R4.64] ;  /* 0x0000000a043b0981 */ /* 0x000ea2000c1e1500 */
[----:B------:R-:W-:-:S03]  /*1a420*/  ISETP.GT.AND P1, PT, R2, 0x5, PT ;  /* 0x000000050200780c */ /* 0x000fc60003f24270 */
        /* <DEDUP_REMOVED lines=765> */
[----:B------:R-:W4:Y:S04]  /*1d400*/  @P1 LDG.E.U16 R57, [R4.64] ;  /* 0x0000000a04391981 */ /* 0x000f28000c1e1500 */
[----:B----4-:R0:W-:Y:S04]  /*1d410*/  STL [R1+0x133c], R57 ;  /* 0x00133c3901007387 */ /* 0x0101e80000100800 */
[----:B0-----:R-:W4:Y:S04]  /*1d420*/  LDL.LU R57, [R1+0x3640] ;  /* 0x0036400001397983 */ /* 0x001f280000300800 */
[----:B------:R-:W2:Y:S04]  /*1d430*/  LDL R4, [R1+0x17e0] ;  /* 0x0017e00001047983 */ /* 0x000ea80000100800 */
[----:B------:R-:W2:Y:S01]  /*1d440*/  LDL R5, [R1+0x17e4] ;  /* 0x0017e40001057983 */ /* 0x000ea20000100800 */
[----:B------:R-:W-:-:S02]  /*1d450*/  PRMT R56, RZ, 0x7610, R56 ;  /* 0x00007610ff387816 */ /* 0x000fc40000000038 */
[----:B--2---:R-:W-:-:S04]  /*1d460*/  @P1 LOP3.LUT R5, R5, R4, RZ, 0x3c, !PT ;  /* 0x0000000405051212 */ /* 0x004fc800078e3cff */
[----:B------:R-:W-:-:S04]  /*1d470*/  @P1 LOP3.LUT R4, R5, R4, RZ, 0x3c, !PT ;  /* 0x0000000405041212 */ /* 0x000fc800078e3cff */
[----:B------:R-:W-:-:S05]  /*1d480*/  @P1 LOP3.LUT R5, R5, R4, RZ, 0x3c, !PT ;  /* 0x0000000405051212 */ /* 0x000fca00078e3cff */
[----:B------:R-:W2:Y:S04]  /*1d490*/  @P1 LDG.E.U16 R56, [R4.64] ;  /* 0x0000000a04381981 */ /* 0x000ea8000c1e1500 */
[----:B--2---:R0:W-:Y:S04]  /*1d4a0*/  STL [R1+0x1338], R56 ;  /* 0x0013383801007387 */ /* 0x0041e80000100800 */
[----:B0-----:R-:W2:Y:S04]  /*1d4b0*/  LDL.LU R56, [R1+0x363c] ;  /* 0x00363c0001387983 */ /* 0x001ea80000300800 */
        /* <DEDUP_REMOVED lines=24> */
[----:B------:R-:W2:Y:S01]  /*1d640*/  @P1 LDG.E.U16 R53, [R4.64] ;  /* 0x0000000a04351981 */ /* 0x000ea2000c1e1500 */
[----:B------:R-:W-:-:S03]  /*1d650*/  ISETP.GT.AND P0, PT, R2, 0x10, PT ;  /* 0x000000100200780c */ /* 0x000fc60003f04270 */
        /* <DEDUP_REMOVED lines=217> */
[----:B------:R0:W2:Y:S04]  /*1e3f0*/  @P0 LDG.E.U16 R61, [R4.64] ;  /* 0x0000000a043d0981 */ /* 0x0000a8000c1e1500 */
[----:B0-----:R-:W2:Y:S04]  /*1e400*/  LDL R4, [R1+0x1880] ;  /* 0x0018800001047983 */ /* 0x001ea80000100800 */
[----:B------:R-:W2:Y:S01]  /*1e410*/  LDL R5, [R1+0x1884] ;  /* 0x0018840001057983 */ /* 0x000ea20000100800 */
[----:B------:R-:W-:Y:S02]  /*1e420*/  ISETP.GT.AND P1, PT, R2, 0x13, PT ;  /* 0x000000130200780c */ /* 0x000fe40003f24270 */
[----:B------:R-:W-:-:S11]  /*1e430*/  PRMT R30, RZ, 0x7610, R30 ;  /* 0x00007610ff1e7816 */ /* 0x000fd6000000001e */
[----:B--2---:R-:W-:-:S04]  /*1e440*/  @P1 LOP3.LUT R5, R5, R4, RZ, 0x3c, !PT ;  /* 0x0000000405051212 */ /* 0x004fc800078e3cff */
[----:B------:R-:W-:-:S04]  /*1e450*/  @P1 LOP3.LUT R4, R5, R4, RZ, 0x3c, !PT ;  /* 0x0000000405041212 */ /* 0x000fc800078e3cff */
[----:B------:R-:W-:-:S05]  /*1e460*/  @P1 LOP3.LUT R5, R5, R4, RZ, 0x3c, !PT ;  /* 0x0000000405051212 */ /* 0x000fca00078e3cff */
[----:B------:R-:W2:Y:S04]  /*1e470*/  @P1 LDG.E.U16 R30, [R4.64] ;  /* 0x0000000a041e1981 */ /* 0x000ea8000c1e1500 */
[----:B------:R-:W-:Y:S04]  /*1e480*/  STL [R1+0x34f8], R61 ;  /* 0x0034f83d01007387 */ /* 0x000fe80000100800 */
        /* <DEDUP_REMOVED lines=55> */
[----:B0-----:R-:W2:Y:S01]  /*1e800*/  LDL.LU R24, [R1+0x35b8] ;  /* 0x0035b80001187983 */ /* 0x001ea20000300800 */
[----:B------:R-:W2:Y:S02]  /*1e810*/  LDL R4, [R1+0x18c8] ;  /* 0x0018c80001047983 */ /* 0x000ea40000100800 */
        /* <DEDUP_REMOVED lines=8> */
[----:B0-----:R-:W2:Y:S01]  /*1e8a0*/  LDL.LU R23, [R1+0x35b4] ;  /* 0x0035b40001177983 */ /* 0x001ea20000300800 */
[----:B------:R-:W2:Y:S02]  /*1e8b0*/  LDL R4, [R1+0x18c0] ;  /* 0x0018c00001047983 */ /* 0x000ea40000100800 */
[----:B------:R-:W2:Y:S01]  /*1e8c0*/  LDL R5, [R1+0x18c4] ;  /* 0x0018c40001057983 */ /* 0x000ea20000100800 */
[----:B------:R-:W-:Y:S02]  /*1e8d0*/  PRMT R22, RZ, 0x7610, R22 ;  /* 0x00007610ff167816 */ /* 0x000fe40000000016 */
        /* <DEDUP_REMOVED lines=88> */
[----:B------:R-:W-:Y:S02]  /*1ee60*/  PRMT R13, RZ, 0x7610, R13 ;  /* 0x00007610ff0d7816 */ /* 0x000fe4000000000d */
[----:B--2---:R-:W-:-:S04]  /*1ee70*/  @P1 LOP3.LUT R5, R5, R4, RZ, 0x3c, !PT ;  /* 0x0000000405051212 */ /* 0x004fc800078e3cff */
[----:B------:R-:W-:-:S04]  /*1ee80*/  @P1 LOP3.LUT R4, R5, R4, RZ, 0x3c, !PT ;  /* 0x0000000405041212 */ /* 0x000fc800078e3cff */
[----:B------:R-:W-:-:S05]  /*1ee90*/  @P1 LOP3.LUT R5, R5, R4, RZ, 0x3c, !PT ;  /* 0x0000000405051212 */ /* 0x000fca00078e3cff */
[----:B------:R-:W2:Y:S04]  /*1eea0*/  @P1 LDG.E.U16 R13, [R4.64] ;  /* 0x0000000a040d1981 */ /* 0x000ea8000c1e1500 */
[----:B------:R0:W-:Y:S04]  /*1eeb0*/  STL [R1+0x3554], R61 ;  /* 0x0035543d01007387 */ /* 0x0001e80000100800 */
[----:B0-----:R-:W3:Y:S04]  /*1eec0*/  LDL R61, [R1+0x1964] ;  /* 0x00196400013d7983 */ /* 0x001ee80000100800 */
        /* <DEDUP_REMOVED lines=9> */
[----:B------:R-:W-:-:S03]  /*1ef60*/  PRMT R11, RZ, 0x7610, R11 ;  /* 0x00007610ff0b7816 */ /* 0x000fc6000000000b */
[----:B--2---:R0:W-:Y:S04]  /*1ef70*/  STL [R1+0x14], R12 ;  /* 0x0000140c01007387 */ /* 0x0041e80000100800 */
[----:B0-----:R-:W2:Y:S01]  /*1ef80*/  LDL.LU R12, [R1+0x3588] ;  /* 0x00358800010c7983 */ /* 0x001ea20000300800 */
[----:B------:R-:W2:Y:S02]  /*1ef90*/  LDL R5, [R1+0x1960] ;  /* 0x0019600001057983 */ /* 0x000ea40000100800 */
[----:B---3--:R-:W-:Y:S02]  /*1efa0*/  @P1 IMAD.MOV.U32 R4, RZ, RZ, R61 ;  /* 0x000000ffff041224 */ /* 0x008fe400078e003d */
[----:B------:R-:W3:Y:S04]  /*1efb0*/  LDL R61, [R1+0x193c] ;  /* 0x00193c00013d7983 */ /* 0x000ee80000100800 */
[----:B--2---:R-:W2:Y:S04]  /*1efc0*/  @P1 LDG.E.U16 R11, [R4.64] ;  /* 0x0000000a040b1981 */ /* 0x004ea8000c1e1500 */
        /* <DEDUP_REMOVED lines=36> */
[----:B------:R0:W2:Y:S04]  /*1f210*/  @P2 LDG.E.U16 R60, [R4.64] ;  /* 0x0000000a043c2981 */ /* 0x0000a8000c1e1500 */
[----:B0-----:R-:W4:Y:S01]  /*1f220*/  LDL R5, [R1+0x1938] ;  /* 0x0019380001057983 */ /* 0x001f220000100800 */
[----:B------:R-:W-:Y:S01]  /*1f230*/  PRMT R59, RZ, 0x7610, R59 ;  /* 0x00007610ff3b7816 */ /* 0x000fe2000000003b */
[----:B---3--:R-:W-:Y:S02]  /*1f240*/  @P2 IMAD.MOV.U32 R4, RZ, RZ, R61 ;  /* 0x000000ffff042224 */ /* 0x008fe400078e003d */
[----:B--2---:R-:W-:Y:S01]  /*1f250*/  STL [R1+0x34fc], R60 ;  /* 0x0034fc3c01007387 */ /* 0x004fe20000100800 */
[----:B------:R-:W-:Y:S01]  /*1f260*/  PRMT R58, RZ, 0x7610, R58 ;  /* 0x00007610ff3a7816 */ /* 0x000fe2000000003a */
[----:B------:R-:W2:Y:S02]  /*1f270*/  LDL R61, [R1+0x1994] ;  /* 0x00199400013d7983 */ /* 0x000ea40000100800 */
[----:B----4-:R0:W3:Y:S04]  /*1f280*/  @P2 LDG.E.U16 R59, [R4.64] ;  /* 0x0000000a043b2981 */ /* 0x0100e8000c1e1500 */
[----:B0-----:R-:W4:Y:S04]  /*1f290*/  LDL R4, [R1+0x19b0] ;  /* 0x0019b00001047983 */ /* 0x001f280000100800 */
[----:B------:R-:W4:Y:S02]  /*1f2a0*/  LDL R5, [R1+0x19b4] ;  /* 0x0019b40001057983 */ /* 0x000f240000100800 */
[----:B----4-:R-:W-:-:S04]  /*1f2b0*/  @P2 LOP3.LUT R5, R5, R4, RZ, 0x3c, !PT ;  /* 0x0000000405052212 */ /* 0x010fc800078e3cff */
[----:B------:R-:W-:-:S04]  /*1f2c0*/  @P2 LOP3.LUT R4, R5, R4, RZ, 0x3c, !PT ;  /* 0x0000000405042212 */ /* 0x000fc800078e3cff */
[----:B------:R-:W-:Y:S01]  /*1f2d0*/  @P2 LOP3.LUT R5, R5, R4, RZ, 0x3c, !PT ;  /* 0x0000000405052212 */ /* 0x000fe200078e3cff */
[----:B---3--:R0:W-:Y:S04]  /*1f2e0*/  STL [R1+0x3500], R59 ;  /* 0x0035003b01007387 */ /* 0x0081e80000100800 */
[----:B------:R1:W3:Y:S01]  /*1f2f0*/  @P2 LDG.E.U16 R58, [R4.64] ;  /* 0x0000000a043a2981 */ /* 0x0002e2000c1e1500 */
[----:B------:R-:W-:-:S03]  /*1f300*/  PRMT R57, RZ, 0x7610, R57 ;  /* 0x00007610ff397816 */ /* 0x000fc60000000039 */
[----:B0-----:R-:W4:Y:S04]  /*1f310*/  LDL R59, [R1+0x1990] ;  /* 0x00199000013b7983 */ /* 0x001f280000100800 */
[----:B-1----:R-:W2:Y:S04]  /*1f320*/  LDL R4, [R1+0x19a8] ;  /* 0x0019a80001047983 */ /* 0x002ea80000100800 */
[----:B------:R-:W2:Y:S02]  /*1f330*/  LDL R5, [R1+0x19ac] ;  /* 0x0019ac0001057983 */ /* 0x000ea40000100800 */
[----:B--2---:R-:W-:-:S04]  /*1f340*/  @P2 LOP3.LUT R5, R5, R4, RZ, 0x3c, !PT ;  /* 0x0000000405052212 */ /* 0x004fc800078e3cff */
[----:B------:R-:W-:-:S04]  /*1f350*/  @P2 LOP3.LUT R4, R5, R4, RZ, 0x3c, !PT ;  /* 0x0000000405042212 */ /* 0x000fc800078e3cff */
[----:B------:R-:W-:Y:S01]  /*1f360*/  @P2 LOP3.LUT R5, R5, R4, RZ, 0x3c, !PT ;  /* 0x0000000405052212 */ /* 0x000fe200078e3cff */
[----:B---3--:R0:W-:Y:S04]  /*1f370*/  STL [R1+0x3504], R58 ;  /* 0x0035043a01007387 */ /* 0x0081e80000100800 */
[----:B------:R1:W2:Y:S01]  /*1f380*/  @P2 LDG.E.U16 R57, [R4.64] ;  /* 0x0000000a04392981 */ /* 0x0002a2000c1e1500 */
[----:B------:R-:W-:-:S03]  /*1f390*/  PRMT R56, RZ, 0x7610, R56 ;  /* 0x00007610ff387816 */ /* 0x000fc60000000038 */
[----:B0-----:R-:W3:Y:S04]  /*1f3a0*/  LDL R58, [R1+0x199c] ;  /* 0x00199c00013a7983 */ /* 0x001ee80000100800 */
[----:B-1----:R-:W2:Y:S04]  /*1f3b0*/  LDL R4, [R1+0x19a0] ;  /* 0x0019a00001047983 */ /* 0x002ea80000100800 */
[----:B------:R-:W2:Y:S02]  /*1f3c0*/  LDL R5, [R1+0x19a4] ;  /* 0x0019a40001057983 */ /* 0x000ea40000100800 */
[----:B--2---:R-:W-:-:S04]  /*1f3d0*/  @P2 LOP3.LUT R5, R5, R4, RZ, 0x3c, !PT ;  /* 0x0000000405052212 */ /* 0x004fc800078e3cff */
[----:B------:R-:W-:-:S04]  /*1f3e0*/  @P2 LOP3.LUT R4, R5, R4, RZ, 0x3c, !PT ;  /* 0x0000000405042212 */ /* 0x000fc800078e3cff */
[----:B------:R-:W-:Y:S01]  /*1f3f0*/  @P2 LOP3.LUT R5, R5, R4, RZ, 0x3c, !PT ;  /* 0x0000000405052212 */ /* 0x000fe200078e3cff */
[----:B------:R0:W-:Y:S04]  /*1f400*/  STL [R1+0x3508], R57 ;  /* 0x0035083901007387 */ /* 0x0001e80000100800 */
[----:B------:R1:W2:Y:S04]  /*1f410*/  @P2 LDG.E.U16 R56, [R4.64] ;  /* 0x0000000a04382981 */ /* 0x0002a8000c1e1500 */
[----:B-1----:R-:W2:Y:S01]  /*1f420*/  LDL R5, [R1+0x1998] ;  /* 0x0019980001057983 */ /* 0x002ea20000100800 */
[----:B------:R-:W-:Y:S01]  /*1f430*/  PRMT R55, RZ, 0x7610, R55 ;  /* 0x00007610ff377816 */ /* 0x000fe20000000037 */
[----:B---3--:R-:W-:Y:S01]  /*1f440*/  @P2 IMAD.MOV.U32 R4, RZ, RZ, R58 ;  /* 0x000000ffff042224 */ /* 0x008fe200078e003a */
[----:B------:R-:W-:-:S04]  /*1f450*/  PRMT R54, RZ, 0x7610, R54 ;  /* 0x00007610ff367816 */ /* 0x000fc80000000036 */
[----:B--2---:R1:W2:Y:S04]  /*1f460*/  @P2 LDG.E.U16 R55, [R4.64] ;  /* 0x0000000a04372981 */ /* 0x0042a8000c1e1500 */
[----:B------:R-:W-:Y:S01]  /*1f470*/  STL [R1+0x350c], R56 ;  /* 0x00350c3801007387 */ /* 0x000fe20000100800 */
[----:B-1----:R-:W-:Y:S02]  /*1f480*/  @P2 IMAD.MOV.U32 R4, RZ, RZ, R61 ;  /* 0x000000ffff042224 */ /* 0x002fe400078e003d */
[----:B----4-:R-:W-:-:S05]  /*1f490*/  @P2 IMAD.MOV.U32 R5, RZ, RZ, R59 ;  /* 0x000000ffff052224 */ /* 0x010fca00078e003b */
[----:B------:R1:W3:Y:S04]  /*1f4a0*/  @P2 LDG.E.U16 R54, [R4.64] ;  /* 0x0000000a04362981 */ /* 0x0002e8000c1e1500 */
[----:B--2---:R-:W-:Y:S01]  /*1f4b0*/  STL [R1+0x3510], R55 ;  /* 0x0035103701007387 */ /* 0x004fe20000100800 */
[----:B-1----:R-:W2:Y:S02]  /*1f4c0*/  LDL R4, [R1+0x1988] ;  /* 0x0019880001047983 */ /* 0x002ea40000100800 */
[----:B------:R-:W2:Y:S01]  /*1f4d0*/  LDL R5, [R1+0x198c] ;  /* 0x00198c0001057983 */ /* 0x000ea20000100800 */
[----:B------:R-:W-:Y:S01]  /*1f4e0*/  PRMT R53, RZ, 0x7610, R53 ;  /* 0x00007610ff357816 */ /* 0x000fe20000000035 */
[----:B------:R-:W4:Y:S04]  /*1f4f0*/  LDL R61, [R1+0x19f4] ;  /* 0x0019f400013d7983 */ /* 0x000f280000100800 */
[----:B------:R-:W4:Y:S04]  /*1f500*/  LDL R59, [R1+0x19e8] ;  /* 0x0019e800013b7983 */ /* 0x000f280000100800 */
[----:B------:R-:W4:Y:S04]  /*1f510*/  LDL R58, [R1+0x19ec] ;  /* 0x0019ec00013a7983 */ /* 0x000f280000100800 */
[----:B---3--:R-:W-:Y:S01]  /*1f520*/  STL [R1+0x3514], R54 ;  /* 0x0035143601007387 */ /* 0x008fe20000100800 */
[----:B--2---:R-:W-:-:S04]  /*1f530*/  @P2 LOP3.LUT R5, R5, R4, RZ, 0x3c, !PT ;  /* 0x0000000405052212 */ /* 0x004fc800078e3cff */
[----:B------:R-:W-:-:S04]  /*1f540*/  @P2 LOP3.LUT R4, R5, R4, RZ, 0x3c, !PT ;  /* 0x0000000405042212 */ /* 0x000fc800078e3cff */
[----:B------:R-:W-:-:S05]  /*1f550*/  @P2 LOP3.LUT R5, R5, R4, RZ, 0x3c, !PT ;  /* 0x0000000405052212 */ /* 0x000fca00078e3cff */
[----:B------:R1:W2:Y:S04]  /*1f560*/  @P2 LDG.E.U16 R53, [R4.64] ;  /* 0x0000000a04352981 */ /* 0x0002a8000c1e1500 */
[----:B-1----:R-:W3:Y:S04]  /*1f570*/  LDL R4, [R1+0x1980] ;  /* 0x0019800001047983 */ /* 0x002ee80000100800 */
[----:B------:R-:W3:Y:S01]  /*1f580*/  LDL R5, [R1+0x1984] ;  /* 0x0019840001057983 */ /* 0x000ee20000100800 */
[----:B------:R-:W-:Y:S02]  /*1f590*/  ISETP.GT.AND P0, PT, R2, 0x17, PT ;  /* 0x000000170200780c */ /* 0x000fe40003f04270 */
[----:B0-----:R-:W-:-:S11]  /*1f5a0*/  PRMT R57, RZ, 0x7610, R57 ;  /* 0x00007610ff397816 */ /* 0x001fd60000000039 */
[----:B---3--:R-:W-:-:S04]  /*1f5b0*/  @P0 LOP3.LUT R5, R5, R4, RZ, 0x3c, !PT ;  /* 0x0000000405050212 */ /* 0x008fc800078e3cff */
[----:B------:R-:W-:-:S04]  /*1f5c0*/  @P0 LOP3.LUT R4, R5, R4, RZ, 0x3c, !PT ;  /* 0x0000000405040212 */ /* 0x000fc800078e3cff */
[----:B------:R-:W-:Y:S01]  /*1f5d0*/  @P0 LOP3.LUT R5, R5, R4, RZ, 0x3c, !PT ;  /* 0x0000000405050212 */ /* 0x000fe200078e3cff */
[----:B--2---:R-:W-:Y:S04]  /*1f5e0*/  STL [R1+0x3518], R53 ;  /* 0x0035183501007387 */ /* 0x004fe80000100800 */
[----:B------:R0:W2:Y:S04]  /*1f5f0*/  @P0 LDG.E.U16 R57, [R4.64] ;  /* 0x0000000a04390981 */ /* 0x0000a8000c1e1500 */
[----:B0-----:R-:W3:Y:S04]  /*1f600*/  LDL R4, [R1+0x1978] ;  /* 0x0019780001047983 */ /* 0x001ee80000100800 */
[----:B------:R-:W3:Y:S01]  /*1f610*/  LDL R5, [R1+0x197c] ;  /* 0x00197c0001057983 */ /* 0x000ee20000100800 */
[----:B------:R-:W-:-:S02]  /*1f620*/  PRMT R7, RZ, 0x7610, R7 ;  /* 0x00007610ff077816 */ /* 0x000fc40000000007 */
[----:B---3--:R-:W-:-:S04]  /*1f630*/  @P0 LOP3.LUT R5, R5, R4, RZ, 0x3c, !PT ;  /* 0x0000000405050212 */ /* 0x008fc800078e3cff */
[----:B------:R-:W-:-:S04]  /*1f640*/  @P0 LOP3.LUT R4, R5, R4, RZ, 0x3c, !PT ;  /* 0x0000000405040212 */ /* 0x000fc800078e3cff */
[----:B------:R-:W-:-:S05]  /*1f650*/  @P0 LOP3.LUT R5, R5, R4, RZ, 0x3c, !PT ;  /* 0x0000000405050212 */ /* 0x000fca00078e3cff */
[----:B------:R-:W3:Y:S04]  /*1f660*/  @P0 LDG.E.U16 R7, [R4.64] ;  /* 0x0000000a04070981 */ /* 0x000ee8000c1e1500 */
[----:B--2---:R0:W-:Y:S04]  /*1f670*/  STL [R1+0x1308], R57 ;  /* 0x0013083901007387 */ /* 0x0041e80000100800 */
[----:B0-----:R-:W2:Y:S04]  /*1f680*/  LDL R57, [R1+0x19dc] ;  /* 0x0019dc0001397983 */ /* 0x001ea80000100800 */
[----:B---3--:R0:W-:Y:S04]  /*1f690*/  STL [R1+0x1304], R7 ;  /* 0x0013040701007387 */ /* 0x0081e80000100800 */
[----:B0-----:R-:W3:Y:S01]  /*1f6a0*/  LDL.LU R7, [R1+0x3574] ;  /* 0x0035740001077983 */ /* 0x001ee20000300800 */
[----:B------:R-:W2:Y:S01]  /*1f6b0*/  LDL R5, [R1+0x19f0] ;  /* 0x0019f00001057983 */ /* 0x000ea20000100800 */
[----:B------:R-:W-:Y:S01]  /*1f6c0*/  PRMT R6, RZ, 0x7610, R6 ;  /* 0x00007610ff067816 */ /* 0x000fe20000000006 */
[----:B----4-:R-:W-:Y:S01]  /*1f6d0*/  @P0 IMAD.MOV.U32 R4, RZ, RZ, R61 ;  /* 0x000000ffff040224 */ /* 0x010fe200078e003d */
[----:B------:R-:W-:Y:S01]  /*1f6e0*/  PRMT R3, RZ, 0x7610, R3 ;  /* 0x00007610ff037816 */ /* 0x000fe20000000003 */
[----:B------:R-:W4:Y:S04]  /*1f6f0*/  LDL R61, [R1+0x19d4] ;  /* 0x0019d400013d7983 */ /* 0x000f280000100800 */
[----:B--2---:R0:W2:Y:S02]  /*1f700*/  @P0 LDG.E.U16 R6, [R4.64] ;  /* 0x0000000a04060981 */ /* 0x0040a4000c1e1500 */
[----:B0-----:R-:W-:-:S02]  /*1f710*/  @P0 IMAD.MOV.U32 R4, RZ, RZ, R58 ;  /* 0x000000ffff040224 */ /* 0x001fc400078e003a */
[----:B------:R-:W-:-:S05]  /*1f720*/  @P0 IMAD.MOV.U32 R5, RZ, RZ, R59 ;  /* 0x000000ffff050224 */ /* 0x000fca00078e003b */
[----:B------:R-:W3:Y:S04]  /*1f730*/  @P0 LDG.E.U16 R3, [R4.64] ;  /* 0x0000000a04030981 */ /* 0x000ee8000c1e1500 */
[----:B--2---:R0:W-:Y:S04]  /*1f740*/  STL [R1+0x1300], R6 ;  /* 0x0013000601007387 */ /* 0x0041e80000100800 */
[----:B0-----:R-:W2:Y:S01]  /*1f750*/  LDL.LU R6, [R1+0x3570] ;  /* 0x0035700001067983 */ /* 0x001ea20000300800 */
[----:B------:R-:W2:Y:S02]  /*1f760*/  LDL R59, [R1+0x19c0] ;  /* 0x0019c000013b7983 */ /* 0x000ea40000100800 */
[----:B------:R-:W2:Y:S01]  /*1f770*/  LDL R58, [R1+0x19c4] ;  /* 0x0019c400013a7983 */ /* 0x000ea20000100800 */
[----:B---3--:R0:W-:Y:S04]  /*1f780*/  STL [R1+0x12fc], R3 ;  /* 0x0012fc0301007387 */ /* 0x0081e80000100800 */
[----:B0-----:R-:W3:Y:S01]  /*1f790*/  LDL.LU R3, [R1+0x356c] ;  /* 0x00356c0001037983 */ /* 0x001ee20000300800 */
        /* <DEDUP_REMOVED lines=8> */
[----:B--2---:R-:W-:Y:S01]  /*1f820*/  STL [R1+0x12f8], R0 ;  /* 0x0012f80001007387 */ /* 0x004fe20000100800 */
[----:B------:R-:W2:Y:S02]  /*1f830*/  LDL R5, [R1+0x19d8] ;  /* 0x0019d80001057983 */ /* 0x000ea40000100800 */
[----:B------:R-:W-:Y:S01]  /*1f840*/  @P0 IMAD.MOV.U32 R4, RZ, RZ, R57 ;  /* 0x000000ffff040224 */ /* 0x000fe200078e0039 */
[----:B------:R-:W-:Y:S02]  /*1f850*/  PRMT R60, RZ, 0x7610, R60 ;  /* 0x00007610ff3c7816 */ /* 0x000fe4000000003c */
[----:B------:R-:W-:Y:S02]  /*1f860*/  ISETP.GT.AND P1, PT, R2, 0x18, PT ;  /* 0x000000180200780c */ /* 0x000fe40003f24270 */
[----:B------:R-:W-:Y:S01]  /*1f870*/  PRMT R52, RZ, 0x7610, R52 ;  /* 0x00007610ff347816 */ /* 0x000fe20000000034 */
[----:B------:R-:W3:Y:S04]  /*1f880*/  LDL R57, [R1+0x1a30] ;  /* 0x001a300001397983 */ /* 0x000ee80000100800 */
[----:B--2---:R0:W2:Y:S04]  /*1f890*/  @P0 LDG.E.U16 R56, [R4.64] ;  /* 0x0000000a04380981 */ /* 0x0040a8000c1e1500 */
[----:B0-----:R-:W2:Y:S01]  /*1f8a0*/  LDL R5, [R1+0x19d0] ;  /* 0x0019d00001057983 */ /* 0x001ea20000100800 */
[----:B----4-:R-:W-:-:S05]  /*1f8b0*/  @P0 IMAD.MOV.U32 R4, RZ, RZ, R61 ;  /* 0x000000ffff040224 */ /* 0x010fca00078e003d */
[----:B--2---:R0:W2:Y:S04]  /*1f8c0*/  @P0 LDG.E.U16 R60, [R4.64] ;  /* 0x0000000a043c0981 */ /* 0x0040a8000c1e1500 */
[----:B------:R1:W-:Y:S01]  /*1f8d0*/  STL [R1+0x12f4], R56 ;  /* 0x0012f43801007387 */ /* 0x0003e20000100800 */
[----:B------:R-:W4:Y:S02]  /*1f8e0*/  LDL R61, [R1+0x1a28] ;  /* 0x001a2800013d7983 */ /* 0x000f240000100800 */
[----:B0-----:R-:W-:Y:S02]  /*1f8f0*/  @P1 IMAD.MOV.U32 R4, RZ, RZ, R58 ;  /* 0x000000ffff041224 */ /* 0x001fe400078e003a */
[----:B------:R-:W-:Y:S01]  /*1f900*/  @P1 IMAD.MOV.U32 R5, RZ, RZ, R59 ;  /* 0x000000ffff051224 */ /* 0x000fe200078e003b */
[----:B-1----:R-:W3:Y:S04]  /*1f910*/  LDL R56, [R1+0x1a34] ;  /* 0x001a340001387983 */ /* 0x002ee80000100800 */
[----:B------:R0:W3:Y:S04]  /*1f920*/  @P1 LDG.E.U16 R52, [R4.64] ;  /* 0x0000000a04341981 */ /* 0x0000e8000c1e1500 */
[----:B--2---:R1:W-:Y:S01]  /*1f930*/  STL [R1+0x12f0], R60 ;  /* 0x0012f03c01007387 */ /* 0x0043e20000100800 */
[----:B0-----:R-:W2:Y:S02]  /*1f940*/  LDL R4, [R1+0x19b8] ;  /* 0x0019b80001047983 */ /* 0x001ea40000100800 */
[----:B------:R-:W2:Y:S01]  /*1f950*/  LDL R5, [R1+0x19bc] ;  /* 0x0019bc0001057983 */ /* 0x000ea20000100800 */
[----:B------:R-:W-:Y:S01]  /*1f960*/  PRMT R51, RZ, 0x7610, R51 ;  /* 0x00007610ff337816 */ /* 0x000fe20000000033 */
[----:B------:R-:W3:Y:S04]  /*1f970*/  LDL R59, [R1+0x1a20] ;  /* 0x001a2000013b7983 */ /* 0x000ee80000100800 */
[----:B------:R-:W3:Y:S04]  /*1f980*/  LDL R58, [R1+0x1a24] ;  /* 0x001a2400013a7983 */ /* 0x000ee80000100800 */
[----:B-1----:R-:W3:Y:S01]  /*1f990*/  LDL R60, [R1+0x1a2c] ;  /* 0x001a2c00013c7983 */ /* 0x002ee20000100800 */
[----:B------:R-:W-:-:S02]  /*1f9a0*/  PRMT R50, RZ, 0x7610, R50 ;  /* 0x00007610ff327816 */ /* 0x000fc40000000032 */
[----:B--2---:R-:W-:-:S04]  /*1f9b0*/  @P1 LOP3.LUT R5, R5, R4, RZ, 0x3c, !PT ;  /* 0x0000000405051212 */ /* 0x004fc800078e3cff */
[----:B------:R-:W-:-:S04]  /*1f9c0*/  @P1 LOP3.LUT R4, R5, R4, RZ, 0x3c, !PT ;  /* 0x0000000405041212 */ /* 0x000fc800078e3cff */
[----:B------:R-:W-:-:S05]  /*1f9d0*/  @P1 LOP3.LUT R5, R5, R4, RZ, 0x3c, !PT ;  /* 0x0000000405051212 */ /* 0x000fca00078e3cff */
[----:B------:R3:W2:Y:S01]  /*1f9e0*/  @P1 LDG.E.U16 R51, [R4.64] ;  /* 0x0000000a04331981 */ /* 0x0006a2000c1e1500 */
[----:B------:R-:W-:Y:S01]  /*1f9f0*/  PRMT R49, RZ, 0x7610, R49 ;  /* 0x00007610ff317816 */ /* 0x000fe20000000031 */
[----:B---3--:R-:W-:Y:S02]  /*1fa00*/  @P1 IMAD.MOV.U32 R4, RZ, RZ, R56 ;  /* 0x000000ffff041224 */ /* 0x008fe400078e0038 */
[----:B------:R-:W-:-:S05]  /*1fa10*/  @P1 IMAD.MOV.U32 R5, RZ, RZ, R57 ;  /* 0x000000ffff051224 */ /* 0x000fca00078e0039 */
[----:B------:R0:W3:Y:S02]  /*1fa20*/  @P1 LDG.E.U16 R50, [R4.64] ;  /* 0x0000000a04321981 */ /* 0x0000e4000c1e1500 */
[----:B0-----:R-:W-:Y:S02]  /*1fa30*/  @P1 IMAD.MOV.U32 R4, RZ, RZ, R60 ;  /* 0x000000ffff041224 */ /* 0x001fe400078e003c */
[----:B----4-:R-:W-:-:S05]  /*1fa40*/  @P1 IMAD.MOV.U32 R5, RZ, RZ, R61 ;  /* 0x000000ffff051224 */ /* 0x010fca00078e003d */
[----:B------:R0:W4:Y:S01]  /*1fa50*/  @P1 LDG.E.U16 R49, [R4.64] ;  /* 0x0000000a04311981 */ /* 0x000122000c1e1500 */
[----:B------:R-:W-:-:S03]  /*1fa60*/  PRMT R48, RZ, 0x7610, R48 ;  /* 0x00007610ff307816 */ /* 0x000fc60000000030 */
[----:B------:R-:W-:Y:S01]  /*1fa70*/  STL [R1+0x3558], R52 ;  /* 0x0035583401007387 */ /* 0x000fe20000100800 */
[----:B0-----:R-:W-:Y:S02]  /*1fa80*/  @P1 IMAD.MOV.U32 R4, RZ, RZ, R58 ;  /* 0x000000ffff041224 */ /* 0x001fe400078e003a */
[----:B------:R-:W-:-:S05]  /*1fa90*/  @P1 IMAD.MOV.U32 R5, RZ, RZ, R59 ;  /* 0x000000ffff051224 */ /* 0x000fca00078e003b */
[----:B------:R-:W4:Y:S04]  /*1faa0*/  @P1 LDG.E.U16 R48, [R4.64] ;  /* 0x0000000a04301981 */ /* 0x000f28000c1e1500 */
[----:B--2---:R0:W-:Y:S01]  /*1fab0*/  STL [R1+0x355c], R51 ;  /* 0x00355c3301007387 */ /* 0x0041e20000100800 */
[----:B------:R-:W2:Y:S02]  /*1fac0*/  LDL R57, [R1+0x1a18] ;  /* 0x001a180001397983 */ /* 0x000ea40000100800 */
[----:B------:R-:W2:Y:S01]  /*1fad0*/  LDL R56, [R1+0x1a1c] ;  /* 0x001a1c0001387983 */ /* 0x000ea20000100800 */
[----:B---3--:R1:W-:Y:S01]  /*1fae0*/  STL [R1+0x3560], R50 ;  /* 0x0035603201007387 */ /* 0x0083e20000100800 */
[----:B0-----:R-:W3:Y:S03]  /*1faf0*/  LDL R51, [R1+0x1a10] ;  /* 0x001a100001337983 */ /* 0x001ee60000100800 */
[----:B-1----:R-:W3:Y:S04]  /*1fb00*/  LDL R50, [R1+0x1a14] ;  /* 0x001a140001327983 */ /* 0x002ee80000100800 */
[----:B----4-:R-:W-:Y:S01]  /*1fb10*/  STL [R1+0x3564], R49 ;  /* 0x0035643101007387 */ /* 0x010fe20000100800 */
[----:B------:R-:W4:Y:S02]  /*1fb20*/  LDL R61, [R1+0x1a08] ;  /* 0x001a0800013d7983 */ /* 0x000f240000100800 */
[----:B------:R-:W4:Y:S02]  /*1fb30*/  LDL R60, [R1+0x1a0c] ;  /* 0x001a0c00013c7983 */ /* 0x000f240000100800 */
[----:B------:R-:W4:Y:S01]  /*1fb40*/  LDL R59, [R1+0x1a00] ;  /* 0x001a0000013b7983 */ /* 0x000f220000100800 */
[----:B------:R-:W4:Y:S04]  /*1fb50*/  LDL R58, [R1+0x1a04] ;  /* 0x001a0400013a7983 */ /* 0x000f280000100800 */
[----:B------:R-:W-:Y:S01]  /*1fb60*/  STL [R1+0x3568], R48 ;  /* 0x0035683001007387 */ /* 0x000fe20000100800 */
[----:B--2---:R-:W-:-:S02]  /*1fb70*/  @P1 IMAD.MOV.U32 R5, RZ, RZ, R57 ;  /* 0x000000ffff051224 */ /* 0x004fc400078e0039 */
[----:B------:R-:W-:Y:S01]  /*1fb80*/  @P1 IMAD.MOV.U32 R4, RZ, RZ, R56 ;  /* 0x000000ffff041224 */ /* 0x000fe200078e0038 */
[----:B------:R-:W2:Y:S04]  /*1fb90*/  LDL R57, [R1+0x19f8] ;  /* 0x0019f80001397983 */ /* 0x000ea80000100800 */
[----:B------:R-:W2:Y:S01]  /*1fba0*/  LDL R56, [R1+0x19fc] ;  /* 0x0019fc0001387983 */ /* 0x000ea20000100800 */
[----:B------:R-:W-:Y:S02]  /*1fbb0*/  PRMT R47, RZ, 0x7610, R47 ;  /* 0x00007610ff2f7816 */ /* 0x000fe4000000002f */
[----:B------:R-:W-:Y:S02]  /*1fbc0*/  PRMT R46, RZ, 0x7610, R46 ;  /* 0x00007610ff2e7816 */ /* 0x000fe4000000002e */
[----:B------:R-:W-:-:S02]  /*1fbd0*/  ISETP.GT.AND P2, PT, R2, 0x19, PT ;  /* 0x000000190200780c */ /* 0x000fc40003f44270 */
[----:B------:R3:W2:Y:S01]  /*1fbe0*/  @P1 LDG.E.U16 R47, [R4.64] ;  /* 0x0000000a042f1981 */ /* 0x0006a2000c1e1500 */
[----:B------:R-:W-:Y:S01]  /*1fbf0*/  PRMT R45, RZ, 0x7610, R45 ;  /* 0x00007610ff2d7816 */ /* 0x000fe2000000002d */
[----:B---3--:R-:W-:Y:S02]  /*1fc00*/  @P1 IMAD.MOV.U32 R5, RZ, RZ, R51 ;  /* 0x000000ffff051224 */ /* 0x008fe400078e0033 */
[----:B------:R-:W3:Y:S01]  /*1fc10*/  LDL R51, [R1+0x1a70] ;  /* 0x001a700001337983 */ /* 0x000ee20000100800 */
[----:B------:R-:W-:-:S03]  /*1fc20*/  @P1 IMAD.MOV.U32 R4, RZ, RZ, R50 ;  /* 0x000000ffff041224 */ /* 0x000fc600078e0032 */
[----:B------:R-:W3:Y:S04]  /*1fc30*/  LDL R50, [R1+0x1a74] ;  /* 0x001a740001327983 */ /* 0x000ee80000100800 */
[----:B------:R4:W3:Y:S01]  /*1fc40*/  @P1 LDG.E.U16 R46, [R4.64] ;  /* 0x0000000a042e1981 */ /* 0x0008e2000c1e1500 */
[----:B------:R-:W-:Y:S01]  /*1fc50*/  PRMT R44, RZ, 0x7610, R44 ;  /* 0x00007610ff2c7816 */ /* 0x000fe2000000002c */
[----:B----4-:R-:W-:Y:S02]  /*1fc60*/  @P1 IMAD.MOV.U32 R4, RZ, RZ, R60 ;  /* 0x000000ffff041224 */ /* 0x010fe400078e003c */
[----:B------:R-:W-:Y:S01]  /*1fc70*/  @P1 IMAD.MOV.U32 R5, RZ, RZ, R61 ;  /* 0x000000ffff051224 */ /* 0x000fe200078e003d */
[----:B------:R-:W4:Y:S04]  /*1fc80*/  LDL R60, [R1+0x1a6c] ;  /* 0x001a6c00013c7983 */ /* 0x000f280000100800 */
[----:B------:R-:W4:Y:S04]  /*1fc90*/  LDL R61, [R1+0x1a68] ;  /* 0x001a6800013d7983 */ /* 0x000f280000100800 */
[----:B------:R0:W4:Y:S02]  /*1fca0*/  @P1 LDG.E.U16 R45, [R4.64] ;  /* 0x0000000a042d1981 */ /* 0x000124000c1e1500 */
[----:B0-----:R-:W-:-:S02]  /*1fcb0*/  @P2 IMAD.MOV.U32 R4, RZ, RZ, R58 ;  /* 0x000000ffff042224 */ /* 0x001fc400078e003a */
[----:B------:R-:W-:Y:S01]  /*1fcc0*/  @P2 IMAD.MOV.U32 R5, RZ, RZ, R59 ;  /* 0x000000ffff052224 */ /* 0x000fe200078e003b */
[----:B------:R-:W4:Y:S04]  /*1fcd0*/  LDL R58, [R1+0x1a64] ;  /* 0x001a6400013a7983 */ /* 0x000f280000100800 */
[----:B------:R-:W4:Y:S04]  /*1fce0*/  LDL R59, [R1+0x1a60] ;  /* 0x001a6000013b7983 */ /* 0x000f280000100800 */
[----:B------:R2:W4:Y:S02]  /*1fcf0*/  @P2 LDG.E.U16 R44, [R4.64] ;  /* 0x0000000a042c2981 */ /* 0x000524000c1e1500 */
[----:B--2---:R-:W-:-:S02]  /*1fd00*/  @P2 IMAD.MOV.U32 R5, RZ, RZ, R57 ;  /* 0x000000ffff052224 */ /* 0x004fc400078e0039 */
[----:B------:R-:W-:Y:S01]  /*1fd10*/  @P2 IMAD.MOV.U32 R4, RZ, RZ, R56 ;  /* 0x000000ffff042224 */ /* 0x000fe200078e0038 */
[----:B------:R-:W2:Y:S04]  /*1fd20*/  LDL R57, [R1+0x1a58] ;  /* 0x001a580001397983 */ /* 0x000ea80000100800 */
[----:B------:R-:W2:Y:S01]  /*1fd30*/  LDL R56, [R1+0x1a5c] ;  /* 0x001a5c0001387983 */ /* 0x000ea20000100800 */
[----:B------:R-:W-:Y:S02]  /*1fd40*/  PRMT R43, RZ, 0x7610, R43 ;  /* 0x00007610ff2b7816 */ /* 0x000fe4000000002b */
[----:B------:R-:W-:-:S04]  /*1fd50*/  PRMT R42, RZ, 0x7610, R42 ;  /* 0x00007610ff2a7816 */ /* 0x000fc8000000002a */
        /* <DEDUP_REMOVED lines=27> */
[----:B---3--:R-:W-:Y:S01]  /*1ff10*/  @P2 IMAD.MOV.U32 R5, RZ, RZ, R51 ;  /* 0x000000ffff052224 */ /* 0x008fe200078e0033 */
[----:B------:R-:W-:Y:S02]  /*1ff20*/  PRMT R36, RZ, 0x7610, R36 ;  /* 0x00007610ff247816 */ /* 0x000fe40000000024 */
[----:B------:R-:W-:Y:S01]  /*1ff30*/  PRMT R35, RZ, 0x7610, R35 ;  /* 0x00007610ff237816 */ /* 0x000fe20000000023 */
[----:B------:R-:W3:Y:S01]  /*1ff40*/  LDL R51, [R1+0x1ab0] ;  /* 0x001ab00001337983 */ /* 0x000ee20000100800 */
[----:B------:R-:W-:-:S03]  /*1ff50*/  @P2 IMAD.MOV.U32 R4, RZ, RZ, R50 ;  /* 0x000000ffff042224 */ /* 0x000fc600078e0032 */
[----:B------:R-:W3:Y:S04]  /*1ff60*/  LDL R50, [R1+0x1ab4] ;  /* 0x001ab40001327983 */ /* 0x000ee80000100800 */
[----:B------:R4:W3:Y:S02]  /*1ff70*/  @P2 LDG.E.U16 R38, [R4.64] ;  /* 0x0000000a04262981 */ /* 0x0008e4000c1e1500 */
[----:B----4-:R-:W-:Y:S02]  /*1ff80*/  @P2 IMAD.MOV.U32 R4, RZ, RZ, R60 ;  /* 0x000000ffff042224 */ /* 0x010fe400078e003c */
[----:B------:R-:W-:Y:S01]  /*1ff90*/  @P2 IMAD.MOV.U32 R5, RZ, RZ, R61 ;  /* 0x000000ffff052224 */ /* 0x000fe200078e003d */
[----:B------:R-:W4:Y:S04]  /*1ffa0*/  LDL R60, [R1+0x1aac] ;  /* 0x001aac00013c7983 */ /* 0x000f280000100800 */
[----:B------:R-:W4:Y:S04]  /*1ffb0*/  LDL R61, [R1+0x1aa8] ;  /* 0x001aa800013d7983 */ /* 0x000f280000100800 */
[----:B------:R0:W4:Y:S02]  /*1ffc0*/  @P2 LDG.E.U16 R37, [R4.64] ;  /* 0x0000000a04252981 */ /* 0x000124000c1e1500 */
[----:B0-----:R-:W-:-:S02]  /*1ffd0*/  @P1 IMAD.MOV.U32 R4, RZ, RZ, R58 ;  /* 0x000000ffff041224 */ /* 0x001fc400078e003a */
[----:B------:R-:W-:-:S05]  /*1ffe0*/  @P1 IMAD.MOV.U32 R5, RZ, RZ, R59 ;  /* 0x000000ffff051224 */ /* 0x000fca00078e003b */
[----:B------:R2:W4:Y:S02]  /*1fff0*/  @P1 LDG.E.U16 R36, [R4.64] ;  /* 0x0000000a04241981 */ /* 0x000524000c1e1500 */
[----:B--2---:R-:W-:Y:S02]  /*20000*/  @P1 IMAD.MOV.U32 R5, RZ, RZ, R57 ;  /* 0x000000ffff051224 */ /* 0x004fe400078e0039 */
[----:B------:R-:W-:-:S05]  /*20010*/  @P1 IMAD.MOV.U32 R4, RZ, RZ, R56 ;  /* 0x000000ffff041224 */ /* 0x000fca00078e0038 */
[----:B------:R3:W2:Y:S01]  /*20020*/  @P1 LDG.E.U16 R35, [R4.64] ;  /* 0x0000000a04231981 */ /* 0x0006a2000c1e1500 */
[----:B------:R-:W-:Y:S02]  /*20030*/  PRMT R34, RZ, 0x7610, R34 ;  /* 0x00007610ff227816 */ /* 0x000fe40000000022 */
[----:B------:R-:W-:Y:S01]  /*20040*/  PRMT R33, RZ, 0x7610, R33 ;  /* 0x00007610ff217816 */ /* 0x000fe20000000021 */
[----:B---3--:R-:W-:Y:S02]  /*20050*/  @P1 IMAD.MOV.U32 R5, RZ, RZ, R51 ;  /* 0x000000ffff051224 */ /* 0x008fe400078e0033 */
[----:B------:R-:W-:-:S05]  /*20060*/  @P1 IMAD.MOV.U32 R4, RZ, RZ, R50 ;  /* 0x000000ffff041224 */ /* 0x000fca00078e0032 */
[----:B------:R4:W3:Y:S02]  /*20070*/  @P1 LDG.E.U16 R34, [R4.64] ;  /* 0x0000000a04221981 */ /* 0x0008e4000c1e1500 */
[----:B----4-:R-:W-:Y:S02]  /*20080*/  @P1 IMAD.MOV.U32 R4, RZ, RZ, R60 ;  /* 0x000000ffff041224 */ /* 0x010fe400078e003c */
[----:B------:R-:W-:-:S05]  /*20090*/  @P1 IMAD.MOV.U32 R5, RZ, RZ, R61 ;  /* 0x000000ffff051224 */ /* 0x000fca00078e003d */
[----:B------:R0:W4:Y:S04]  /*200a0*/  @P1 LDG.E.U16 R33, [R4.64] ;  /* 0x0000000a04211981 */ /* 0x000128000c1e1500 */
[----:B------:R-:W-:Y:S01]  /*200b0*/  STL [R1+0x351c], R36 ;  /* 0x00351c2401007387 */ /* 0x000fe20000100800 */
[----:B------:R-:W0:Y:S02]  /*200c0*/  LDL R58, [R1+0x1ac0] ;  /* 0x001ac000013a7983 */ /* 0x000e240000100800 */
[----:B------:R-:W4:Y:S01]  /*200d0*/  LDL R56, [R1+0x1ac4] ;  /* 0x001ac40001387983 */ /* 0x000f220000100800 */
[----:B--2---:R-:W-:Y:S01]  /*200e0*/  STL [R1+0x3520], R35 ;  /* 0x0035202301007387 */ /* 0x004fe20000100800 */
[----:B------:R-:W2:Y:S02]  /*200f0*/  LDL R59, [R1+0x1ab8] ;  /* 0x001ab800013b7983 */ /* 0x000ea40000100800 */
[----:B------:R-:W2:Y:S02]  /*20100*/  LDL R51, [R1+0x1abc] ;  /* 0x001abc0001337983 */ /* 0x000ea40000100800 */
[----:B------:R-:W2:Y:S01]  /*20110*/  LDL R57, [R1+0x1b2c] ;  /* 0x001b2c0001397983 */ /* 0x000ea20000100800 */
[----:B------:R-:W2:Y:S01]  /*20120*/  LDL R50, [R1+0x1b30] ;  /* 0x001b300001327983 */ /* 0x000ea20000100800 */
[----:B------:R-:W-:-:S02]  /*20130*/  ISETP.GT.AND P2, PT, R2, 0x1c, PT ;  /* 0x0000001c0200780c */ /* 0x000fc40003f44270 */
[----:B------:R-:W-:Y:S02]  /*20140*/  PRMT R32, RZ, 0x7610, R32 ;  /* 0x00007610ff207816 */ /* 0x000fe40000000020 */
[----:B------:R-:W-:Y:S02]  /*20150*/  PRMT R31, RZ, 0x7610, R31 ;  /* 0x00007610ff1f7816 */ /* 0x000fe4000000001f */
[----:B------:R-:W-:Y:S01]  /*20160*/  PRMT R30, RZ, 0x7610, R30 ;  /* 0x00007610ff1e7816 */ /* 0x000fe2000000001e */
[----:B---3--:R1:W-:Y:S06]  /*20170*/  STL [R1+0x3524], R34 ;  /* 0x0035242201007387 */ /* 0x0083ec0000100800 */
[----:B0-----:R-:W-:-:S02]  /*20180*/  @P2 IMAD.MOV.U32 R5, RZ, RZ, R58 ;  /* 0x000000ffff052224 */ /* 0x001fc400078e003a */
[----:B----4-:R-:W-:-:S05]  /*20190*/  @P2 IMAD.MOV.U32 R4, RZ, RZ, R56 ;  /* 0x000000ffff042224 */ /* 0x010fca00078e0038 */
[----:B------:R2:W3:Y:S04]  /*201a0*/  @P2 LDG.E.U16 R32, [R4.64] ;  /* 0x0000000a04202981 */ /* 0x0004e8000c1e1500 */
[----:B------:R-:W-:Y:S01]  /*201b0*/  STL [R1+0x3528], R33 ;  /* 0x0035282101007387 */ /* 0x000fe20000100800 */
[----:B------:R-:W4:Y:S02]  /*201c0*/  LDL R61, [R1+0x1b28] ;  /* 0x001b2800013d7983 */ /* 0x000f240000100800 */
[----:B------:R-:W3:Y:S02]  /*201d0*/  LDL R58, [R1+0x1b1c] ;  /* 0x001b1c00013a7983 */ /* 0x000ee40000100800 */
[----:B------:R-:W3:Y:S01]  /*201e0*/  LDL R56, [R1+0x1b20] ;  /* 0x001b200001387983 */ /* 0x000ee20000100800 */
[----:B-1----:R-:W3:Y:S04]  /*201f0*/  LDL R34, [R1+0x1b18] ;  /* 0x001b180001227983 */ /* 0x002ee80000100800 */
[----:B------:R-:W3:Y:S01]  /*20200*/  LDL R60, [R1+0x1b0c] ;  /* 0x001b0c00013c7983 */ /* 0x000ee20000100800 */
[----:B--2---:R-:W-:-:S02]  /*20210*/  @P2 IMAD.MOV.U32 R5, RZ, RZ, R59 ;  /* 0x000000ffff052224 */ /* 0x004fc400078e003b */
[----:B------:R-:W-:Y:S01]  /*20220*/  @P2 IMAD.MOV.U32 R4, RZ, RZ, R51 ;  /* 0x000000ffff042224 */ /* 0x000fe200078e0033 */
[----:B------:R-:W2:Y:S04]  /*20230*/  LDL R59, [R1+0x1b10] ;  /* 0x001b1000013b7983 */ /* 0x000ea80000100800 */
[----:B------:R-:W2:Y:S04]  /*20240*/  LDL R51, [R1+0x1b14] ;  /* 0x001b140001337983 */ /* 0x000ea80000100800 */
[----:B------:R0:W2:Y:S02]  /*20250*/  @P2 LDG.E.U16 R31, [R4.64] ;  /* 0x0000000a041f2981 */ /* 0x0000a4000c1e1500 */
[----:B0-----:R-:W-:-:S02]  /*20260*/  @P2 IMAD.MOV.U32 R4, RZ, RZ, R50 ;  /* 0x000000ffff042224 */ /* 0x001fc400078e0032 */
[----:B------:R-:W-:Y:S01]  /*20270*/  @P2 IMAD.MOV.U32 R5, RZ, RZ, R57 ;  /* 0x000000ffff052224 */ /* 0x000fe200078e0039 */
[----:B------:R-:W-:Y:S01]  /*20280*/  PRMT R29, RZ, 0x7610, R29 ;  /* 0x00007610ff1d7816 */ /* 0x000fe2000000001d */
[----:B------:R-:W2:Y:S04]  /*20290*/  LDL R57, [R1+0x1b04] ;  /* 0x001b040001397983 */ /* 0x000ea80000100800 */
[----:B------:R0:W2:Y:S04]  /*202a0*/  @P2 LDG.E.U16 R30, [R4.64] ;  /* 0x0000000a041e2981 */ /* 0x0000a8000c1e1500 */
[----:B------:R-:W2:Y:S04]  /*202b0*/  LDL R50, [R1+0x1b08] ;  /* 0x001b080001327983 */ /* 0x000ea80000100800 */
[----:B0-----:R-:W2:Y:S01]  /*202c0*/  LDL R5, [R1+0x1b24] ;  /* 0x001b240001057983 */ /* 0x001ea20000100800 */
[----:B----4-:R-:W-:-:S05]  /*202d0*/  @P2 IMAD.MOV.U32 R4, RZ, RZ, R61 ;  /* 0x000000ffff042224 */ /* 0x010fca00078e003d */
[----:B--2---:R3:W2:Y:S02]  /*202e0*/  @P2 LDG.E.U16 R29, [R4.64] ;  /* 0x0000000a041d2981 */ /* 0x0046a4000c1e1500 */
[----:B---3--:R-:W-:Y:S02]  /*202f0*/  @P2 IMAD.MOV.U32 R4, RZ, RZ, R56 ;  /* 0x000000ffff042224 */ /* 0x008fe400078e0038 */
[----:B------:R-:W-:Y:S01]  /*20300*/  @P2 IMAD.MOV.U32 R5, RZ, RZ, R58 ;  /* 0x000000ffff052224 */ /* 0x000fe200078e003a */
[----:B------:R-:W3:Y:S04]  /*20310*/  LDL R56, [R1+0x1aa4] ;  /* 0x001aa40001387983 */ /* 0x000ee80000100800 */
[----:B------:R-:W4:Y:S01]  /*20320*/  LDL R58, [R1+0x1aa0] ;  /* 0x001aa000013a7983 */ /* 0x000f220000100800 */
[----:B------:R-:W-:-:S02]  /*20330*/  PRMT R28, RZ, 0x7610, R28 ;  /* 0x00007610ff1c7816 */ /* 0x000fc4000000001c */
[----:B------:R-:W-:-:S04]  /*20340*/  PRMT R27, RZ, 0x7610, R27 ;  /* 0x00007610ff1b7816 */ /* 0x000fc8000000001b */
[----:B------:R0:W2:Y:S01]  /*20350*/  @P2 LDG.E.U16 R28, [R4.64] ;  /* 0x0000000a041c2981 */ /* 0x0000a2000c1e1500 */
[----:B------:R-:W-:Y:S01]  /*20360*/  PRMT R26, RZ, 0x7610, R26 ;  /* 0x00007610ff1a7816 */ /* 0x000fe2000000001a */
[----:B0-----:R-:W-:Y:S02]  /*20370*/  @P2 IMAD.MOV.U32 R4, RZ, RZ, R34 ;  /* 0x000000ffff042224 */ /* 0x001fe400078e0022 */
[----:B------:R-:W-:Y:S01]  /*20380*/  @P2 IMAD.MOV.U32 R5, RZ, RZ, R51 ;  /* 0x000000ffff052224 */ /* 0x000fe200078e0033 */
[----:B------:R-:W-:Y:S02]  /*20390*/  PRMT R25, RZ, 0x7610, R25 ;  /* 0x00007610ff197816 */ /* 0x000fe40000000019 */
[----:B------:R-:W-:Y:S01]  /*203a0*/  PRMT R24, RZ, 0x7610, R24 ;  /* 0x00007610ff187816 */ /* 0x000fe20000000018 */
[----:B------:R-:W2:Y:S04]  /*203b0*/  LDL R34, [R1+0x1a9c] ;  /* 0x001a9c0001227983 */ /* 0x000ea80000100800 */
[----:B------:R0:W2:Y:S04]  /*203c0*/  @P2 LDG.E.U16 R27, [R4.64] ;  /* 0x0000000a041b2981 */ /* 0x0000a8000c1e1500 */
[----:B------:R-:W2:Y:S01]  /*203d0*/  LDL R51, [R1+0x1a98] ;  /* 0x001a980001337983 */ /* 0x000ea20000100800 */
[----:B0-----:R-:W-:-:S02]  /*203e0*/  @P2 IMAD.MOV.U32 R4, RZ, RZ, R59 ;  /* 0x000000ffff042224 */ /* 0x001fc400078e003b */
[----:B------:R-:W-:Y:S01]  /*203f0*/  @P2 IMAD.MOV.U32 R5, RZ, RZ, R60 ;  /* 0x000000ffff052224 */ /* 0x000fe200078e003c */
[----:B------:R-:W2:Y:S04]  /*20400*/  LDL R59, [R1+0x1b00] ;  /* 0x001b0000013b7983 */ /* 0x000ea80000100800 */
[----:B------:R-:W2:Y:S04]  /*20410*/  LDL R60, [R1+0x1afc] ;  /* 0x001afc00013c7983 */ /* 0x000ea80000100800 */
[----:B------:R0:W2:Y:S02]  /*20420*/  @P2 LDG.E.U16 R26, [R4.64] ;  /* 0x0000000a041a2981 */ /* 0x0000a4000c1e1500 */
[----:B0-----:R-:W-:-:S02]  /*20430*/  @P2 IMAD.MOV.U32 R4, RZ, RZ, R50 ;  /* 0x000000ffff042224 */ /* 0x001fc400078e0032 */
[----:B------:R-:W-:Y:S01]  /*20440*/  @P2 IMAD.MOV.U32 R5, RZ, RZ, R57 ;  /* 0x000000ffff052224 */ /* 0x000fe200078e0039 */
[----:B------:R-:W2:Y:S04]  /*20450*/  LDL R50, [R1+0x1af8] ;  /* 0x001af80001327983 */ /* 0x000ea80000100800 */
[----:B------:R-:W2:Y:S04]  /*20460*/  LDL R57, [R1+0x1424] ;  /* 0x0014240001397983 */ /* 0x000ea80000100800 */
[----:B------:R3:W2:Y:S02]  /*20470*/  @P2 LDG.E.U16 R25, [R4.64] ;  /* 0x0000000a04192981 */ /* 0x0006a4000c1e1500 */
[----:B---3--:R-:W-:-:S02]  /*20480*/  @P1 IMAD.MOV.U32 R4, RZ, RZ, R56 ;  /* 0x000000ffff041224 */ /* 0x008fc400078e0038 */
[----:B----4-:R-:W-:-:S05]  /*20490*/  @P1 IMAD.MOV.U32 R5, RZ, RZ, R58 ;  /* 0x000000ffff051224 */ /* 0x010fca00078e003a */
[----:B------:R2:W3:Y:S01]  /*204a0*/  @P1 LDG.E.U16 R24, [R4.64] ;  /* 0x0000000a04181981 */ /* 0x0004e2000c1e1500 */
[----:B------:R-:W-:Y:S01]  /*204b0*/  PRMT R23, RZ, 0x7610, R23 ;  /* 0x00007610ff177816 */ /* 0x000fe20000000017 */
[----:B--2---:R-:W-:Y:S02]  /*204c0*/  @P1 IMAD.MOV.U32 R4, RZ, RZ, R34 ;  /* 0x000000ffff041224 */ /* 0x004fe400078e0022 */
[----:B------:R-:W-:-:S05]  /*204d0*/  @P1 IMAD.MOV.U32 R5, RZ, RZ, R51 ;  /* 0x000000ffff051224 */ /* 0x000fca00078e0033 */
[----:B------:R0:W2:Y:S01]  /*204e0*/  @P1 LDG.E.U16 R23, [R4.64] ;  /* 0x0000000a04171981 */ /* 0x0000a2000c1e1500 */
[----:B------:R-:W-:-:S03]  /*204f0*/  ISETP.GT.AND P2, PT, R2, 0x1d, PT ;  /* 0x0000001d0200780c */ /* 0x000fc60003f44270 */
[----:B---3--:R-:W-:Y:S01]  /*20500*/  STL [R1+0x352c], R24 ;  /* 0x00352c1801007387 */ /* 0x008fe20000100800 */
[----:B------:R-:W3:Y:S02]  /*20510*/  LDL R56, [R1+0x141c] ;  /* 0x00141c0001387983 */ /* 0x000ee40000100800 */
[----:B------:R-:W4:Y:S02]  /*20520*/  LDL R34, [R1+0x1420] ;  /* 0x0014200001227983 */ /* 0x000f240000100800 */
[----:B------:R-:W4:Y:S01]  /*20530*/  LDL R58, [R1+0x1414] ;  /* 0x00141400013a7983 */ /* 0x000f220000100800 */
[----:B------:R-:W4:Y:S01]  /*20540*/  LDL R51, [R1+0x1418] ;  /* 0x0014180001337983 */ /* 0x000f220000100800 */
[----:B------:R-:W-:-:S03]  /*20550*/  PRMT R22, RZ, 0x7610, R22 ;  /* 0x00007610ff167816 */ /* 0x000fc60000000016 */
[----:B0-----:R-:W-:Y:S02]  /*20560*/  @P2 IMAD.MOV.U32 R4, RZ, RZ, R59 ;  /* 0x000000ffff042224 */ /* 0x001fe400078e003b */
[----:B------:R-:W-:Y:S01]  /*20570*/  @P2 IMAD.MOV.U32 R5, RZ, RZ, R60 ;  /* 0x000000ffff052224 */ /* 0x000fe200078e003c */
[----:B------:R-:W-:-:S04]  /*20580*/  PRMT R21, RZ, 0x7610, R21 ;  /* 0x00007610ff157816 */ /* 0x000fc80000000015 */
[----:B------:R0:W4:Y:S01]  /*20590*/  @P2 LDG.E.U16 R22, [R4.64] ;  /* 0x0000000a04162981 */ /* 0x000122000c1e1500 */
[----:B------:R-:W-:Y:S01]  /*205a0*/  PRMT R20, RZ, 0x7610, R20 ;  /* 0x00007610ff147816 */ /* 0x000fe20000000014 */
[----:B0-----:R-:W-:Y:S02]  /*205b0*/  @P2 IMAD.MOV.U32 R4, RZ, RZ, R50 ;  /* 0x000000ffff042224 */ /* 0x001fe400078e0032 */
[----:B------:R-:W-:-:S05]  /*205c0*/  @P2 IMAD.MOV.U32 R5, RZ, RZ, R57 ;  /* 0x000000ffff052224 */ /* 0x000fca00078e0039 */
[----:B------:R3:W4:Y:S01]  /*205d0*/  @P2 LDG.E.U16 R21, [R4.64] ;  /* 0x0000000a04152981 */ /* 0x000722000c1e1500 */
[----:B------:R-:W-:-:S03]  /*205e0*/  PRMT R19, RZ, 0x7610, R19 ;  /* 0x00007610ff137816 */ /* 0x000fc60000000013 */
[----:B--2---:R-:W-:Y:S01]  /*205f0*/  STL [R1+0x3530], R23 ;  /* 0x0035301701007387 */ /* 0x004fe20000100800 */
[----:B------:R-:W2:Y:S02]  /*20600*/  LDL R61, [R1+0x1410] ;  /* 0x00141000013d7983 */ /* 0x000ea40000100800 */
[----:B------:R-:W2:Y:S02]  /*20610*/  LDL R60, [R1+0x1404] ;  /* 0x00140400013c7983 */ /* 0x000ea40000100800 */
[----:B------:R-:W2:Y:S01]  /*20620*/  LDL R59, [R1+0x1408] ;  /* 0x00140800013b7983 */ /* 0x000ea20000100800 */
[----:B------:R-:W2:Y:S04]  /*20630*/  LDL R57, [R1+0x13fc] ;  /* 0x0013fc0001397983 */ /* 0x000ea80000100800 */
[----:B------:R-:W2:Y:S01]  /*20640*/  LDL R50, [R1+0x1400] ;  /* 0x0014000001327983 */ /* 0x000ea20000100800 */
[----:B---3--:R-:W-:-:S02]  /*20650*/  @P2 IMAD.MOV.U32 R5, RZ, RZ, R56 ;  /* 0x000000ffff052224 */ /* 0x008fc400078e0038 */
[----:B----4-:R-:W-:Y:S01]  /*20660*/  @P2 IMAD.MOV.U32 R4, RZ, RZ, R34 ;  /* 0x000000ffff042224 */ /* 0x010fe200078e0022 */
[----:B------:R-:W3:Y:S04]  /*20670*/  LDL R56, [R1+0x13f4] ;  /* 0x0013f40001387983 */ /* 0x000ee80000100800 */
[----:B------:R-:W4:Y:S04]  /*20680*/  LDL R34, [R1+0x13f8] ;  /* 0x0013f80001227983 */ /* 0x000f280000100800 */
[----:B------:R0:W3:Y:S02]  /*20690*/  @P2 LDG.E.U16 R20, [R4.64] ;  /* 0x0000000a04142981 */ /* 0x0000e4000c1e1500 */
[----:B0-----:R-:W-:-:S02]  /*206a0*/  @P2 IMAD.MOV.U32 R4, RZ, RZ, R51 ;  /* 0x000000ffff042224 */ /* 0x001fc400078e0033 */
[----:B------:R-:W-:Y:S01]  /*206b0*/  @P2 IMAD.MOV.U32 R5, RZ, RZ, R58 ;  /* 0x000000ffff052224 */ /* 0x000fe200078e003a */
[----:B------:R-:W-:Y:S01]  /*206c0*/  PRMT R18, RZ, 0x7610, R18 ;  /* 0x00007610ff127816 */ /* 0x000fe20000000012 */
[----:B------:R-:W3:Y:S04]  /*206d0*/  LDL R58, [R1+0x1a90] ;  /* 0x001a9000013a7983 */ /* 0x000ee80000100800 */
[----:B------:R0:W3:Y:S04]  /*206e0*/  @P2 LDG.E.U16 R19, [R4.64] ;  /* 0x0000000a04132981 */ /* 0x0000e8000c1e1500 */
[----:B------:R-:W3:Y:S04]  /*206f0*/  LDL R51, [R1+0x1a94] ;  /* 0x001a940001337983 */ /* 0x000ee80000100800 */
[----:B0-----:R-:W3:Y:S01]  /*20700*/  LDL R5, [R1+0x140c] ;  /* 0x00140c0001057983 */ /* 0x001ee20000100800 */
[----:B--2---:R-:W-:Y:S01]  /*20710*/  @P2 IMAD.MOV.U32 R4, RZ, RZ, R61 ;  /* 0x000000ffff042224 */ /* 0x004fe200078e003d */
[----:B------:R-:W-:-:S02]  /*20720*/  PRMT R17, RZ, 0x7610, R17 ;  /* 0x00007610ff117816 */ /* 0x000fc40000000011 */
[----:B------:R-:W-:Y:S02]  /*20730*/  PRMT R16, RZ, 0x7610, R16 ;  /* 0x00007610ff107816 */ /* 0x000fe40000000010 */
[----:B------:R-:W-:Y:S01]  /*20740*/  PRMT R15, RZ, 0x7610, R15 ;  /* 0x00007610ff0f7816 */ /* 0x000fe2000000000f */
[----:B---3--:R0:W2:Y:S02]  /*20750*/  @P2 LDG.E.U16 R18, [R4.64] ;  /* 0x0000000a04122981 */ /* 0x0080a4000c1e1500 */
[----:B0-----:R-:W-:Y:S02]  /*20760*/  @P2 IMAD.MOV.U32 R4, RZ, RZ, R59 ;  /* 0x000000ffff042224 */ /* 0x001fe400078e003b */
[----:B------:R-:W-:Y:S01]  /*20770*/  @P2 IMAD.MOV.U32 R5, RZ, RZ, R60 ;  /* 0x000000ffff052224 */ /* 0x000fe200078e003c */
[----:B------:R-:W3:Y:S04]  /*20780*/  LDL R59, [R1+0x13e8] ;  /* 0x0013e800013b7983 */ /* 0x000ee80000100800 */
[----:B------:R-:W2:Y:S04]  /*20790*/  LDL R60, [R1+0x13e4] ;  /* 0x0013e400013c7983 */ /* 0x000ea80000100800 */
[----:B------:R0:W2:Y:S02]  /*207a0*/  @P2 LDG.E.U16 R17, [R4.64] ;  /* 0x0000000a04112981 */ /* 0x0000a4000c1e1500 */
[----:B0-----:R-:W-:-:S02]  /*207b0*/  @P2 IMAD.MOV.U32 R4, RZ, RZ, R50 ;  /* 0x000000ffff042224 */ /* 0x001fc400078e0032 */
[----:B------:R-:W-:Y:S01]  /*207c0*/  @P2 IMAD.MOV.U32 R5, RZ, RZ, R57 ;  /* 0x000000ffff052224 */ /* 0x000fe200078e0039 */
[----:B------:R-:W2:Y:S04]  /*207d0*/  LDL R50, [R1+0x1a8c] ;  /* 0x001a8c0001327983 */ /* 0x000ea80000100800 */
[----:B------:R-:W3:Y:S04]  /*207e0*/  LDL R57, [R1+0x1a88] ;  /* 0x001a880001397983 */ /* 0x000ee80000100800 */
[----:B------:R4:W3:Y:S02]  /*207f0*/  @P2 LDG.E.U16 R16, [R4.64] ;  /* 0x0000000a04102981 */ /* 0x0008e4000c1e1500 */
[----:B----4-:R-:W-:-:S02]  /*20800*/  @P2 IMAD.MOV.U32 R4, RZ, RZ, R34 ;  /* 0x000000ffff042224 */ /* 0x010fc400078e0022 */
[----:B------:R-:W-:Y:S01]  /*20810*/  @P2 IMAD.MOV.U32 R5, RZ, RZ, R56 ;  /* 0x000000ffff052224 */ /* 0x000fe200078e0038 */
[----:B------:R-:W4:Y:S04]  /*20820*/  LDL R34, [R1+0x13f0] ;  /* 0x0013f00001227983 */ /* 0x000f280000100800 */
[----:B------:R-:W4:Y:S04]  /*20830*/  LDL R56, [R1+0x13ec] ;  /* 0x0013ec0001387983 */ /* 0x000f280000100800 */
[----:B------:R0:W4:Y:S01]  /*20840*/  @P2 LDG.E.U16 R15, [R4.64] ;  /* 0x0000000a040f2981 */ /* 0x000122000c1e1500 */
[----:B------:R-:W-:Y:S01]  /*20850*/  PRMT R14, RZ, 0x7610, R14 ;  /* 0x00007610ff0e7816 */ /* 0x000fe2000000000e */
[----:B0-----:R-:W-:-:S02]  /*20860*/  @P1 IMAD.MOV.U32 R4, RZ, RZ, R51 ;  /* 0x000000ffff041224 */ /* 0x001fc400078e0033 */
[----:B------:R-:W-:Y:S01]  /*20870*/  @P1 IMAD.MOV.U32 R5, RZ, RZ, R58 ;  /* 0x000000ffff051224 */ /* 0x000fe200078e003a */
[----:B------:R-:W-:Y:S02]  /*20880*/  PRMT R13, RZ, 0x7610, R13 ;  /* 0x00007610ff0d7816 */ /* 0x000fe4000000000d */
[----:B------:R-:W-:Y:S02]  /*20890*/  ISETP.GT.AND P2, PT, R2, 0x1e, PT ;  /* 0x0000001e0200780c */ /* 0x000fe40003f44270 */
[----:B------:R-:W-:Y:S02]  /*208a0*/  PRMT R12, RZ, 0x7610, R12 ;  /* 0x00007610ff0c7816 */ /* 0x000fe4000000000c */
[----:B------:R-:W-:Y:S01]  /*208b0*/  PRMT R11, RZ, 0x7610, R11 ;  /* 0x00007610ff0b7816 */ /* 0x000fe2000000000b */
[----:B------:R2:W4:Y:S04]  /*208c0*/  @P1 LDG.E.U16 R14, [R4.64] ;  /* 0x0000000a040e1981 */ /* 0x000528000c1e1500 */
[----:B------:R-:W4:Y:S04]  /*208d0*/  LDL R58, [R1+0x13dc] ;  /* 0x0013dc00013a7983 */ /* 0x000f280000100800 */
[----:B------:R-:W4:Y:S01]  /*208e0*/  LDL R51, [R1+0x13e0] ;  /* 0x0013e00001337983 */ /* 0x000f220000100800 */
[----:B--2---:R-:W-:-:S02]  /*208f0*/  @P1 IMAD.MOV.U32 R4, RZ, RZ, R50 ;  /* 0x000000ffff041224 */ /* 0x004fc400078e0032 */
[----:B---3--:R-:W-:-:S05]  /*20900*/  @P1 IMAD.MOV.U32 R5, RZ, RZ, R57 ;  /* 0x000000ffff051224 */ /* 0x008fca00078e0039 */
[----:B------:R4:W2:Y:S02]  /*20910*/  @P1 LDG.E.U16 R13, [R4.64] ;  /* 0x0000000a040d1981 */ /* 0x0008a4000c1e1500 */
[----:B----4-:R-:W-:Y:S02]  /*20920*/  @P2 IMAD.MOV.U32 R4, RZ, RZ, R34 ;  /* 0x000000ffff042224 */ /* 0x010fe400078e0022 */
[----:B------:R-:W-:-:S05]  /*20930*/  @P2 IMAD.MOV.U32 R5, RZ, RZ, R56 ;  /* 0x000000ffff052224 */ /* 0x000fca00078e0038 */
[----:B------:R0:W3:Y:S02]  /*20940*/  @P2 LDG.E.U16 R12, [R4.64] ;  /* 0x0000000a040c2981 */ /* 0x0000e4000c1e1500 */
[----:B0-----:R-:W-:Y:S02]  /*20950*/  @P2 IMAD.MOV.U32 R4, RZ, RZ, R59 ;  /* 0x000000ffff042224 */ /* 0x001fe400078e003b */
[----:B------:R-:W-:-:S05]  /*20960*/  @P2 IMAD.MOV.U32 R5, RZ, RZ, R60 ;  /* 0x000000ffff052224 */ /* 0x000fca00078e003c */
[----:B------:R0:W4:Y:S04]  /*20970*/  @P2 LDG.E.U16 R11, [R4.64] ;  /* 0x0000000a040b2981 */ /* 0x000128000c1e1500 */
[----:B------:R1:W-:Y:S01]  /*20980*/  STL [R1+0x3534], R14 ;  /* 0x0035340e01007387 */ /* 0x0003e20000100800 */
[----:B------:R-:W4:Y:S02]  /*20990*/  LDL R57, [R1+0x13d4] ;  /* 0x0013d40001397983 */ /* 0x000f240000100800 */
[----:B------:R-:W4:Y:S01]  /*209a0*/  LDL R50, [R1+0x13d8] ;  /* 0x0013d80001327983 */ /* 0x000f220000100800 */
[----:B------:R-:W-:Y:S01]  /*209b0*/  PRMT R10, RZ, 0x7610, R10 ;  /* 0x00007610ff0a7816 */ /* 0x000fe2000000000a */
[----:B0-----:R-:W-:Y:S02]  /*209c0*/  @P2 IMAD.MOV.U32 R4, RZ, RZ, R51 ;  /* 0x000000ffff042224 */ /* 0x001fe400078e0033 */
[----:B------:R-:W-:-:S05]  /*209d0*/  @P2 IMAD.MOV.U32 R5, RZ, RZ, R58 ;  /* 0x000000ffff052224 */ /* 0x000fca00078e003a */
[----:B------:R0:W4:Y:S04]  /*209e0*/  @P2 LDG.E.U16 R10, [R4.64] ;  /* 0x0000000a040a2981 */ /* 0x000128000c1e1500 */
[----:B--2---:R-:W-:Y:S01]  /*209f0*/  STL [R1+0x3538], R13 ;  /* 0x0035380d01007387 */ /* 0x004fe20000100800 */
[----:B------:R-:W2:Y:S02]  /*20a00*/  LDL R56, [R1+0x13cc] ;  /* 0x0013cc0001387983 */ /* 0x000ea40000100800 */
[----:B------:R-:W2:Y:S01]  /*20a10*/  LDL R34, [R1+0x13d0] ;  /* 0x0013d00001227983 */ /* 0x000ea20000100800 */
[----:B---3--:R-:W-:Y:S04]  /*20a20*/  STL [R1+0x353c], R12 ;  /* 0x00353c0c01007387 */ /* 0x008fe80000100800 */
[----:B----4-:R-:W-:Y:S01]  /*20a30*/  STL [R1+0x3540], R11 ;  /* 0x0035400b01007387 */ /* 0x010fe20000100800 */
[----:B------:R-:W3:Y:S02]  /*20a40*/  LDL R51, [R1+0x13c4] ;  /* 0x0013c40001337983 */ /* 0x000ee40000100800 */
[----:B-1----:R-:W4:Y:S01]  /*20a50*/  LDL R14, [R1+0x13c8] ;  /* 0x0013c800010e7983 */ /* 0x002f220000100800 */
[----:B------:R-:W-:Y:S01]  /*20a60*/  PRMT R9, RZ, 0x7610, R9 ;  /* 0x00007610ff097816 */ /* 0x000fe20000000009 */
[----:B0-----:R-:W-:-:S02]  /*20a70*/  @P2 IMAD.MOV.U32 R4, RZ, RZ, R50 ;  /* 0x000000ffff042224 */ /* 0x001fc400078e0032 */
[----:B------:R-:W-:-:S05]  /*20a80*/  @P2 IMAD.MOV.U32 R5, RZ, RZ, R57 ;  /* 0x000000ffff052224 */ /* 0x000fca00078e0039 */
[----:B------:R2:W4:Y:S01]  /*20a90*/  @P2 LDG.E.U16 R9, [R4.64] ;  /* 0x0000000a04092981 */ /* 0x000522000c1e1500 */
[----:B------:R-:W-:Y:S02]  /*20aa0*/  PRMT R8, RZ, 0x7610, R8 ;  /* 0x00007610ff087816 */ /* 0x000fe40000000008 */
[----:B------:R-:W-:Y:S01]  /*20ab0*/  PRMT R7, RZ, 0x7610, R7 ;  /* 0x00007610ff077816 */ /* 0x000fe20000000007 */
[----:B------:R-:W-:Y:S01]  /*20ac0*/  STL [R1+0x3544], R10 ;  /* 0x0035440a01007387 */ /* 0x000fe20000100800 */
[----:B------:R-:W4:Y:S02]  /*20ad0*/  LDL R50, [R1+0x13c0] ;  /* 0x0013c00001327983 */ /* 0x000f240000100800 */
[----:B------:R-:W4:Y:S02]  /*20ae0*/  LDL R59, [R1+0x13bc] ;  /* 0x0013bc00013b7983 */ /* 0x000f240000100800 */
[----:B--2---:R-:W-:Y:S02]  /*20af0*/  @P2 IMAD.MOV.U32 R5, RZ, RZ, R56 ;  /* 0x000000ffff052224 */ /* 0x004fe400078e0038 */
[----:B------:R-:W-:-:S05]  /*20b00*/  @P2 IMAD.MOV.U32 R4, RZ, RZ, R34 ;  /* 0x000000ffff042224 */ /* 0x000fca00078e0022 */
[----:B------:R3:W2:Y:S02]  /*20b10*/  @P2 LDG.E.U16 R8, [R4.64] ;  /* 0x0000000a04082981 */ /* 0x0006a4000c1e1500 */
[----:B---3--:R-:W-:Y:S02]  /*20b20*/  @P2 IMAD.MOV.U32 R5, RZ, RZ, R51 ;  /* 0x000000ffff052224 */ /* 0x008fe400078e0033 */
[----:B----4-:R-:W-:-:S05]  /*20b30*/  @P2 IMAD.MOV.U32 R4, RZ, RZ, R14 ;  /* 0x000000ffff042224 */ /* 0x010fca00078e000e */
[----:B------:R0:W3:Y:S04]  /*20b40*/  @P2 LDG.E.U16 R7, [R4.64] ;  /* 0x0000000a04072981 */ /* 0x0000e8000c1e1500 */
[----:B------:R-:W-:Y:S01]  /*20b50*/  STL [R1+0x3548], R9 ;  /* 0x0035480901007387 */ /* 0x000fe20000100800 */
[----:B------:R-:W4:Y:S02]  /*20b60*/  LDL R58, [R1+0x13b4] ;  /* 0x0013b400013a7983 */ /* 0x000f240000100800 */
[----:B------:R-:W4:Y:S02]  /*20b70*/  LDL R57, [R1+0x13b8] ;  /* 0x0013b80001397983 */ /* 0x000f240000100800 */
[----:B------:R-:W4:Y:S01]  /*20b80*/  LDL R56, [R1+0x19c8] ;  /* 0x0019c80001387983 */ /* 0x000f220000100800 */
[----:B------:R-:W4:Y:S01]  /*20b90*/  LDL R34, [R1+0x19cc] ;  /* 0x0019cc0001227983 */ /* 0x000f220000100800 */
[----:B0-----:R-:W-:-:S03]  /*20ba0*/  @P2 IMAD.MOV.U32 R4, RZ, RZ, R50 ;  /* 0x000000ffff042224 */ /* 0x001fc600078e0032 */
[----:B--2---:R0:W-:Y:S01]  /*20bb0*/  STL [R1+0x354c], R8 ;  /* 0x00354c0801007387 */ /* 0x0041e20000100800 */
[----:B------:R-:W2:Y:S02]  /*20bc0*/  LDL R51, [R1+0x1a80] ;  /* 0x001a800001337983 */ /* 0x000ea40000100800 */
[----:B------:R-:W2:Y:S01]  /*20bd0*/  LDL R14, [R1+0x1a84] ;  /* 0x001a8400010e7983 */ /* 0x000ea20000100800 */
[----:B---3--:R-:W-:Y:S01]  /*20be0*/  STL [R1+0x3550], R7 ;  /* 0x0035500701007387 */ /* 0x008fe20000100800 */
[----:B------:R-:W3:Y:S02]  /*20bf0*/  LDL R50, [R1+0x1a78] ;  /* 0x001a780001327983 */ /* 0x000ee40000100800 */
[----:B0-----:R-:W3:Y:S01]  /*20c00*/  LDL R8, [R1+0x1a7c] ;  /* 0x001a7c0001087983 */ /* 0x001ee20000100800 */
[----:B------:R-:W-:Y:S01]  /*20c10*/  PRMT R6, RZ, 0x7610, R6 ;  /* 0x00007610ff067816 */ /* 0x000fe20000000006 */
[----:B------:R-:W-:Y:S01]  /*20c20*/  @P2 IMAD.MOV.U32 R5, RZ, RZ, R59 ;  /* 0x000000ffff052224 */ /* 0x000fe200078e003b */
[----:B------:R-:W-:-:S02]  /*20c30*/  PRMT R3, RZ, 0x7610, R3 ;  /* 0x00007610ff037816 */ /* 0x000fc40000000003 */
[----:B------:R-:W-:Y:S02]  /*20c40*/  ISETP.GT.AND P1, PT, R2, 0x1b, PT ;  /* 0x0000001b0200780c */ /* 0x000fe40003f24270 */
[----:B------:R4:W3:Y:S01]  /*20c50*/  @P2 LDG.E.U16 R6, [R4.64] ;  /* 0x0000000a04062981 */ /* 0x0008e2000c1e1500 */
[----:B------:R-:W-:Y:S01]  /*20c60*/  PRMT R33, RZ, 0x7610, R33 ;  /* 0x00007610ff217816 */ /* 0x000fe20000000021 */
[----:B----4-:R-:W-:Y:S02]  /*20c70*/  @P2 IMAD.MOV.U32 R4, RZ, RZ, R57 ;  /* 0x000000ffff042224 */ /* 0x010fe400078e0039 */
[----:B------:R-:W-:Y:S01]  /*20c80*/  @P2 IMAD.MOV.U32 R5, RZ, RZ, R58 ;  /* 0x000000ffff052224 */ /* 0x000fe200078e003a */
[----:B------:R-:W-:Y:S02]  /*20c90*/  PRMT R12, RZ, 0x7610, R12 ;  /* 0x00007610ff0c7816 */ /* 0x000fe4000000000c */
[----:B------:R-:W-:Y:S01]  /*20ca0*/  PRMT R9, RZ, 0x7610, R9 ;  /* 0x00007610ff097816 */ /* 0x000fe20000000009 */
        /* <DEDUP_REMOVED lines=8> */
[----:B------:R-:W-:-:S05]  /*20d30*/  @P1 IMAD.MOV.U32 R4, RZ, RZ, R14 ;  /* 0x000000ffff041224 */ /* 0x000fca00078e000e */
[----:B------:R3:W2:Y:S02]  /*20d40*/  @P1 LDG.E.U16 R12, [R4.64] ;  /* 0x0000000a040c1981 */ /* 0x0006a4000c1e1500 */
[----:B---3--:R-:W-:Y:S02]  /*20d50*/  @P1 IMAD.MOV.U32 R5, RZ, RZ, R50 ;  /* 0x000000ffff051224 */ /* 0x008fe400078e0032 */
[----:B------:R-:W-:-:S05]  /*20d60*/  @P1 IMAD.MOV.U32 R4, RZ, RZ, R8 ;  /* 0x000000ffff041224 */ /* 0x000fca00078e0008 */
[----:B------:R-:W3:Y:S04]  /*20d70*/  @P1 LDG.E.U16 R9, [R4.64] ;  /* 0x0000000a04091981 */ /* 0x000ee8000c1e1500 */
[----:B----4-:R0:W-:Y:S01]  /*20d80*/  STL [R1+0x1228], R33 ;  /* 0x0012282101007387 */ /* 0x0101e20000100800 */
[----:B------:R-:W4:Y:S03]  /*20d90*/  LDL R14, [R1+0x1ae0] ;  /* 0x001ae000010e7983 */ /* 0x000f260000100800 */
[----:B0-----:R-:W4:Y:S04]  /*20da0*/  LDL R33, [R1+0x1aec] ;  /* 0x001aec0001217983 */ /* 0x001f280000100800 */
[----:B--2---:R0:W-:Y:S01]  /*20db0*/  STL [R1+0x1220], R12 ;  /* 0x0012200c01007387 */ /* 0x0041e20000100800 */
[----:B------:R-:W2:Y:S02]  /*20dc0*/  LDL R51, [R1+0x1ad8] ;  /* 0x001ad80001337983 */ /* 0x000ea40000100800 */
[----:B------:R-:W2:Y:S02]  /*20dd0*/  LDL R50, [R1+0x1adc] ;  /* 0x001adc0001327983 */ /* 0x000ea40000100800 */
[----:B------:R-:W2:Y:S01]  /*20de0*/  LDL R8, [R1+0x1ad4] ;  /* 0x001ad40001087983 */ /* 0x000ea20000100800 */
[----:B0-----:R-:W2:Y:S04]  /*20df0*/  LDL R12, [R1+0x1ae4] ;  /* 0x001ae400010c7983 */ /* 0x001ea80000100800 */
[----:B---3--:R0:W-:Y:S04]  /*20e00*/  STL [R1+0x1218], R9 ;  /* 0x0012180901007387 */ /* 0x0081e80000100800 */
[----:B0-----:R-:W3:Y:S01]  /*20e10*/  LDL R9, [R1+0x1ad0] ;  /* 0x001ad00001097983 */ /* 0x001ee20000100800 */
[----:B------:R-:W-:Y:S01]  /*20e20*/  PRMT R55, RZ, 0x7610, R55 ;  /* 0x00007610ff377816 */ /* 0x000fe20000000037 */
[----:B------:R-:W-:-:S02]  /*20e30*/  @P1 IMAD.MOV.U32 R4, RZ, RZ, R56 ;  /* 0x000000ffff041224 */ /* 0x000fc400078e0038 */
[----:B------:R-:W-:Y:S01]  /*20e40*/  @P1 IMAD.MOV.U32 R5, RZ, RZ, R57 ;  /* 0x000000ffff051224 */ /* 0x000fe200078e0039 */
[----:B------:R-:W-:-:S04]  /*20e50*/  PRMT R54, RZ, 0x7610, R54 ;  /* 0x00007610ff367816 */ /* 0x000fc80000000036 */
[----:B------:R0:W3:Y:S02]  /*20e60*/  @P1 LDG.E.U16 R55, [R4.64] ;  /* 0x0000000a04371981 */ /* 0x0000e4000c1e1500 */
[----:B0-----:R-:W-:Y:S02]  /*20e70*/  @P1 IMAD.MOV.U32 R5, RZ, RZ, R34 ;  /* 0x000000ffff051224 */ /* 0x001fe400078e0022 */
[----:B------:R-:W3:Y:S01]  /*20e80*/  LDL R34, [R1+0x1ac8] ;  /* 0x001ac80001227983 */ /* 0x000ee20000100800 */
[----:B----4-:R-:W-:-:S03]  /*20e90*/  @P1 IMAD.MOV.U32 R4, RZ, RZ, R33 ;  /* 0x000000ffff041224 */ /* 0x010fc600078e0021 */
[----:B------:R-:W4:Y:S04]  /*20ea0*/  LDL R33, [R1+0x1acc] ;  /* 0x001acc0001217983 */ /* 0x000f280000100800 */
[----:B------:R0:W4:Y:S02]  /*20eb0*/  @P1 LDG.E.U16 R54, [R4.64] ;  /* 0x0000000a04361981 */ /* 0x000124000c1e1500 */
[----:B0-----:R-:W-:Y:S02]  /*20ec0*/  @P1 IMAD.MOV.U32 R5, RZ, RZ, R14 ;  /* 0x000000ffff051224 */ /* 0x001fe400078e000e */
[----:B------:R-:W4:Y:S01]  /*20ed0*/  LDL R14, [R1+0x13ac] ;  /* 0x0013ac00010e7983 */ /* 0x000f220000100800 */
[----:B------:R-:W-:Y:S02]  /*20ee0*/  PRMT R53, RZ, 0x7610, R53 ;  /* 0x00007610ff357816 */ /* 0x000fe40000000035 */
[----:B------:R-:W-:-:S02]  /*20ef0*/  PRMT R48, RZ, 0x7610, R48 ;  /* 0x00007610ff307816 */ /* 0x000fc40000000030 */
[----:B------:R-:W-:Y:S01]  /*20f00*/  PRMT R36, RZ, 0x7610, R36 ;  /* 0x00007610ff247816 */ /* 0x000fe20000000024 */
[----:B--2---:R-:W-:Y:S02]  /*20f10*/  @P1 IMAD.MOV.U32 R4, RZ, RZ, R12 ;  /* 0x000000ffff041224 */ /* 0x004fe400078e000c */
[----:B------:R-:W2:Y:S04]  /*20f20*/  LDL R12, [R1+0x13b0] ;  /* 0x0013b000010c7983 */ /* 0x000ea80000100800 */
[----:B------:R0:W2:Y:S02]  /*20f30*/  @P1 LDG.E.U16 R53, [R4.64] ;  /* 0x0000000a04351981 */ /* 0x0000a4000c1e1500 */
[----:B0-----:R-:W-:Y:S02]  /*20f40*/  @P1 IMAD.MOV.U32 R4, RZ, RZ, R50 ;  /* 0x000000ffff041224 */ /* 0x001fe400078e0032 */
[----:B------:R-:W-:Y:S01]  /*20f50*/  @P1 IMAD.MOV.U32 R5, RZ, RZ, R51 ;  /* 0x000000ffff051224 */ /* 0x000fe200078e0033 */
[----:B------:R-:W-:-:S02]  /*20f60*/  ISETP.GT.AND P0, PT, R2, 0x1f, PT ;  /* 0x0000001f0200780c */ /* 0x000fc40003f04270 */
[----:B------:R-:W-:Y:S02]  /*20f70*/  PRMT R23, RZ, 0x7610, R23 ;  /* 0x00007610ff177816 */ /* 0x000fe40000000017 */
[----:B------:R-:W-:Y:S01]  /*20f80*/  PRMT R11, RZ, 0x7610, R11 ;  /* 0x00007610ff0b7816 */ /* 0x000fe2000000000b */
[----:B------:R-:W2:Y:S04]  /*20f90*/  LDL R51, [R1+0x1b60] ;  /* 0x001b600001337983 */ /* 0x000ea80000100800 */
[----:B------:R0:W2:Y:S04]  /*20fa0*/  @P1 LDG.E.U16 R48, [R4.64] ;  /* 0x0000000a04301981 */ /* 0x0000a8000c1e1500 */
[----:B------:R-:W2:Y:S01]  /*20fb0*/  LDL R50, [R1+0x1b64] ;  /* 0x001b640001327983 */ /* 0x000ea20000100800 */
[----:B0-----:R-:W-:-:S03]  /*20fc0*/  @P1 IMAD.MOV.U32 R4, RZ, RZ, R8 ;  /* 0x000000ffff041224 */ /* 0x001fc600078e0008 */
[----:B------:R-:W2:Y:S01]  /*20fd0*/  LDL R8, [R1+0x13a8] ;  /* 0x0013a80001087983 */ /* 0x000ea20000100800 */
[----:B---3--:R-:W-:-:S03]  /*20fe0*/  @P1 IMAD.MOV.U32 R5, RZ, RZ, R9 ;  /* 0x000000ffff051224 */ /* 0x008fc600078e0009 */
[----:B------:R-:W3:Y:S04]  /*20ff0*/  LDL R9, [R1+0x13a4] ;  /* 0x0013a40001097983 */ /* 0x000ee80000100800 */
[----:B------:R0:W3:Y:S02]  /*21000*/  @P1 LDG.E.U16 R36, [R4.64] ;  /* 0x0000000a04241981 */ /* 0x0000e4000c1e1500 */
[----:B0-----:R-:W-:Y:S02]  /*21010*/  @P1 IMAD.MOV.U32 R5, RZ, RZ, R34 ;  /* 0x000000ffff051224 */ /* 0x001fe400078e0022 */
[----:B----4-:R-:W-:-:S05]  /*21020*/  @P1 IMAD.MOV.U32 R4, RZ, RZ, R33 ;  /* 0x000000ffff041224 */ /* 0x010fca00078e0021 */
[----:B------:R0:W4:Y:S02]  /*21030*/  @P1 LDG.E.U16 R23, [R4.64] ;  /* 0x0000000a04171981 */ /* 0x000124000c1e1500 */
[----:B0-----:R-:W-:Y:S02]  /*21040*/  @P0 IMAD.MOV.U32 R5, RZ, RZ, R14 ;  /* 0x000000ffff050224 */ /* 0x001fe400078e000e */
[----:B--2---:R-:W-:-:S05]  /*21050*/  @P0 IMAD.MOV.U32 R4, RZ, RZ, R12 ;  /* 0x000000ffff040224 */ /* 0x004fca00078e000c */
[----:B------:R0:W2:Y:S04]  /*21060*/  @P0 LDG.E.U16 R11, [R4.64] ;  /* 0x0000000a040b0981 */ /* 0x0000a8000c1e1500 */
[----:B------:R1:W-:Y:S04]  /*21070*/  STL [R1+0x11f8], R48 ;  /* 0x0011f83001007387 */ /* 0x0003e80000100800 */
[----:B-1----:R-:W2:Y:S04]  /*21080*/  LDL R48, [R1+0x1b58] ;  /* 0x001b580001307983 */ /* 0x002ea80000100800 */
[----:B---3--:R1:W-:Y:S01]  /*21090*/  STL [R1+0x11f0], R36 ;  /* 0x0011f02401007387 */ /* 0x0083e20000100800 */
[----:B------:R-:W3:Y:S03]  /*210a0*/  LDL R34, [R1+0x1b50] ;  /* 0x001b500001227983 */ /* 0x000ee60000100800 */
[----:B-1----:R-:W3:Y:S01]  /*210b0*/  LDL R36, [R1+0x1b5c] ;  /* 0x001b5c0001247983 */ /* 0x002ee20000100800 */
[----:B------:R-:W-:Y:S02]  /*210c0*/  STL [R1+0x1210], R55 ;  /* 0x0012103701007387 */ /* 0x000fe40000100800 */
[----:B------:R-:W3:Y:S02]  /*210d0*/  LDL R33, [R1+0x1b54] ;  /* 0x001b540001217983 */ /* 0x000ee40000100800 */
[----:B0-----:R-:W-:-:S02]  /*210e0*/  @P0 IMAD.MOV.U32 R4, RZ, RZ, R8 ;  /* 0x000000ffff040224 */ /* 0x001fc400078e0008 */
[----:B------:R-:W-:Y:S01]  /*210f0*/  @P0 IMAD.MOV.U32 R5, RZ, RZ, R9 ;  /* 0x000000ffff050224 */ /* 0x000fe200078e0009 */
[----:B----4-:R0:W-:Y:S01]  /*21100*/  STL [R1+0x11ec], R23 ;  /* 0x0011ec1701007387 */ /* 0x0101e20000100800 */
[----:B------:R-:W4:Y:S03]  /*21110*/  LDL R14, [R1+0x1b4c] ;  /* 0x001b4c00010e7983 */ /* 0x000f260000100800 */
[----:B0-----:R-:W4:Y:S01]  /*21120*/  LDL R23, [R1+0x1b48] ;  /* 0x001b480001177983 */ /* 0x001f220000100800 */
[----:B------:R-:W-:Y:S02]  /*21130*/  STL [R1+0x1208], R54 ;  /* 0x0012083601007387 */ /* 0x000fe40000100800 */
[----:B------:R-:W4:Y:S01]  /*21140*/  LDL R12, [R1+0x1b40] ;  /* 0x001b4000010c7983 */ /* 0x000f220000100800 */
[----:B------:R-:W-:Y:S02]  /*21150*/  PRMT R52, RZ, 0x7610, R52 ;  /* 0x00007610ff347816 */ /* 0x000fe40000000034 */
[----:B------:R-:W-:-:S04]  /*21160*/  PRMT R49, RZ, 0x7610, R49 ;  /* 0x00007610ff317816 */ /* 0x000fc80000000031 */
[----:B------:R0:W4:Y:S01]  /*21170*/  @P0 LDG.E.U16 R52, [R4.64] ;  /* 0x0000000a04340981 */ /* 0x000122000c1e1500 */
[----:B------:R-:W-:Y:S01]  /*21180*/  PRMT R35, RZ, 0x7610, R35 ;  /* 0x00007610ff237816 */ /* 0x000fe20000000023 */
[----:B0-----:R-:W-:Y:S02]  /*21190*/  @P0 IMAD.MOV.U32 R4, RZ, RZ, R50 ;  /* 0x000000ffff040224 */ /* 0x001fe400078e0032 */
[----:B------:R-:W-:-:S05]  /*211a0*/  @P0 IMAD.MOV.U32 R5, RZ, RZ, R51 ;  /* 0x000000ffff050224 */ /* 0x000fca00078e0033 */
[----:B------:R0:W4:Y:S04]  /*211b0*/  @P0 LDG.E.U16 R49, [R4.64] ;  /* 0x0000000a04310981 */ /* 0x000128000c1e1500 */
[----:B--2---:R1:W-:Y:S04]  /*211c0*/  STL [R1+0x11e8], R11 ;  /* 0x0011e80b01007387 */ /* 0x0043e80000100800 */
[----:B-1----:R-:W2:Y:S01]  /*211d0*/  LDL R11, [R1+0x1b44] ;  /* 0x001b4400010b7983 */ /* 0x002ea20000100800 */
[----:B------:R-:W-:Y:S02]  /*211e0*/  STL [R1+0x1200], R53 ;  /* 0x0012003501007387 */ /* 0x000fe40000100800 */
[----:B------:R-:W2:Y:S02]  /*211f0*/  LDL R9, [R1+0x1b38] ;  /* 0x001b380001097983 */ /* 0x000ea40000100800 */
[----:B------:R-:W2:Y:S02]  /*21200*/  LDL R8, [R1+0x1b3c] ;  /* 0x001b3c0001087983 */ /* 0x000ea40000100800 */
[----:B0-----:R-:W-:-:S02]  /*21210*/  @P0 IMAD.MOV.U32 R5, RZ, RZ, R48 ;  /* 0x000000ffff050224 */ /* 0x001fc400078e0030 */
[----:B---3--:R-:W-:-:S05]  /*21220*/  @P0 IMAD.MOV.U32 R4, RZ, RZ, R36 ;  /* 0x000000ffff040224 */ /* 0x008fca00078e0024 */
[----:B------:R0:W3:Y:S01]  /*21230*/  @P0 LDG.E.U16 R35, [R4.64] ;  /* 0x0000000a04230981 */ /* 0x0000e2000c1e1500 */
[----:B------:R-:W-:Y:S02]  /*21240*/  PRMT R24, RZ, 0x7610, R24 ;  /* 0x00007610ff187816 */ /* 0x000fe40000000018 */
[----:B------:R-:W-:Y:S01]  /*21250*/  PRMT R13, RZ, 0x7610, R13 ;  /* 0x00007610ff0d7816 */ /* 0x000fe2000000000d */
[----:B0-----:R-:W-:Y:S02]  /*21260*/  @P0 IMAD.MOV.U32 R4, RZ, RZ, R33 ;  /* 0x000000ffff040224 */ /* 0x001fe400078e0021 */
[----:B------:R-:W-:Y:S01]  /*21270*/  @P0 IMAD.MOV.U32 R5, RZ, RZ, R34 ;  /* 0x000000ffff050224 */ /* 0x000fe200078e0022 */
[----:B------:R-:W-:Y:S02]  /*21280*/  PRMT R10, RZ, 0x7610, R10 ;  /* 0x00007610ff0a7816 */ /* 0x000fe4000000000a */
[----:B------:R-:W-:Y:S01]  /*21290*/  PRMT R7, RZ, 0x7610, R7 ;  /* 0x00007610ff077816 */ /* 0x000fe20000000007 */
[----:B------:R-:W3:Y:S04]  /*212a0*/  LDL.LU R34, [R1+0x12ec] ;  /* 0x0012ec0001227983 */ /* 0x000ee80000300800 */
[----:B------:R4:W3:Y:S02]  /*212b0*/  @P0 LDG.E.U16 R24, [R4.64] ;  /* 0x0000000a04180981 */ /* 0x0008e4000c1e1500 */
[----:B----4-:R-:W-:-:S02]  /*212c0*/  @P0 IMAD.MOV.U32 R4, RZ, RZ, R14 ;  /* 0x000000ffff040224 */ /* 0x010fc400078e000e */
[----:B------:R-:W-:-:S05]  /*212d0*/  @P0 IMAD.MOV.U32 R5, RZ, RZ, R23 ;  /* 0x000000ffff050224 */ /* 0x000fca00078e0017 */
[----:B------:R0:W4:Y:S02]  /*212e0*/  @P0 LDG.E.U16 R13, [R4.64] ;  /* 0x0000000a040d0981 */ /* 0x000124000c1e1500 */
[----:B0-----:R-:W-:Y:S02]  /*212f0*/  @P0 IMAD.MOV.U32 R5, RZ, RZ, R12 ;  /* 0x000000ffff050224 */ /* 0x001fe400078e000c */
[----:B--2---:R-:W-:-:S05]  /*21300*/  @P0 IMAD.MOV.U32 R4, RZ, RZ, R11 ;  /* 0x000000ffff040224 */ /* 0x004fca00078e000b */
[----:B------:R0:W2:Y:S02]  /*21310*/  @P0 LDG.E.U16 R10, [R4.64] ;  /* 0x0000000a040a0981 */ /* 0x0000a4000c1e1500 */
[----:B0-----:R-:W-:Y:S02]  /*21320*/  @P0 IMAD.MOV.U32 R4, RZ, RZ, R8 ;  /* 0x000000ffff040224 */ /* 0x001fe400078e0008 */
[----:B------:R-:W-:-:S05]  /*21330*/  @P0 IMAD.MOV.U32 R5, RZ, RZ, R9 ;  /* 0x000000ffff050224 */ /* 0x000fca00078e0009 */
[----:B------:R-:W2:Y:S04]  /*21340*/  @P0 LDG.E.U16 R7, [R4.64] ;  /* 0x0000000a04070981 */ /* 0x000ea8000c1e1500 */
[----:B------:R-:W0:Y:S01]  /*21350*/  S2R R0, SR_TID.X ;  /* 0x0000000000007919 */ /* 0x000e220000002100 */
[----:B------:R-:W-:Y:S06]  /*21360*/  BAR.SYNC.DEFER_BLOCKING 0x0 ;  /* 0x0000000000007b1d */ /* 0x000fec0000010000 */
[----:B---3--:R1:W-:Y:S04]  /*21370*/  STL [R1+0x11dc], R35 ;  /* 0x0011dc2301007387 */ /* 0x0083e80000100800 */
[----:B-1----:R-:W3:Y:S01]  /*21380*/  LDL.LU R35, [R1+0x12e8] ;  /* 0x0012e80001237983 */ /* 0x002ee20000300800 */
[----:B------:R-:W3:Y:S02]  /*21390*/  LDL.LU R36, [R1+0x12e4] ;  /* 0x0012e40001247983 */ /* 0x000ee40000300800 */
[----:B------:R-:W3:Y:S02]  /*213a0*/  LDL.LU R48, [R1+0x12e0] ;  /* 0x0012e00001307983 */ /* 0x000ee40000300800 */
[----:B------:R1:W-:Y:S02]  /*213b0*/  STL [R1+0x11e0], R49 ;  /* 0x0011e03101007387 */ /* 0x0003e40000100800 */
[----:B-1----:R-:W3:Y:S01]  /*213c0*/  LDL.LU R49, [R1+0x12dc] ;  /* 0x0012dc0001317983 */ /* 0x002ee20000300800 */
[----:B------:R-:W3:Y:S02]  /*213d0*/  LDL.LU R50, [R1+0x12d8] ;  /* 0x0012d80001327983 */ /* 0x000ee40000300800 */
[----:B------:R-:W3:Y:S02]  /*213e0*/  LDL.LU R51, [R1+0x12d4] ;  /* 0x0012d40001337983 */ /* 0x000ee40000300800 */
[----:B------:R1:W-:Y:S02]  /*213f0*/  STL [R1+0x11e4], R52 ;  /* 0x0011e43401007387 */ /* 0x0003e40000100800 */
[----:B-1----:R-:W3:Y:S01]  /*21400*/  LDL.LU R52, [R1+0x12d0] ;  /* 0x0012d00001347983 */ /* 0x002ee20000300800 */
[----:B------:R-:W3:Y:S02]  /*21410*/  LDL.LU R53, [R1+0x126c] ;  /* 0x00126c0001357983 */ /* 0x000ee40000300800 */
[----:B------:R-:W3:Y:S02]  /*21420*/  LDL.LU R54, [R1+0x1268] ;  /* 0x0012680001367983 */ /* 0x000ee40000300800 */
[----:B------:R-:W3:Y:S01]  /*21430*/  LDL.LU R55, [R1+0x1264] ;  /* 0x0012640001377983 */ /* 0x000ee20000300800 */
[----:B------:R-:W3:Y:S01]  /*21440*/  LDL.LU R56, [R1+0x1260] ;  /* 0x0012600001387983 */ /* 0x000ee20000300800 */
[----:B------:R-:W3:Y:S02]  /*21450*/  LDL.LU R57, [R1+0x125c] ;  /* 0x00125c0001397983 */ /* 0x000ee40000300800 */
[----:B------:R-:W3:Y:S02]  /*21460*/  LDL.LU R58, [R1+0x1258] ;  /* 0x00125800013a7983 */ /* 0x000ee40000300800 */
[----:B------:R-:W3:Y:S01]  /*21470*/  LDL.LU R59, [R1+0x1254] ;  /* 0x00125400013b7983 */ /* 0x000ee20000300800 */
[----:B------:R-:W3:Y:S01]  /*21480*/  LDL.LU R60, [R1+0x1250] ;  /* 0x00125000013c7983 */ /* 0x000ee20000300800 */
[----:B------:R-:W3:Y:S02]  /*21490*/  LDL.LU R61, [R1+0x11cc] ;  /* 0x0011cc00013d7983 */ /* 0x000ee40000300800 */
[----:B------:R-:W-:Y:S02]  /*214a0*/  STL [R1+0x33c4], R4 ;  /* 0x0033c40401007387 */ /* 0x000fe40000100800 */
[----:B------:R-:W-:Y:S01]  /*214b0*/  STL [R1+0x33cc], R4 ;  /* 0x0033cc0401007387 */ /* 0x000fe20000100800 */
[----:B------:R-:W-:Y:S01]  /*214c0*/  STL [R1+0x33d4], R4 ;  /* 0x0033d40401007387 */ /* 0x000fe20000100800 */
[----:B------:R-:W-:Y:S02]  /*214d0*/  STL [R1+0x33dc], R4 ;  /* 0x0033dc0401007387 */ /* 0x000fe40000100800 */
[----:B------:R-:W-:Y:S02]  /*214e0*/  STL [R1+0x33e4], R4 ;  /* 0x0033e40401007387 */ /* 0x000fe40000100800 */
[----:B------:R-:W-:Y:S01]  /*214f0*/  STL [R1+0x11d8], R24 ;  /* 0x0011d81801007387 */ /* 0x000fe20000100800 */
[----:B------:R-:W-:Y:S01]  /*21500*/  STL [R1+0x33ec], R4 ;  /* 0x0033ec0401007387 */ /* 0x000fe20000100800 */
[----:B------:R-:W-:Y:S02]  /*21510*/  STL [R1+0x33f4], R4 ;  /* 0x0033f40401007387 */ /* 0x000fe40000100800 */
[----:B------:R-:W-:Y:S02]  /*21520*/  STL [R1+0x33fc], R4 ;  /* 0x0033fc0401007387 */ /* 0x000fe40000100800 */
[----:B----4-:R-:W-:Y:S01]  /*21530*/  STL [R1+0x11d4], R13 ;  /* 0x0011d40d01007387 */ /* 0x010fe20000100800 */
[----:B------:R-:W-:Y:S01]  /*21540*/  STL [R1+0x3404], R4 ;  /* 0x0034040401007387 */ /* 0x000fe20000100800 */
[----:B------:R-:W-:Y:S02]  /*21550*/  STL [R1+0x340c], R4 ;  /* 0x00340c0401007387 */ /* 0x000fe40000100800 */
[----:B------:R-:W-:Y:S01]  /*21560*/  STL [R1+0x3414], R4 ;  /* 0x0034140401007387 */ /* 0x000fe20000100800 */
[----:B------:R-:W1:Y:S01]  /*21570*/  S2R R33, SR_TID.X ;  /* 0x0000000000217919 */ /* 0x000e620000002100 */
[----:B0-----:R-:W-:-:S05]  /*21580*/  LOP3.LUT R0, R0, 0x1f, RZ, 0xc0, !PT ;  /* 0x0000001f00007812 */ /* 0x001fca00078ec0ff */
[----:B------:R-:W-:-:S05]  /*21590*/  IMAD.SHL.U32 R0, R0, 0x2, RZ ;  /* 0x0000000200007824 */ /* 0x000fca00078e00ff */
[----:B------:R-:W-:Y:S04]  /*215a0*/  STS.U16 [R0], R34 ;  /* 0x0000002200007388 */ /* 0x000fe80000000400 */
[----:B--2---:R-:W-:Y:S01]  /*215b0*/  STL [R1+0x11d0], R10 ;  /* 0x0011d00a01007387 */ /* 0x004fe20000100800 */
[----:B------:R-:W-:Y:S02]  /*215c0*/  STL [R1+0x341c], R4 ;  /* 0x00341c0401007387 */ /* 0x000fe40000100800 */
[----:B------:R-:W-:Y:S02]  /*215d0*/  STL [R1+0x3424], R4 ;  /* 0x0034240401007387 */ /* 0x000fe40000100800 */
[----:B------:R-:W-:Y:S01]  /*215e0*/  STL [R1+0x342c], R4 ;  /* 0x00342c0401007387 */ /* 0x000fe20000100800 */
[----:B------:R1:W-:Y:S01]  /*215f0*/  STL [R1+0x11c8], R7 ;  /* 0x0011c80701007387 */ /* 0x0003e20000100800 */
[----:B------:R-:W-:Y:S02]  /*21600*/  STL [R1+0x3434], R4 ;  /* 0x0034340401007387 */ /* 0x000fe40000100800 */
        /* <DEDUP_REMOVED lines=55> */
[----:B------:R-:W-:Y:S03]  /*21980*/  STL [R1+0x34e0], R5 ;  /* 0x0034e00501007387 */ /* 0x000fe60000100800 */
[----:B---3--:R0:W-:Y:S04]  /*21990*/  STS.U16 [R0+0xc0], R48 ;  /* 0x0000c03000007388 */ /* 0x0081e80000000400 */
[----:B------:R2:W-:Y:S01]  /*219a0*/  STS.U16 [R0+0x100], R49 ;  /* 0x0001003100007388 */ /* 0x0005e20000000400 */
[----:B-1----:R-:W-:-:S03]  /*219b0*/  LOP3.LUT R7, R33, 0x1f, RZ, 0xc0, !PT ;  /* 0x0000001f21077812 */ /* 0x002fc600078ec0ff */
[----:B------:R1:W-:Y:S04]  /*219c0*/  STS.U16 [R0+0x140], R50 ;  /* 0x0001403200007388 */ /* 0x0003e80000000400 */
[----:B------:R3:W-:Y:S04]  /*219d0*/  STS.U16 [R0+0x180], R51 ;  /* 0x0001803300007388 */ /* 0x0007e80000000400 */
[----:B------:R3:W-:Y:S04]  /*219e0*/  STS.U16 [R0+0x1c0], R52 ;  /* 0x0001c03400007388 */ /* 0x0007e80000000400 */
[----:B------:R3:W-:Y:S04]  /*219f0*/  STS.U16 [R0+0x1000], R61 ;  /* 0x0010003d00007388 */ /* 0x0007e80000000400 */
[----:B0-----:R-:W4:Y:S01]  /*21a00*/  LDL.LU R48, [R1+0x11c4] ;  /* 0x0011c40001307983 */ /* 0x001f220000300800 */
[----:B--2---:R-:W2:Y:S02]  /*21a10*/  LDL.LU R49, [R1+0x11c0] ;  /* 0x0011c00001317983 */ /* 0x004ea40000300800 */
[----:B-1----:R-:W2:Y:S01]  /*21a20*/  LDL.LU R50, [R1+0x11bc] ;  /* 0x0011bc0001327983 */ /* 0x002ea20000300800 */
[----:B---3--:R-:W3:Y:S01]  /*21a30*/  LDL.LU R51, [R1+0x11b8] ;  /* 0x0011b80001337983 */ /* 0x008ee20000300800 */
[----:B------:R-:W3:Y:S01]  /*21a40*/  LDL.LU R52, [R1+0x11b4] ;  /* 0x0011b40001347983 */ /* 0x000ee20000300800 */
[----:B------:R-:W-:Y:S01]  /*21a50*/  ISETP.GE.AND P0, PT, R7, R2, PT ;  /* 0x000000020700720c */ /* 0x000fe20003f06270 */
[----:B------:R-:W3:Y:S01]  /*21a60*/  LDL.LU R61, [R1+0x11b0] ;  /* 0x0011b000013d7983 */ /* 0x000ee20000300800 */
[----:B------:R-:W3:Y:S01]  /*21a70*/  LDL.LU R2, [R1+0x11ac] ;  /* 0x0011ac0001027983 */ /* 0x000ee20000300800 */
        /* <DEDUP_REMOVED lines=12> */
[----:B------:R-:W3:Y:S03]  /*21b40*/  LDL.LU R33, [R1+0x10ec] ;  /* 0x0010ec0001217983 */ /* 0x000ee60000300800 */
[----:B------:R0:W-:Y:S01]  /*21b50*/  STS.U16 [R0+0x40], R35 ;  /* 0x0000402300007388 */ /* 0x0001e20000000400 */
[----:B------:R-:W3:Y:S03]  /*21b60*/  LDL.LU R34, [R1+0x10e8] ;  /* 0x0010e80001227983 */ /* 0x000ee60000300800 */
[----:B------:R1:W-:Y:S04]  /*21b70*/  STS.U16 [R0+0x80], R36 ;  /* 0x0000802400007388 */ /* 0x0003e80000000400 */
[----:B------:R1:W-:Y:S04]  /*21b80*/  STS.U16 [R0+0x840], R53 ;  /* 0x0008403500007388 */ /* 0x0003e80000000400 */
[----:B0-----:R-:W3:Y:S01]  /*21b90*/  LDL.LU R35, [R1+0x10e4] ;  /* 0x0010e40001237983 */ /* 0x001ee20000300800 */
[----:B-1----:R-:W3:Y:S02]  /*21ba0*/  LDL.LU R36, [R1+0x10e0] ;  /* 0x0010e00001247983 */ /* 0x002ee40000300800 */
[----:B------:R-:W3:Y:S01]  /*21bb0*/  LDL.LU R53, [R1+0x40] ;  /* 0x0000400001357983 */ /* 0x000ee20000300800 */
[----:B------:R0:W-:Y:S04]  /*21bc0*/  STS.U16 [R0+0x800], R54 ;  /* 0x0008003600007388 */ /* 0x0001e80000000400 */
[----:B------:R1:W-:Y:S04]  /*21bd0*/  STS.U16 [R0+0x8c0], R55 ;  /* 0x0008c03700007388 */ /* 0x0003e80000000400 */
[----:B------:R1:W-:Y:S04]  /*21be0*/  STS.U16 [R0+0x880], R56 ;  /* 0x0008803800007388 */ /* 0x0003e80000000400 */
[----:B------:R1:W-:Y:S04]  /*21bf0*/  STS.U16 [R0+0x940], R57 ;  /* 0x0009403900007388 */ /* 0x0003e80000000400 */
[----:B------:R1:W-:Y:S04]  /*21c00*/  STS.U16 [R0+0x900], R58 ;  /* 0x0009003a00007388 */ /* 0x0003e80000000400 */
[----:B------:R1:W-:Y:S04]  /*21c10*/  STS.U16 [R0+0x9c0], R59 ;  /* 0x0009c03b00007388 */ /* 0x0003e80000000400 */
[----:B0-----:R-:W3:Y:S01]  /*21c20*/  LDL.LU R54, [R1+0x3c] ;  /* 0x00003c0001367983 */ /* 0x001ee20000300800 */
[----:B-1----:R-:W3:Y:S02]  /*21c30*/  LDL.LU R55, [R1+0x38] ;  /* 0x0000380001377983 */ /* 0x002ee40000300800 */
[----:B------:R-:W3:Y:S02]  /*21c40*/  LDL.LU R56, [R1+0x34] ;  /* 0x0000340001387983 */ /* 0x000ee40000300800 */
[----:B------:R-:W3:Y:S01]  /*21c50*/  LDL.LU R57, [R1+0x30] ;  /* 0x0000300001397983 */ /* 0x000ee20000300800 */
[----:B------:R-:W3:Y:S04]  /*21c60*/  LDL.LU R58, [R1+0x2c] ;  /* 0x00002c00013a7983 */ /* 0x000ee80000300800 */
[----:B------:R0:W-:Y:S01]  /*21c70*/  STS.U16 [R0+0x980], R60 ;  /* 0x0009803c00007388 */ /* 0x0001e20000000400 */
[----:B------:R-:W3:Y:S03]  /*21c80*/  LDL.LU R59, [R1+0x28] ;  /* 0x00002800013b7983 */ /* 0x000ee60000300800 */
[----:B0-----:R-:W3:Y:S04]  /*21c90*/  LDL.LU R60, [R1+0x24] ;  /* 0x00002400013c7983 */ /* 0x001ee80000300800 */
[----:B----4-:R0:W-:Y:S04]  /*21ca0*/  STS.U16 [R0+0x1040], R48 ;  /* 0x0010403000007388 */ /* 0x0101e80000000400 */
[----:B--2---:R1:W-:Y:S04]  /*21cb0*/  STS.U16 [R0+0x1080], R49 ;  /* 0x0010803100007388 */ /* 0x0043e80000000400 */
[----:B------:R2:W-:Y:S04]  /*21cc0*/  STS.U16 [R0+0x10c0], R50 ;  /* 0x0010c03200007388 */ /* 0x0005e80000000400 */
[----:B---3--:R2:W-:Y:S04]  /*21cd0*/  STS.U16 [R0+0x1100], R51 ;  /* 0x0011003300007388 */ /* 0x0085e80000000400 */
[----:B------:R4:W-:Y:S04]  /*21ce0*/  STS.U16 [R0+0x1140], R52 ;  /* 0x0011403400007388 */ /* 0x0009e80000000400 */
[----:B0-----:R-:W3:Y:S01]  /*21cf0*/  LDL.LU R48, [R1+0x3568] ;  /* 0x0035680001307983 */ /* 0x001ee20000300800 */
[----:B-1----:R-:W3:Y:S02]  /*21d00*/  LDL.LU R49, [R1+0x3564] ;  /* 0x0035640001317983 */ /* 0x002ee40000300800 */
[----:B--2---:R-:W2:Y:S01]  /*21d10*/  LDL.LU R50, [R1+0x3560] ;  /* 0x0035600001327983 */ /* 0x004ea20000300800 */
[----:B------:R-:W2:Y:S04]  /*21d20*/  LDL.LU R51, [R1+0x355c] ;  /* 0x00355c0001337983 */ /* 0x000ea80000300800 */
[----:B----4-:R-:W4:Y:S04]  /*21d30*/  LDL.LU R52, [R1+0x3558] ;  /* 0x0035580001347983 */ /* 0x010f280000300800 */
[----:B------:R0:W-:Y:S04]  /*21d40*/  STS.U16 [R0+0x1180], R61 ;  /* 0x0011803d00007388 */ /* 0x0001e80000000400 */
[----:B------:R1:W-:Y:S04]  /*21d50*/  STS.U16 [R0+0x2000], R13 ;  /* 0x0020000d00007388 */ /* 0x0003e80000000400 */
[----:B------:R1:W-:Y:S04]  /*21d60*/  STS.U16 [R0+0x2040], R14 ;  /* 0x0020400e00007388 */ /* 0x0003e80000000400 */
[----:B------:R1:W-:Y:S04]  /*21d70*/  STS.U16 [R0+0x2080], R23 ;  /* 0x0020801700007388 */ /* 0x0003e80000000400 */
[----:B------:R1:W-:Y:S04]  /*21d80*/  STS.U16 [R0+0x20c0], R24 ;  /* 0x0020c01800007388 */ /* 0x0003e80000000400 */
[----:B------:R1:W-:Y:S04]  /*21d90*/  STS.U16 [R0+0x2100], R33 ;  /* 0x0021002100007388 */ /* 0x0003e80000000400 */
[----:B0-----:R-:W4:Y:S01]  /*21da0*/  LDL.LU R61, [R1+0x3554] ;  /* 0x00355400013d7983 */ /* 0x001f220000300800 */
[----:B-1----:R-:W4:Y:S02]  /*21db0*/  LDL.LU R13, [R1+0x12cc] ;  /* 0x0012cc00010d7983 */ /* 0x002f240000300800 */
[----:B------:R-:W4:Y:S02]  /*21dc0*/  LDL.LU R14, [R1+0x12c8] ;  /* 0x0012c800010e7983 */ /* 0x000f240000300800 */
[----:B------:R-:W4:Y:S01]  /*21dd0*/  LDL.LU R23, [R1+0x12c4] ;  /* 0x0012c40001177983 */ /* 0x000f220000300800 */
[----:B------:R-:W4:Y:S04]  /*21de0*/  LDL.LU R24, [R1+0x12c0] ;  /* 0x0012c00001187983 */ /* 0x000f280000300800 */
[----:B------:R0:W-:Y:S01]  /*21df0*/  STS.U16 [R0+0x2140], R34 ;  /* 0x0021402200007388 */ /* 0x0001e20000000400 */
[----:B------:R-:W4:Y:S03]  /*21e00*/  LDL.LU R33, [R1+0x12bc] ;  /* 0x0012bc0001217983 */ /* 0x000f260000300800 */
[----:B------:R1:W-:Y:S04]  /*21e10*/  STS.U16 [R0+0x2180], R35 ;  /* 0x0021802300007388 */ /* 0x0003e80000000400 */
[----:B------:R1:W-:Y:S04]  /*21e20*/  STS.U16 [R0+0x21c0], R36 ;  /* 0x0021c02400007388 */ /* 0x0003e80000000400 */
[----:B------:R1:W-:Y:S04]  /*21e30*/  STS.U16 [R0+0x2840], R53 ;  /* 0x0028403500007388 */ /* 0x0003e80000000400 */
[----:B0-----:R-:W4:Y:S01]  /*21e40*/  LDL.LU R34, [R1+0x12b8] ;  /* 0x0012b80001227983 */ /* 0x001f220000300800 */
[----:B-1----:R-:W4:Y:S02]  /*21e50*/  LDL.LU R35, [R1+0x12b4] ;  /* 0x0012b40001237983 */ /* 0x002f240000300800 */
[----:B------:R-:W4:Y:S01]  /*21e60*/  LDL.LU R36, [R1+0x12b0] ;  /* 0x0012b00001247983 */ /* 0x000f220000300800 */
[----:B------:R-:W4:Y:S04]  /*21e70*/  LDL.LU R53, [R1+0x124c] ;  /* 0x00124c0001357983 */ /* 0x000f280000300800 */
        /* <DEDUP_REMOVED lines=13> */
[----:B0-----:R-:W4:Y:S04]  /*21f50*/  LDL.LU R60, [R1+0x1230] ;  /* 0x00123000013c7983 */ /* 0x001f280000300800 */
[----:B------:R0:W-:Y:S04]  /*21f60*/  STS.U16 [R0+0x11c0], R2 ;  /* 0x0011c00200007388 */ /* 0x0001e80000000400 */
[----:B------:R-:W-:Y:S04]  /*21f70*/  STS.U16 [R0+0x1840], R5 ;  /* 0x0018400500007388 */ /* 0x000fe80000000400 */
[----:B------:R-:W-:Y:S04]  /*21f80*/  STS.U16 [R0+0x1800], R4 ;  /* 0x0018000400007388 */ /* 0x000fe80000000400 */
[----:B------:R-:W-:Y:S04]  /*21f90*/  STS.U16 [R0+0x18c0], R7 ;  /* 0x0018c00700007388 */ /* 0x000fe80000000400 */
[----:B------:R-:W-:Y:S04]  /*21fa0*/  STS.U16 [R0+0x1880], R8 ;  /* 0x0018800800007388 */ /* 0x000fe80000000400 */
[----:B------:R-:W-:Y:S04]  /*21fb0*/  STS.U16 [R0+0x1940], R9 ;  /* 0x0019400900007388 */ /* 0x000fe80000000400 */
[----:B------:R-:W-:Y:S01]  /*21fc0*/  STS.U16 [R0+0x1900], R10 ;  /* 0x0019000a00007388 */ /* 0x000fe20000000400 */
[----:B0-----:R-:W-:-:S03]  /*21fd0*/  LOP3.LUT R2, R0, 0x10, RZ, 0x3c, !PT ;  /* 0x0000001000027812 */ /* 0x001fc600078e3cff */
[----:B------:R-:W-:Y:S04]  /*21fe0*/  STS.U16 [R0+0x19c0], R11 ;  /* 0x0019c00b00007388 */ /* 0x000fe80000000400 */
        /* <DEDUP_REMOVED lines=12> */
[----:B---3--:R-:W-:Y:S04]  /*220b0*/  STS.U16 [R0+0x3100], R48 ;  /* 0x0031003000007388 */ /* 0x008fe80000000400 */
[----:B--2---:R-:W-:Y:S04]  /*220c0*/  STS.U16 [R0+0x3040], R51 ;  /* 0x0030403300007388 */ /* 0x004fe80000000400 */
[----:B----4-:R-:W-:Y:S01]  /*220d0*/  STL [R1+0x34e4], R52 ;  /* 0x0034e43401007387 */ /* 0x010fe20000100800 */
[----:B------:R-:W-:Y:S02]  /*220e0*/  STL [R1+0x34e8], R51 ;  /* 0x0034e83301007387 */ /* 0x000fe40000100800 */
[----:B------:R-:W-:Y:S01]  /*220f0*/  STL [R1+0x34ec], R50 ;  /* 0x0034ec3201007387 */ /* 0x000fe20000100800 */
[----:B------:R0:W-:Y:S04]  /*22100*/  STS.U16 [R0+0x3000], R52 ;  /* 0x0030003400007388 */ /* 0x0001e80000000400 */
[----:B------:R-:W-:Y:S04]  /*22110*/  STS.U16 [R0+0x3080], R50 ;  /* 0x0030803200007388 */ /* 0x000fe80000000400 */
[----:B------:R-:W-:Y:S01]  /*22120*/  STS.U16 [R0+0x30c0], R49 ;  /* 0x0030c03100007388 */ /* 0x000fe20000000400 */
[----:B------:R-:W-:Y:S02]  /*22130*/  STL [R1+0x34f0], R49 ;  /* 0x0034f03101007387 */ /* 0x000fe40000100800 */
[----:B------:R-:W-:Y:S01]  /*22140*/  STL [R1+0x34f4], R48 ;  /* 0x0034f43001007387 */ /* 0x000fe20000100800 */
[----:B0-----:R-:W2:Y:S04]  /*22150*/  LDL.LU R52, [R1+0x11a8] ;  /* 0x0011a80001347983 */ /* 0x001ea80000300800 */
[----:B------:R-:W-:Y:S01]  /*22160*/  STS.U16 [R2+0x200], R13 ;  /* 0x0002000d02007388 */ /* 0x000fe20000000400 */
[----:B------:R-:W-:Y:S02]  /*22170*/  STS.U16 [R2+0x240], R14 ;  /* 0x0002400e02007388 */ /* 0x000fe40000000400 */
[----:B------:R-:W-:Y:S02]  /*22180*/  STS.U16 [R2+0x280], R23 ;  /* 0x0002801702007388 */ /* 0x000fe40000000400 */
[----:B------:R-:W3:Y:S01]  /*22190*/  LDL.LU R5, [R1+0x11a4] ;  /* 0x0011a40001057983 */ /* 0x000ee20000300800 */
[----:B------:R0:W-:Y:S04]  /*221a0*/  STS.U16 [R2+0x2c0], R24 ;  /* 0x0002c01802007388 */ /* 0x0001e80000000400 */
[----:B------:R-:W4:Y:S01]  /*221b0*/  LDL.LU R4, [R1+0x11a0] ;  /* 0x0011a00001047983 */ /* 0x000f220000300800 */
[----:B------:R1:W-:Y:S03]  /*221c0*/  STS.U16 [R2+0x300], R33 ;  /* 0x0003002102007388 */ /* 0x0003e60000000400 */
[----:B0-----:R-:W4:Y:S04]  /*221d0*/  LDL.LU R24, [R1+0x119c] ;  /* 0x00119c0001187983 */ /* 0x001f280000300800 */
[----:B------:R0:W-:Y:S01]  /*221e0*/  STS.U16 [R2+0x340], R34 ;  /* 0x0003402202007388 */ /* 0x0001e20000000400 */
[----:B-1----:R-:W4:Y:S02]  /*221f0*/  LDL.LU R33, [R1+0x1198] ;  /* 0x0011980001217983 */ /* 0x002f240000300800 */
[----:B------:R1:W-:Y:S02]  /*22200*/  STS.U16 [R2+0x380], R35 ;  /* 0x0003802302007388 */ /* 0x0003e40000000400 */
[----:B------:R1:W-:Y:S01]  /*22210*/  STS.U16 [R2+0x3c0], R36 ;  /* 0x0003c02402007388 */ /* 0x0003e20000000400 */
[----:B------:R1:W-:Y:S04]  /*22220*/  STS.U16 [R2+0xa40], R53 ;  /* 0x000a403502007388 */ /* 0x0003e80000000400 */
[----:B0-----:R-:W4:Y:S01]  /*22230*/  LDL.LU R34, [R1+0x1194] ;  /* 0x0011940001227983 */ /* 0x001f220000300800 */
[----:B-1----:R-:W4:Y:S03]  /*22240*/  LDL.LU R35, [R1+0x1190] ;  /* 0x0011900001237983 */ /* 0x002f260000300800 */
[----:B------:R-:W4:Y:S04]  /*22250*/  LDL.LU R36, [R1+0x118c] ;  /* 0x00118c0001247983 */ /* 0x000f280000300800 */
[----:B------:R-:W4:Y:S01]  /*22260*/  LDL.LU R53, [R1+0x1140] ;  /* 0x0011400001357983 */ /* 0x000f220000300800 */
[----:B------:R-:W4:Y:S02]  /*22270*/  LDL.LU R7, [R1+0x113c] ;  /* 0x00113c0001077983 */ /* 0x000f240000300800 */
[----:B------:R-:W4:Y:S02]  /*22280*/  LDL.LU R8, [R1+0x1138] ;  /* 0x0011380001087983 */ /* 0x000f240000300800 */
[----:B------:R-:W4:Y:S01]  /*22290*/  LDL.LU R9, [R1+0x1134] ;  /* 0x0011340001097983 */ /* 0x000f220000300800 */
[----:B------:R-:W4:Y:S01]  /*222a0*/  LDL.LU R10, [R1+0x1130] ;  /* 0x00113000010a7983 */ /* 0x000f220000300800 */
[----:B------:R-:W4:Y:S02]  /*222b0*/  LDL.LU R11, [R1+0x112c] ;  /* 0x00112c00010b7983 */ /* 0x000f240000300800 */
[----:B------:R-:W4:Y:S02]  /*222c0*/  LDL.LU R12, [R1+0x1128] ;  /* 0x00112800010c7983 */ /* 0x000f240000300800 */
[----:B------:R-:W4:Y:S01]  /*222d0*/  LDL.LU R13, [R1+0x1124] ;  /* 0x00112400010d7983 */ /* 0x000f220000300800 */
[----:B------:R-:W4:Y:S04]  /*222e0*/  LDL.LU R14, [R1+0x10d8] ;  /* 0x0010d800010e7983 */ /* 0x000f280000300800 */
[----:B------:R0:W-:Y:S01]  /*222f0*/  STS.U16 [R2+0xa00], R54 ;  /* 0x000a003602007388 */ /* 0x0001e20000000400 */
[----:B------:R-:W4:Y:S02]  /*22300*/  LDL.LU R23, [R1+0x10d4] ;  /* 0x0010d40001177983 */ /* 0x000f240000300800 */
[----:B------:R1:W-:Y:S02]  /*22310*/  STS.U16 [R2+0xac0], R55 ;  /* 0x000ac03702007388 */ /* 0x0003e40000000400 */
[----:B------:R1:W-:Y:S01]  /*22320*/  STS.U16 [R2+0xa80], R56 ;  /* 0x000a803802007388 */ /* 0x0003e20000000400 */
[----:B------:R1:W-:Y:S01]  /*22330*/  STS.U16 [R2+0xb40], R57 ;  /* 0x000b403902007388 */ /* 0x0003e20000000400 */
[----:B------:R1:W-:Y:S02]  /*22340*/  STS.U16 [R2+0xb00], R58 ;  /* 0x000b003a02007388 */ /* 0x0003e40000000400 */
[----:B------:R1:W-:Y:S01]  /*22350*/  STS.U16 [R2+0xbc0], R59 ;  /* 0x000bc03b02007388 */ /* 0x0003e20000000400 */
[----:B0-----:R-:W4:Y:S01]  /*22360*/  LDL.LU R54, [R1+0x10d0] ;  /* 0x0010d00001367983 */ /* 0x001f220000300800 */
[----:B-1----:R-:W4:Y:S03]  /*22370*/  LDL.LU R55, [R1+0x10c8] ;  /* 0x0010c80001377983 */ /* 0x002f260000300800 */
[----:B------:R-:W4:Y:S04]  /*22380*/  LDL.LU R56, [R1+0x10c4] ;  /* 0x0010c40001387983 */ /* 0x000f280000300800 */
[----:B------:R-:W4:Y:S01]  /*22390*/  LDL.LU R57, [R1+0x10c0] ;  /* 0x0010c00001397983 */ /* 0x000f220000300800 */
[----:B------:R-:W4:Y:S02]  /*223a0*/  LDL.LU R58, [R1+0x10bc] ;  /* 0x0010bc00013a7983 */ /* 0x000f240000300800 */
[----:B------:R0:W-:Y:S02]  /*223b0*/  STS.U16 [R2+0xb80], R60 ;  /* 0x000b803c02007388 */ /* 0x0001e40000000400 */
[----:B------:R-:W4:Y:S01]  /*223c0*/  LDL.LU R59, [R1+0x10b8] ;  /* 0x0010b800013b7983 */ /* 0x000f220000300800 */
[----:B0-----:R-:W4:Y:S04]  /*223d0*/  LDL.LU R60, [R1+0x20] ;  /* 0x00002000013c7983 */ /* 0x001f280000300800 */
[----:B--2---:R-:W-:Y:S04]  /*223e0*/  STS.U16 [R2+0x1200], R52 ;  /* 0x0012003402007388 */ /* 0x004fe80000000400 */
[----:B---3--:R-:W-:Y:S01]  /*223f0*/  STS.U16 [R2+0x1240], R5 ;  /* 0x0012400502007388 */ /* 0x008fe20000000400 */
[----:B----4-:R-:W-:Y:S03]  /*22400*/  STS.U16 [R2+0x1280], R4 ;  /* 0x0012800402007388 */ /* 0x010fe60000000400 */
[----:B------:R0:W-:Y:S01]  /*22410*/  STS.U16 [R2+0x12c0], R24 ;  /* 0x0012c01802007388 */ /* 0x0001e20000000400 */
[----:B------:R1:W-:Y:S03]  /*22420*/  STS.U16 [R2+0x1300], R33 ;  /* 0x0013002102007388 */ /* 0x0003e60000000400 */
[----:B0-----:R-:W2:Y:S04]  /*22430*/  LDL.LU R24, [R1+0x18] ;  /* 0x0000180001187983 */ /* 0x001ea80000300800 */
[----:B------:R0:W-:Y:S01]  /*22440*/  STS.U16 [R2+0x1340], R34 ;  /* 0x0013402202007388 */ /* 0x0001e20000000400 */
[----:B-1----:R-:W3:Y:S02]  /*22450*/  LDL.LU R33, [R1+0x14] ;  /* 0x0000140001217983 */ /* 0x002ee40000300800 */
[----:B------:R1:W-:Y:S02]  /*22460*/  STS.U16 [R2+0x1380], R35 ;  /* 0x0013802302007388 */ /* 0x0003e40000000400 */
[----:B------:R4:W-:Y:S01]  /*22470*/  STS.U16 [R2+0x13c0], R36 ;  /* 0x0013c02402007388 */ /* 0x0009e20000000400 */
[----:B------:R4:W-:Y:S04]  /*22480*/  STS.U16 [R2+0x1a40], R53 ;  /* 0x001a403502007388 */ /* 0x0009e80000000400 */
[----:B0-----:R-:W3:Y:S01]  /*22490*/  LDL.LU R34, [R1+0x10] ;  /* 0x0000100001227983 */ /* 0x001ee20000300800 */
[----:B-1----:R-:W3:Y:S02]  /*224a0*/  LDL.LU R35, [R1+0xc] ;  /* 0x00000c0001237983 */ /* 0x002ee40000300800 */
[----:B----4-:R-:W4:Y:S01]  /*224b0*/  LDL.LU R36, [R1+0x8] ;  /* 0x0000080001247983 */ /* 0x010f220000300800 */
[----:B------:R-:W4:Y:S01]  /*224c0*/  LDL.LU R53, [R1+0x4] ;  /* 0x0000040001357983 */ /* 0x000f220000300800 */
[----:B------:R-:W-:Y:S02]  /*224d0*/  STS.U16 [R2+0x1a00], R7 ;  /* 0x001a000702007388 */ /* 0x000fe40000000400 */
[----:B------:R-:W-:Y:S02]  /*224e0*/  STS.U16 [R2+0x1ac0], R8 ;  /* 0x001ac00802007388 */ /* 0x000fe40000000400 */
[----:B------:R-:W-:Y:S01]  /*224f0*/  STS.U16 [R2+0x1a80], R9 ;  /* 0x001a800902007388 */ /* 0x000fe20000000400 */
[----:B------:R-:W-:Y:S01]  /*22500*/  STS.U16 [R2+0x1b40], R10 ;  /* 0x001b400a02007388 */ /* 0x000fe20000000400 */
[----:B------:R-:W-:Y:S02]  /*22510*/  STS.U16 [R2+0x1b00], R11 ;  /* 0x001b000b02007388 */ /* 0x000fe40000000400 */
[----:B------:R-:W-:Y:S02]  /*22520*/  STS.U16 [R2+0x1bc0], R12 ;  /* 0x001bc00c02007388 */ /* 0x000fe40000000400 */
[----:B------:R-:W-:Y:S01]  /*22530*/  STS.U16 [R2+0x1b80], R13 ;  /* 0x001b800d02007388 */ /* 0x000fe20000000400 */
[----:B------:R-:W-:Y:S01]  /*22540*/  STS.U16 [R2+0x2200], R14 ;  /* 0x0022000e02007388 */ /* 0x000fe20000000400 */
[----:B------:R-:W-:Y:S02]  /*22550*/  STS.U16 [R2+0x2240], R23 ;  /* 0x0022401702007388 */ /* 0x000fe40000000400 */
[----:B------:R0:W-:Y:S02]  /*22560*/  STS.U16 [R2+0x2280], R54 ;  /* 0x0022803602007388 */ /* 0x0001e40000000400 */
[----:B------:R1:W-:Y:S01]  /*22570*/  STS.U16 [R2+0x22c0], R55 ;  /* 0x0022c03702007388 */ /* 0x0003e20000000400 */
[----:B------:R1:W-:Y:S01]  /*22580*/  STS.U16 [R2+0x2300], R56 ;  /* 0x0023003802007388 */ /* 0x0003e20000000400 */
[----:B------:R1:W-:Y:S02]  /*22590*/  STS.U16 [R2+0x2340], R57 ;  /* 0x0023403902007388 */ /* 0x0003e40000000400 */
[----:B------:R1:W-:Y:S01]  /*225a0*/  STS.U16 [R2+0x2380], R58 ;  /* 0x0023803a02007388 */ /* 0x0003e20000000400 */
[----:B------:R1:W-:Y:S04]  /*225b0*/  STS.U16 [R2+0x23c0], R59 ;  /* 0x0023c03b02007388 */ /* 0x0003e80000000400 */
[----:B0-----:R-:W4:Y:S01]  /*225c0*/  LDL.LU R54, [R1+0x12ac] ;  /* 0x0012ac0001367983 */ /* 0x001f220000300800 */
[----:B-1----:R-:W4:Y:S02]  /*225d0*/  LDL.LU R55, [R1+0x12a8] ;  /* 0x0012a80001377983 */ /* 0x002f240000300800 */
[----:B------:R-:W4:Y:S01]  /*225e0*/  LDL.LU R56, [R1+0x12a4] ;  /* 0x0012a40001387983 */ /* 0x000f220000300800 */
[----:B------:R-:W4:Y:S04]  /*225f0*/  LDL.LU R57, [R1+0x12a0] ;  /* 0x0012a00001397983 */ /* 0x000f280000300800 */
[----:B------:R-:W4:Y:S04]  /*22600*/  LDL.LU R58, [R1+0x129c] ;  /* 0x00129c00013a7983 */ /* 0x000f280000300800 */
[----:B------:R0:W-:Y:S01]  /*22610*/  STS.U16 [R2+0x2a40], R60 ;  /* 0x002a403c02007388 */ /* 0x0001e20000000400 */
[----:B------:R-:W4:Y:S02]  /*22620*/  LDL.LU R59, [R1+0x1298] ;  /* 0x00129800013b7983 */ /* 0x000f240000300800 */
[----:B------:R1:W-:Y:S01]  /*22630*/  STS.U16 [R2+0x2a00], R61 ;  /* 0x002a003d02007388 */ /* 0x0003e20000000400 */
[----:B0-----:R-:W4:Y:S01]  /*22640*/  LDL.LU R60, [R1+0x1294] ;  /* 0x00129400013c7983 */ /* 0x001f220000300800 */
[----:B-1----:R-:W4:Y:S02]  /*22650*/  LDL.LU R61, [R1+0x1290] ;  /* 0x00129000013d7983 */ /* 0x002f240000300800 */
[----:B------:R-:W4:Y:S02]  /*22660*/  LDL.LU R7, [R1+0x122c] ;  /* 0x00122c0001077983 */ /* 0x000f240000300800 */
[----:B------:R-:W4:Y:S01]  /*22670*/  LDL.LU R8, [R1+0x1224] ;  /* 0x0012240001087983 */ /* 0x000f220000300800 */
[----:B------:R-:W4:Y:S01]  /*22680*/  LDL.LU R9, [R1+0x121c] ;  /* 0x00121c0001097983 */ /* 0x000f220000300800 */
[----:B------:R-:W4:Y:S02]  /*22690*/  LDL.LU R10, [R1+0x1214] ;  /* 0x00121400010a7983 */ /* 0x000f240000300800 */
[----:B------:R-:W4:Y:S02]  /*226a0*/  LDL.LU R11, [R1+0x120c] ;  /* 0x00120c00010b7983 */ /* 0x000f240000300800 */
[----:B------:R-:W4:Y:S01]  /*226b0*/  LDL.LU R12, [R1+0x1204] ;  /* 0x00120400010c7983 */ /* 0x000f220000300800 */
[----:B------:R-:W4:Y:S01]  /*226c0*/  LDL.LU R13, [R1+0x11fc] ;  /* 0x0011fc00010d7983 */ /* 0x000f220000300800 */
[----:B------:R-:W4:Y:S02]  /*226d0*/  LDL.LU R14, [R1+0x11f4] ;  /* 0x0011f400010e7983 */ /* 0x000f240000300800 */
[----:B------:R-:W4:Y:S01]  /*226e0*/  LDL.LU R23, [R1+0x1188] ;  /* 0x0011880001177983 */ /* 0x000f220000300800 */
[----:B------:R-:W-:Y:S01]  /*226f0*/  LOP3.LUT R48, R0, 0x20, RZ, 0x3c, !PT ;  /* 0x0000002000307812 */ /* 0x000fe200078e3cff */
[----:B--2---:R0:W-:Y:S01]  /*22700*/  STS.U16 [R2+0x2ac0], R24 ;  /* 0x002ac01802007388 */ /* 0x0041e20000000400 */
[----:B---3--:R1:W-:Y:S03]  /*22710*/  STS.U16 [R2+0x2a80], R33 ;  /* 0x002a802102007388 */ /* 0x0083e60000000400 */
[----:B0-----:R-:W2:Y:S04]  /*22720*/  LDL.LU R24, [R1+0x1180] ;  /* 0x0011800001187983 */ /* 0x001ea80000300800 */
[----:B------:R0:W-:Y:S01]  /*22730*/  STS.U16 [R2+0x2b40], R34 ;  /* 0x002b402202007388 */ /* 0x0001e20000000400 */
[----:B------:R3:W-:Y:S02]  /*22740*/  STS.U16 [R2+0x2b00], R35 ;  /* 0x002b002302007388 */ /* 0x0007e40000000400 */
[----:B----4-:R4:W-:Y:S01]  /*22750*/  STS.U16 [R2+0x2bc0], R36 ;  /* 0x002bc02402007388 */ /* 0x0109e20000000400 */
[----:B-1----:R-:W2:Y:S04]  /*22760*/  LDL.LU R33, [R1+0x117c] ;  /* 0x00117c0001217983 */ /* 0x002ea80000300800 */
[----:B------:R1:W-:Y:S01]  /*22770*/  STS.U16 [R2+0x2b80], R53 ;  /* 0x002b803502007388 */ /* 0x0003e20000000400 */
        /* <DEDUP_REMOVED lines=13> */
[----:B------:R-:W-:Y:S01]  /*22850*/  STS.U16 [R2+0x3b00], R17 ;  /* 0x003b001102007388 */ /* 0x000fe20000000400 */
[----:B0-----:R-:W2:Y:S01]  /*22860*/  LDL.LU R34, [R1+0x1178] ;  /* 0x0011780001227983 */ /* 0x001ea20000300800 */
[----:B------:R-:W-:Y:S02]  /*22870*/  STS.U16 [R2+0x3bc0], R16 ;  /* 0x003bc01002007388 */ /* 0x000fe40000000400 */
[----:B---3--:R-:W3:Y:S02]  /*22880*/  LDL.LU R35, [R1+0x1174] ;  /* 0x0011740001237983 */ /* 0x008ee40000300800 */
[----:B------:R-:W-:Y:S01]  /*22890*/  STS.U16 [R2+0x3b80], R15 ;  /* 0x003b800f02007388 */ /* 0x000fe20000000400 */
[----:B----4-:R-:W4:Y:S04]  /*228a0*/  LDL.LU R36, [R1+0x1170] ;  /* 0x0011700001247983 */ /* 0x010f280000300800 */
[----:B------:R0:W-:Y:S01]  /*228b0*/  STS.U16 [R48+0x400], R54 ;  /* 0x0004003630007388 */ /* 0x0001e20000000400 */
[----:B-1----:R-:W4:Y:S02]  /*228c0*/  LDL.LU R53, [R1+0x116c] ;  /* 0x00116c0001357983 */ /* 0x002f240000300800 */
        /* <DEDUP_REMOVED lines=9> */
[----:B------:R-:W4:Y:S03]  /*22960*/  LDL.LU R58, [R1+0x1110] ;  /* 0x00111000013a7983 */ /* 0x000f260000300800 */
        /* <DEDUP_REMOVED lines=12> */
[----:B------:R-:W4:Y:S03]  /*22a30*/  LDL.LU R4, [R1+0x48] ;  /* 0x0000480001047983 */ /* 0x000f260000300800 */
[----:B------:R0:W-:Y:S01]  /*22a40*/  STS.U16 [R48+0xc40], R7 ;  /* 0x000c400730007388 */ /* 0x0001e20000000400 */
[----:B------:R1:W-:Y:S02]  /*22a50*/  STS.U16 [R48+0xc00], R8 ;  /* 0x000c000830007388 */ /* 0x0003e40000000400 */
[----:B------:R1:W-:Y:S02]  /*22a60*/  STS.U16 [R48+0xcc0], R9 ;  /* 0x000cc00930007388 */ /* 0x0003e40000000400 */
[----:B------:R1:W-:Y:S01]  /*22a70*/  STS.U16 [R48+0xc80], R10 ;  /* 0x000c800a30007388 */ /* 0x0003e20000000400 */
[----:B------:R1:W-:Y:S01]  /*22a80*/  STS.U16 [R48+0xd40], R11 ;  /* 0x000d400b30007388 */ /* 0x0003e20000000400 */
[----:B------:R1:W-:Y:S03]  /*22a90*/  STS.U16 [R48+0xd00], R12 ;  /* 0x000d000c30007388 */ /* 0x0003e60000000400 */
[----:B0-----:R-:W4:Y:S01]  /*22aa0*/  LDL.LU R7, [R1+0x3550] ;  /* 0x0035500001077983 */ /* 0x001f220000300800 */
[----:B-1----:R-:W4:Y:S03]  /*22ab0*/  LDL.LU R8, [R1+0x354c] ;  /* 0x00354c0001087983 */ /* 0x002f260000300800 */
[----:B------:R-:W4:Y:S01]  /*22ac0*/  LDL.LU R9, [R1+0x3548] ;  /* 0x0035480001097983 */ /* 0x000f220000300800 */
[----:B------:R-:W4:Y:S03]  /*22ad0*/  LDL.LU R10, [R1+0x3544] ;  /* 0x00354400010a7983 */ /* 0x000f260000300800 */
[----:B------:R-:W4:Y:S01]  /*22ae0*/  LDL.LU R11, [R1+0x3540] ;  /* 0x00354000010b7983 */ /* 0x000f220000300800 */
[----:B------:R-:W4:Y:S03]  /*22af0*/  LDL.LU R12, [R1+0x353c] ;  /* 0x00353c00010c7983 */ /* 0x000f260000300800 */
[----:B------:R0:W-:Y:S01]  /*22b00*/  STS.U16 [R48+0xdc0], R13 ;  /* 0x000dc00d30007388 */ /* 0x0001e20000000400 */
[----:B------:R1:W-:Y:S02]  /*22b10*/  STS.U16 [R48+0xd80], R14 ;  /* 0x000d800e30007388 */ /* 0x0003e40000000400 */
[----:B------:R1:W-:Y:S01]  /*22b20*/  STS.U16 [R48+0x1400], R23 ;  /* 0x0014001730007388 */ /* 0x0003e20000000400 */
[----:B0-----:R-:W4:Y:S01]  /*22b30*/  LDL.LU R13, [R1+0x3538] ;  /* 0x00353800010d7983 */ /* 0x001f220000300800 */
[----:B-1----:R-:W4:Y:S02]  /*22b40*/  LDL.LU R14, [R1+0x3534] ;  /* 0x00353400010e7983 */ /* 0x002f240000300800 */
[----:B------:R-:W4:Y:S01]  /*22b50*/  LDL.LU R23, [R1+0x3530] ;  /* 0x0035300001177983 */ /* 0x000f220000300800 */
[----:B--2---:R0:W-:Y:S04]  /*22b60*/  STS.U16 [R48+0x1440], R24 ;  /* 0x0014401830007388 */ /* 0x0041e80000000400 */
[----:B------:R1:W-:Y:S04]  /*22b70*/  STS.U16 [R48+0x1480], R33 ;  /* 0x0014802130007388 */ /* 0x0003e80000000400 */
[----:B0-----:R-:W2:Y:S04]  /*22b80*/  LDL.LU R24, [R1+0x352c] ;  /* 0x00352c0001187983 */ /* 0x001ea80000300800 */
[----:B-1----:R-:W2:Y:S04]  /*22b90*/  LDL.LU R33, [R1+0x3528] ;  /* 0x0035280001217983 */ /* 0x002ea80000300800 */
[----:B------:R0:W-:Y:S01]  /*22ba0*/  STS.U16 [R48+0x14c0], R34 ;  /* 0x0014c02230007388 */ /* 0x0001e20000000400 */
[----:B---3--:R1:W-:Y:S03]  /*22bb0*/  STS.U16 [R48+0x1500], R35 ;  /* 0x0015002330007388 */ /* 0x0083e60000000400 */
[----:B----4-:R3:W-:Y:S01]  /*22bc0*/  STS.U16 [R48+0x1540], R36 ;  /* 0x0015402430007388 */ /* 0x0107e20000000400 */
[----:B------:R4:W-:Y:S03]  /*22bd0*/  STS.U16 [R48+0x1580], R53 ;  /* 0x0015803530007388 */ /* 0x0009e60000000400 */
[----:B0-----:R-:W2:Y:S01]  /*22be0*/  LDL.LU R34, [R1+0x3524] ;  /* 0x0035240001227983 */ /* 0x001ea20000300800 */
[----:B-1----:R-:W2:Y:S03]  /*22bf0*/  LDL.LU R35, [R1+0x3520] ;  /* 0x0035200001237983 */ /* 0x002ea60000300800 */
[----:B---3--:R-:W3:Y:S01]  /*22c00*/  LDL.LU R36, [R1+0x351c] ;  /* 0x00351c0001247983 */ /* 0x008ee20000300800 */
[----:B----4-:R-:W4:Y:S03]  /*22c10*/  LDL.LU R53, [R1+0x3518] ;  /* 0x0035180001357983 */ /* 0x010f260000300800 */
[----:B------:R0:W-:Y:S01]  /*22c20*/  STS.U16 [R48+0x15c0], R54 ;  /* 0x0015c03630007388 */ /* 0x0001e20000000400 */
[----:B------:R1:W-:Y:S02]  /*22c30*/  STS.U16 [R48+0x1c40], R55 ;  /* 0x001c403730007388 */ /* 0x0003e40000000400 */
[----:B------:R1:W-:Y:S02]  /*22c40*/  STS.U16 [R48+0x1c00], R56 ;  /* 0x001c003830007388 */ /* 0x0003e40000000400 */
[----:B------:R1:W-:Y:S01]  /*22c50*/  STS.U16 [R48+0x1cc0], R57 ;  /* 0x001cc03930007388 */ /* 0x0003e20000000400 */
[----:B------:R1:W-:Y:S01]  /*22c60*/  STS.U16 [R48+0x1c80], R58 ;  /* 0x001c803a30007388 */ /* 0x0003e20000000400 */
[----:B------:R1:W-:Y:S03]  /*22c70*/  STS.U16 [R48+0x1d40], R59 ;  /* 0x001d403b30007388 */ /* 0x0003e60000000400 */
[----:B0-----:R-:W2:Y:S01]  /*22c80*/  LDL.LU R54, [R1+0x3514] ;  /* 0x0035140001367983 */ /* 0x001ea20000300800 */
[----:B-1----:R-:W2:Y:S03]  /*22c90*/  LDL.LU R55, [R1+0x3510] ;  /* 0x0035100001377983 */ /* 0x002ea60000300800 */
[----:B------:R-:W2:Y:S01]  /*22ca0*/  LDL.LU R56, [R1+0x350c] ;  /* 0x00350c0001387983 */ /* 0x000ea20000300800 */
[----:B------:R-:W2:Y:S03]  /*22cb0*/  LDL.LU R57, [R1+0x3508] ;  /* 0x0035080001397983 */ /* 0x000ea60000300800 */
[----:B------:R-:W2:Y:S01]  /*22cc0*/  LDL.LU R58, [R1+0x3504] ;  /* 0x00350400013a7983 */ /* 0x000ea20000300800 */
[----:B------:R-:W2:Y:S03]  /*22cd0*/  LDL.LU R59, [R1+0x3500] ;  /* 0x00350000013b7983 */ /* 0x000ea60000300800 */
[----:B------:R0:W-:Y:S01]  /*22ce0*/  STS.U16 [R48+0x1d00], R60 ;  /* 0x001d003c30007388 */ /* 0x0001e20000000400 */
[----:B------:R1:W-:Y:S03]  /*22cf0*/  STS.U16 [R48+0x1dc0], R61 ;  /* 0x001dc03d30007388 */ /* 0x0003e60000000400 */
[----:B0-----:R-:W2:Y:S01]  /*22d00*/  LDL.LU R60, [R1+0x34fc] ;  /* 0x0034fc00013c7983 */ /* 0x001ea20000300800 */
[----:B-1----:R-:W2:Y:S02]  /*22d10*/  LDL.LU R61, [R1+0x34f8] ;  /* 0x0034f800013d7983 */ /* 0x002ea40000300800 */
[----:B------:R-:W-:Y:S02]  /*22d20*/  STS.U16 [R48+0x1d80], R0 ;  /* 0x001d800030007388 */ /* 0x000fe40000000400 */
[----:B------:R0:W-:Y:S01]  /*22d30*/  STS.U16 [R48+0x2400], R49 ;  /* 0x0024003130007388 */ /* 0x0001e20000000400 */
[----:B------:R1:W-:Y:S01]  /*22d40*/  STS.U16 [R48+0x2440], R50 ;  /* 0x0024403230007388 */ /* 0x0003e20000000400 */
[----:B------:R1:W-:Y:S02]  /*22d50*/  STS.U16 [R48+0x2480], R51 ;  /* 0x0024803330007388 */ /* 0x0003e40000000400 */
[----:B------:R1:W-:Y:S02]  /*22d60*/  STS.U16 [R48+0x24c0], R52 ;  /* 0x0024c03430007388 */ /* 0x0003e40000000400 */
[----:B------:R-:W-:Y:S01]  /*22d70*/  STS.U16 [R48+0x2500], R2 ;  /* 0x0025000230007388 */ /* 0x000fe20000000400 */
[----:B------:R1:W-:Y:S01]  /*22d80*/  STS.U16 [R48+0x2540], R5 ;  /* 0x0025400530007388 */ /* 0x0003e20000000400 */
[----:B------:R-:W-:Y:S03]  /*22d90*/  STS.U16 [R48+0x2580], R4 ;  /* 0x0025800430007388 */ /* 0x000fe60000000400 */
[----:B0-----:R-:W3:Y:S01]  /*22da0*/  LDL.LU R49, [R1+0x128c] ;  /* 0x00128c0001317983 */ /* 0x001ee20000300800 */
[----:B-1----:R-:W3:Y:S03]  /*22db0*/  LDL.LU R50, [R1+0x1288] ;  /* 0x0012880001327983 */ /* 0x002ee60000300800 */
[----:B------:R-:W3:Y:S01]  /*22dc0*/  LDL.LU R51, [R1+0x1284] ;  /* 0x0012840001337983 */ /* 0x000ee20000300800 */
[----:B------:R-:W3:Y:S03]  /*22dd0*/  LDL.LU R52, [R1+0x1280] ;  /* 0x0012800001347983 */ /* 0x000ee60000300800 */
[----:B------:R-:W3:Y:S04]  /*22de0*/  LDL.LU R5, [R1+0x127c] ;  /* 0x00127c0001057983 */ /* 0x000ee80000300800 */
[----:B------:R-:W0:Y:S04]  /*22df0*/  S2R R0, SR_TID.X ;  /* 0x0000000000007919 */ /* 0x000e280000002100 */
[----:B--2---:R1:W-:Y:S04]  /*22e00*/  STS.U16 [R48+0x25c0], R61 ;  /* 0x0025c03d30007388 */ /* 0x0043e80000000400 */
[----:B-1----:R-:W2:Y:S01]  /*22e10*/  LDL.LU R61, [R1+0x1278] ;  /* 0x00127800013d7983 */ /* 0x002ea20000300800 */
[----:B------:R1:W-:Y:S02]  /*22e20*/  STS.U16 [R48+0x2c40], R60 ;  /* 0x002c403c30007388 */ /* 0x0003e40000000400 */
[----:B------:R-:W-:Y:S02]  /*22e30*/  STS.U16 [R48+0x2c00], R59 ;  /* 0x002c003b30007388 */ /* 0x000fe40000000400 */
[----:B------:R-:W-:Y:S01]  /*22e40*/  STS.U16 [R48+0x2cc0], R58 ;  /* 0x002cc03a30007388 */ /* 0x000fe20000000400 */
[----:B------:R-:W-:Y:S01]  /*22e50*/  STS.U16 [R48+0x2c80], R57 ;  /* 0x002c803930007388 */ /* 0x000fe20000000400 */
[----:B------:R-:W-:Y:S02]  /*22e60*/  STS.U16 [R48+0x2d40], R56 ;  /* 0x002d403830007388 */ /* 0x000fe40000000400 */
[----:B------:R-:W-:Y:S02]  /*22e70*/  STS.U16 [R48+0x2d00], R55 ;  /* 0x002d003730007388 */ /* 0x000fe40000000400 */
[----:B------:R-:W-:Y:S01]  /*22e80*/  STS.U16 [R48+0x2dc0], R54 ;  /* 0x002dc03630007388 */ /* 0x000fe20000000400 */
[----:B----4-:R-:W-:Y:S01]  /*22e90*/  STS.U16 [R48+0x2d80], R53 ;  /* 0x002d803530007388 */ /* 0x010fe20000000400 */
[----:B---3--:R-:W-:Y:S02]  /*22ea0*/  STS.U16 [R48+0x3400], R36 ;  /* 0x0034002430007388 */ /* 0x008fe40000000400 */
[----:B------:R-:W-:Y:S01]  /*22eb0*/  STS.U16 [R48+0x3440], R35 ;  /* 0x0034402330007388 */ /* 0x000fe20000000400 */
[----:B0-----:R-:W-:Y:S01]  /*22ec0*/  LOP3.LUT R0, R0, 0x1f, RZ, 0xc0, !PT ;  /* 0x0000001f00007812 */ /* 0x001fe200078ec0ff */
[----:B------:R-:W-:Y:S01]  /*22ed0*/  STS.U16 [R48+0x3480], R34 ;  /* 0x0034802230007388 */ /* 0x000fe20000000400 */
[----:B------:R-:W-:Y:S02]  /*22ee0*/  STS.U16 [R48+0x34c0], R33 ;  /* 0x0034c02130007388 */ /* 0x000fe40000000400 */
[----:B------:R-:W-:Y:S02]  /*22ef0*/  STS.U16 [R48+0x3500], R24 ;  /* 0x0035001830007388 */ /* 0x000fe40000000400 */
[----:B------:R-:W-:Y:S01]  /*22f00*/  STS.U16 [R48+0x3540], R23 ;  /* 0x0035401730007388 */ /* 0x000fe20000000400 */
[----:B------:R-:W-:Y:S01]  /*22f10*/  STS.U16 [R48+0x3580], R14 ;  /* 0x0035800e30007388 */ /* 0x000fe20000000400 */
[----:B------:R-:W-:-:S02]  /*22f20*/  IMAD.SHL.U32 R0, R0, 0x2, RZ ;  /* 0x0000000200007824 */ /* 0x000fc400078e00ff */
[----:B------:R-:W-:Y:S02]  /*22f30*/  STS.U16 [R48+0x35c0], R13 ;  /* 0x0035c00d30007388 */ /* 0x000fe40000000400 */
[----:B------:R-:W-:Y:S01]  /*22f40*/  STS.U16 [R48+0x3c40], R12 ;  /* 0x003c400c30007388 */ /* 0x000fe20000000400 */
[----:B------:R-:W-:Y:S01]  /*22f50*/  STS.U16 [R48+0x3c00], R11 ;  /* 0x003c000b30007388 */ /* 0x000fe20000000400 */
[----:B------:R-:W-:Y:S02]  /*22f60*/  STS.U16 [R48+0x3cc0], R10 ;  /* 0x003cc00a30007388 */ /* 0x000fe40000000400 */
[----:B------:R-:W-:Y:S02]  /*22f70*/  STS.U16 [R48+0x3c80], R9 ;  /* 0x003c800930007388 */ /* 0x000fe40000000400 */
[----:B------:R-:W-:Y:S01]  /*22f80*/  STS.U16 [R48+0x3d40], R8 ;  /* 0x003d400830007388 */ /* 0x000fe20000000400 */
[----:B-1----:R-:W-:Y:S01]  /*22f90*/  LOP3.LUT R60, R0, 0x30, RZ, 0x3c, !PT ;  /* 0x00000030003c7812 */ /* 0x002fe200078e3cff */
[----:B------:R-:W-:Y:S04]  /*22fa0*/  STS.U16 [R48+0x3d00], R7 ;  /* 0x003d000730007388 */ /* 0x000fe80000000400 */
[----:B------:R-:W3:Y:S01]  /*22fb0*/  LDL.LU R4, [R1+0x1270] ;  /* 0x0012700001047983 */ /* 0x000ee20000300800 */
[----:B------:R-:W-:Y:S02]  /*22fc0*/  STS.U16 [R48+0x3dc0], R6 ;  /* 0x003dc00630007388 */ /* 0x000fe40000000400 */
[----:B------:R-:W4:Y:S02]  /*22fd0*/  LDL R2, [R1+0x1f48] ;  /* 0x001f480001027983 */ /* 0x000f240000100800 */
[----:B------:R0:W-:Y:S01]  /*22fe0*/  STS.U16 [R48+0x3d80], R3 ;  /* 0x003d800330007388 */ /* 0x0001e20000000400 */
[----:B------:R1:W-:Y:S01]  /*22ff0*/  STS.U16 [R60+0x600], R49 ;  /* 0x000600313c007388 */ /* 0x0003e20000000400 */
[----:B------:R1:W-:Y:S02]  /*23000*/  STS.U16 [R60+0x640], R50 ;  /* 0x000640323c007388 */ /* 0x0003e40000000400 */
[----:B------:R1:W-:Y:S02]  /*23010*/  STS.U16 [R60+0x680], R51 ;  /* 0x000680333c007388 */ /* 0x0003e40000000400 */
[----:B------:R1:W-:Y:S01]  /*23020*/  STS.U16 [R60+0x6c0], R52 ;  /* 0x0006c0343c007388 */ /* 0x0003e20000000400 */
[----:B------:R1:W-:Y:S04]  /*23030*/  STS.U16 [R60+0x700], R5 ;  /* 0x000700053c007388 */ /* 0x0003e80000000400 */
[----:B0-----:R-:W3:Y:S01]  /*23040*/  LDL.LU R48, [R1+0x34f4] ;  /* 0x0034f40001307983 */ /* 0x001ee20000300800 */
[----:B------:R-:W4:Y:S02]  /*23050*/  LDL R3, [R1+0x1f40] ;  /* 0x001f400001037983 */ /* 0x000f240000100800 */
[----:B-1----:R-:W3:Y:S01]  /*23060*/  LDL.LU R49, [R1+0x34f0] ;  /* 0x0034f00001317983 */ /* 0x002ee20000300800 */
[----:B------:R-:W3:Y:S04]  /*23070*/  LDL.LU R50, [R1+0x34ec] ;  /* 0x0034ec0001327983 */ /* 0x000ee80000300800 */
[----:B------:R-:W3:Y:S01]  /*23080*/  LDL.LU R51, [R1+0x34e8] ;  /* 0x0034e80001337983 */ /* 0x000ee20000300800 */
[----:B------:R-:W3:Y:S02]  /*23090*/  LDL.LU R52, [R1+0x34e4] ;  /* 0x0034e40001347983 */ /* 0x000ee40000300800 */
[----:B------:R-:W3:Y:S01]  /*230a0*/  LDL.LU R5, [R1+0x34e0] ;  /* 0x0034e00001057983 */ /* 0x000ee20000300800 */
[----:B--2---:R0:W-:Y:S04]  /*230b0*/  STS.U16 [R60+0x740], R61 ;  /* 0x0007403d3c007388 */ /* 0x0041e80000000400 */
[----:B0-----:R-:W2:Y:S04]  /*230c0*/  LDL.LU R61, [R1+0x34dc] ;  /* 0x0034dc00013d7983 */ /* 0x001ea80000300800 */
[----:B--2---:R0:W-:Y:S04]  /*230d0*/  STS.U16 [R60+0x780], R61 ;  /* 0x0007803d3c007388 */ /* 0x0041e80000000400 */
[----:B0-----:R-:W2:Y:S01]  /*230e0*/  LDL.LU R61, [R1+0x34d8] ;  /* 0x0034d800013d7983 */ /* 0x001ea20000300800 */
[----:B---3--:R0:W-:Y:S03]  /*230f0*/  STS.U16 [R60+0x7c0], R4 ;  /* 0x0007c0043c007388 */ /* 0x0081e60000000400 */
[----:B0-----:R-:W3:Y:S01]  /*23100*/  LDL.LU R4, [R1+0x34d4] ;  /* 0x0034d40001047983 */ /* 0x001ee20000300800 */
[----:B--2---:R-:W-:-:S06]  /*23110*/  PRMT R61, RZ, 0x7610, R61 ;  /* 0x00007610ff3d7816 */ /* 0x004fcc000000003d */
[----:B----4-:R0:W2:Y:S04]  /*23120*/  @!P0 LDG.E.U16 R61, [R2.64] ;  /* 0x0000000a023d8981 */ /* 0x0100a8000c1e1500 */
[----:B0-----:R-:W4:Y:S04]  /*23130*/  LDL R2, [R1+0x1b7c] ;  /* 0x001b7c0001027983 */ /* 0x001f280000100800 */
[----:B------:R-:W4:Y:S01]  /*23140*/  LDL R3, [R1+0x1ee4] ;  /* 0x001ee40001037983 */ /* 0x000f220000100800 */
[----:B------:R-:W-:Y:S02]  /*23150*/  PRMT R5, RZ, 0x7610, R5 ;  /* 0x00007610ff057816 */ /* 0x000fe40000000005 */
[----:B----4-:R-:W-:-:S04]  /*23160*/  @!P0 LOP3.LUT R3, R3, R2, RZ, 0x3c, !PT ;  /* 0x0000000203038212 */ /* 0x010fc800078e3cff */
[----:B------:R-:W-:-:S04]  /*23170*/  @!P0 LOP3.LUT R2, R3, R2, RZ, 0x3c, !PT ;  /* 0x0000000203028212 */ /* 0x000fc800078e3cff */
[----:B------:R-:W-:-:S05]  /*23180*/  @!P0 LOP3.LUT R3, R3, R2, RZ, 0x3c, !PT ;  /* 0x0000000203038212 */ /* 0x000fca00078e3cff */
[----:B------:R-:W4:Y:S04]  /*23190*/  @!P0 LDG.E.U16 R5, [R2.64] ;  /* 0x0000000a02058981 */ /* 0x000f28000c1e1500 */
[----:B--2---:R-:W-:Y:S04]  /*231a0*/  STL [R1+0x3350], R61 ;  /* 0x0033503d01007387 */ /* 0x004fe80000100800 */
[----:B----4-:R0:W-:Y:S04]  /*231b0*/  STL [R1+0x1180], R5 ;  /* 0x0011800501007387 */ /* 0x0101e80000100800 */
[----:B0-----:R-:W2:Y:S01]  /*231c0*/  LDL.LU R5, [R1+0x34d0] ;  /* 0x0034d00001057983 */ /* 0x001ea20000300800 */
[----:B------:R-:W4:Y:S02]  /*231d0*/  LDL R2, [R1+0x1b34] ;  /* 0x001b340001027983 */ /* 0x000f240000100800 */
[----:B------:R-:W4:Y:S01]  /*231e0*/  LDL R3, [R1+0x1b78] ;  /* 0x001b780001037983 */ /* 0x000f220000100800 */
[----:B---3--:R-:W-:-:S02]  /*231f0*/  PRMT R4, RZ, 0x7610, R4 ;  /* 0x00007610ff047816 */ /* 0x008fc40000000004 */
[----:B----4-:R-:W-:-:S04]  /*23200*/  @!P0 LOP3.LUT R3, R3, R2, RZ, 0x3c, !PT ;  /* 0x0000000203038212 */ /* 0x010fc800078e3cff */
[----:B------:R-:W-:-:S04]  /*23210*/  @!P0 LOP3.LUT R2, R3, R2, RZ, 0x3c, !PT ;  /* 0x0000000203028212 */ /* 0x000fc800078e3cff */
[----:B------:R-:W-:-:S05]  /*23220*/  @!P0 LOP3.LUT R3, R3, R2, RZ, 0x3c, !PT ;  /* 0x0000000203038212 */ /* 0x000fca00078e3cff */
[----:B------:R-:W3:Y:S04]  /*23230*/  @!P0 LDG.E.U16 R4, [R2.64] ;  /* 0x0000000a02048981 */ /* 0x000ee8000c1e1500 */
[----:B---3--:R0:W-:Y:S04]  /*23240*/  STL [R1+0x117c], R4 ;  /* 0x00117c0401007387 */ /* 0x0081e80000100800 */
[----:B0-----:R-:W3:Y:S01]  /*23250*/  LDL.LU R4, [R1+0x34cc] ;  /* 0x0034cc0001047983 */ /* 0x001ee20000300800 */
[----:B------:R-:W4:Y:S02]  /*23260*/  LDL R2, [R1+0x1ebc] ;  /* 0x001ebc0001027983 */ /* 0x000f240000100800 */
[----:B------:R-:W4:Y:S01]  /*23270*/  LDL R3, [R1+0x1ec0] ;  /* 0x001ec00001037983 */ /* 0x000f220000100800 */
[----:B--2---:R-:W-:-:S02]  /*23280*/  PRMT R5, RZ, 0x7610, R5 ;  /* 0x00007610ff057816 */ /* 0x004fc40000000005 */
[----:B----4-:R-:W-:-:S04]  /*23290*/  @!P0 LOP3.LUT R3, R3, R2, RZ, 0x3c, !PT ;  /* 0x0000000203038212 */ /* 0x010fc800078e3cff */
[----:B------:R-:W-:-:S04]  /*232a0*/  @!P0 LOP3.LUT R2, R3, R2, RZ, 0x3c, !PT ;  /* 0x0000000203028212 */ /* 0x000fc800078e3cff */
[----:B------:R-:W-:-:S05]  /*232b0*/  @!P0 LOP3.LUT R3, R3, R2, RZ, 0x3c, !PT ;  /* 0x0000000203038212 */ /* 0x000fca00078e3cff */
[----:B------:R-:W2:Y:S04]  /*232c0*/  @!P0 LDG.E.U16 R5, [R2.64] ;  /* 0x0000000a02058981 */ /* 0x000ea8000c1e1500 */
[----:B--2---:R0:W-:Y:S04]  /*232d0*/  STL [R1+0x1174], R5 ;  /* 0x0011740501007387 */ /* 0x0041e80000100800 */
        /* <DEDUP_REMOVED lines=597> */
[----:B------:R-:W-:-:S02]  /*25830*/  PRMT R0, RZ, 0x7610, R0 ;  /* 0x00007610ff007816 */ /* 0x000fc40000000000 */
[----:B----4-:R-:W-:-:S04]  /*25840*/  @!P0 LOP3.LUT R3, R3, R2, RZ, 0x3c, !PT ;  /* 0x0000000203038212 */ /* 0x010fc800078e3cff */
[----:B------:R-:W-:-:S04]  /*25850*/  @!P0 LOP3.LUT R2, R3, R2, RZ, 0x3c, !PT ;  /* 0x0000000203028212 */ /* 0x000fc800078e3cff */
[----:B------:R-:W-:-:S05]  /*25860*/  @!P0 LOP3.LUT R3, R3, R2, RZ, 0x3c, !PT ;  /* 0x0000000203038212 */ /* 0x000fca00078e3cff */
[----:B------:R-:W4:Y:S04]  /*25870*/  @!P0 LDG.E.U16 R0, [R2.64] ;  /* 0x0000000a02008981 */ /* 0x000f28000c1e1500 */
[----:B----4-:R-:W-:Y:S01]  /*25880*/  STL [R1+0x4], R0 ;  /* 0x0000040001007387 */ /* 0x010fe20000100800 */
[----:B------:R-:W4:Y:S02]  /*25890*/  LDL R2, [R1+0x1e1c] ;  /* 0x001e1c0001027983 */ /* 0x000f240000100800 */
[----:B------:R-:W4:Y:S01]  /*258a0*/  LDL R3, [R1+0x1e20] ;  /* 0x001e200001037983 */ /* 0x000f220000100800 */
[----:B------:R-:W-:Y:S02]  /*258b0*/  PRMT R61, RZ, 0x7610, R61 ;  /* 0x00007610ff3d7816 */ /* 0x000fe4000000003d */
[----:B----4-:R-:W-:-:S04]  /*258c0*/  @!P0 LOP3.LUT R3, R3, R2, RZ, 0x3c, !PT ;  /* 0x0000000203038212 */ /* 0x010fc800078e3cff */
[----:B------:R-:W-:-:S04]  /*258d0*/  @!P0 LOP3.LUT R2, R3, R2, RZ, 0x3c, !PT ;  /* 0x0000000203028212 */ /* 0x000fc800078e3cff */
[----:B------:R-:W-:-:S05]  /*258e0*/  @!P0 LOP3.LUT R3, R3, R2, RZ, 0x3c, !PT ;  /* 0x0000000203038212 */ /* 0x000fca00078e3cff */
[----:B------:R0:W4:Y:S04]  /*258f0*/  @!P0 LDG.E.U16 R61, [R2.64] ;  /* 0x0000000a023d8981 */ /* 0x000128000c1e1500 */
[----:B0-----:R-:W2:Y:S04]  /*25900*/  LDL R2, [R1+0x1e14] ;  /* 0x001e140001027983 */ /* 0x001ea80000100800 */
[----:B------:R-:W2:Y:S01]  /*25910*/  LDL R3, [R1+0x1e18] ;  /* 0x001e180001037983 */ /* 0x000ea20000100800 */
[----:B------:R-:W-:Y:S02]  /*25920*/  PRMT R59, RZ, 0x7610, R59 ;  /* 0x00007610ff3b7816 */ /* 0x000fe4000000003b */
[----:B--2---:R-:W-:-:S04]  /*25930*/  @!P0 LOP3.LUT R3, R3, R2, RZ, 0x3c, !PT ;  /* 0x0000000203038212 */ /* 0x004fc800078e3cff */
[----:B------:R-:W-:-:S04]  /*25940*/  @!P0 LOP3.LUT R2, R3, R2, RZ, 0x3c, !PT ;  /* 0x0000000203028212 */ /* 0x000fc800078e3cff */
[----:B------:R-:W-:Y:S01]  /*25950*/  @!P0 LOP3.LUT R3, R3, R2, RZ, 0x3c, !PT ;  /* 0x0000000203038212 */ /* 0x000fe200078e3cff */
[----:B----4-:R0:W-:Y:S04]  /*25960*/  STL [R1+0x3354], R61 ;  /* 0x0033543d01007387 */ /* 0x0101e80000100800 */
[----:B------:R1:W2:Y:S01]  /*25970*/  @!P0 LDG.E.U16 R59, [R2.64] ;  /* 0x0000000a023b8981 */ /* 0x0002a2000c1e1500 */
[----:B------:R-:W-:-:S03]  /*25980*/  PRMT R58, RZ, 0x7610, R58 ;  /* 0x00007610ff3a7816 */ /* 0x000fc6000000003a */
[----:B0-----:R-:W4:Y:S04]  /*25990*/  LDL R61, [R1+0x1d98] ;  /* 0x001d9800013d7983 */ /* 0x001f280000100800 */
[----:B-1----:R-:W2:Y:S04]  /*259a0*/  LDL R2, [R1+0x1ddc] ;  /* 0x001ddc0001027983 */ /* 0x002ea80000100800 */
[----:B------:R-:W2:Y:S02]  /*259b0*/  LDL R3, [R1+0x1de0] ;  /* 0x001de00001037983 */ /* 0x000ea40000100800 */
[----:B--2---:R-:W-:-:S04]  /*259c0*/  @!P0 LOP3.LUT R3, R3, R2, RZ, 0x3c, !PT ;  /* 0x0000000203038212 */ /* 0x004fc800078e3cff */
[----:B------:R-:W-:-:S04]  /*259d0*/  @!P0 LOP3.LUT R2, R3, R2, RZ, 0x3c, !PT ;  /* 0x0000000203028212 */ /* 0x000fc800078e3cff */
[----:B------:R-:W-:Y:S01]  /*259e0*/  @!P0 LOP3.LUT R3, R3, R2, RZ, 0x3c, !PT ;  /* 0x0000000203038212 */ /* 0x000fe200078e3cff */
[----:B------:R0:W-:Y:S04]  /*259f0*/  STL [R1+0x3358], R59 ;  /* 0x0033583b01007387 */ /* 0x0001e80000100800 */
[----:B------:R1:W2:Y:S01]  /*25a00*/  @!P0 LDG.E.U16 R58, [R2.64] ;  /* 0x0000000a023a8981 */ /* 0x0002a2000c1e1500 */
[----:B------:R-:W-:-:S03]  /*25a10*/  PRMT R57, RZ, 0x7610, R57 ;  /* 0x00007610ff397816 */ /* 0x000fc60000000039 */
[----:B0-----:R-:W3:Y:S04]  /*25a20*/  LDL R59, [R1+0x1d94] ;  /* 0x001d9400013b7983 */ /* 0x001ee80000100800 */
[----:B-1----:R-:W3:Y:S04]  /*25a30*/  LDL R2, [R1+0x1dd4] ;  /* 0x001dd40001027983 */ /* 0x002ee80000100800 */
[----:B------:R-:W3:Y:S04]  /*25a40*/  LDL R3, [R1+0x1dd8] ;  /* 0x001dd80001037983 */ /* 0x000ee80000100800 */
[----:B--2---:R0:W-:Y:S04]  /*25a50*/  STL [R1+0x335c], R58 ;  /* 0x00335c3a01007387 */ /* 0x0041e80000100800 */
[----:B0-----:R-:W2:Y:S01]  /*25a60*/  LDL R58, [R1+0x1da0] ;  /* 0x001da000013a7983 */ /* 0x001ea20000100800 */
[----:B---3--:R-:W-:-:S04]  /*25a70*/  @!P0 LOP3.LUT R3, R3, R2, RZ, 0x3c, !PT ;  /* 0x0000000203038212 */ /* 0x008fc800078e3cff */
[----:B------:R-:W-:-:S04]  /*25a80*/  @!P0 LOP3.LUT R2, R3, R2, RZ, 0x3c, !PT ;  /* 0x0000000203028212 */ /* 0x000fc800078e3cff */
[----:B------:R-:W-:-:S05]  /*25a90*/  @!P0 LOP3.LUT R3, R3, R2, RZ, 0x3c, !PT ;  /* 0x0000000203038212 */ /* 0x000fca00078e3cff */
[----:B------:R0:W3:Y:S04]  /*25aa0*/  @!P0 LDG.E.U16 R57, [R2.64] ;  /* 0x0000000a02398981 */ /* 0x0000e8000c1e1500 */
[----:B0-----:R-:W3:Y:S01]  /*25ab0*/  LDL R3, [R1+0x1d9c] ;  /* 0x001d9c0001037983 */ /* 0x001ee20000100800 */
[----:B------:R-:W-:Y:S01]  /*25ac0*/  PRMT R56, RZ, 0x7610, R56 ;  /* 0x00007610ff387816 */ /* 0x000fe20000000038 */
[----:B--2---:R-:W-:-:S05]  /*25ad0*/  @!P0 IMAD.MOV.U32 R2, RZ, RZ, R58 ;  /* 0x000000ffff028224 */ /* 0x004fca00078e003a */
[----:B---3--:R4:W2:Y:S01]  /*25ae0*/  @!P0 LDG.E.U16 R56, [R2.64] ;  /* 0x0000000a02388981 */ /* 0x0088a2000c1e1500 */
[----:B------:R-:W-:-:S03]  /*25af0*/  PRMT R55, RZ, 0x7610, R55 ;  /* 0x00007610ff377816 */ /* 0x000fc60000000037 */
[----:B------:R0:W-:Y:S01]  /*25b00*/  STL [R1+0x3360], R57 ;  /* 0x0033603901007387 */ /* 0x0001e20000100800 */
[----:B----4-:R-:W-:Y:S02]  /*25b10*/  @!P0 IMAD.MOV.U32 R2, RZ, RZ, R61 ;  /* 0x000000ffff028224 */ /* 0x010fe400078e003d */
[----:B------:R-:W-:Y:S01]  /*25b20*/  @!P0 IMAD.MOV.U32 R3, RZ, RZ, R59 ;  /* 0x000000ffff038224 */ /* 0x000fe200078e003b */
[----:B0-----:R-:W3:Y:S04]  /*25b30*/  LDL R57, [R1+0x1d60] ;  /* 0x001d600001397983 */ /* 0x001ee80000100800 */
[----:B------:R3:W4:Y:S04]  /*25b40*/  @!P0 LDG.E.U16 R55, [R2.64] ;  /* 0x0000000a02378981 */ /* 0x000728000c1e1500 */
[----:B--2---:R0:W-:Y:S01]  /*25b50*/  STL [R1+0x3364], R56 ;  /* 0x0033643801007387 */ /* 0x0041e20000100800 */
[----:B------:R-:W2:Y:S02]  /*25b60*/  LDL R61, [R1+0x1d20] ;  /* 0x001d2000013d7983 */ /* 0x000ea40000100800 */
[----:B------:R-:W2:Y:S02]  /*25b70*/  LDL R59, [R1+0x1d14] ;  /* 0x001d1400013b7983 */ /* 0x000ea40000100800 */
[----:B------:R-:W2:Y:S01]  /*25b80*/  LDL R58, [R1+0x1d18] ;  /* 0x001d1800013a7983 */ /* 0x000ea20000100800 */
[----:B0-----:R-:W2:Y:S01]  /*25b90*/  LDL R56, [R1+0x1d5c] ;  /* 0x001d5c0001387983 */ /* 0x001ea20000100800 */
[----:B------:R-:W-:Y:S01]  /*25ba0*/  PRMT R54, RZ, 0x7610, R54 ;  /* 0x00007610ff367816 */ /* 0x000fe20000000036 */
[----:B---3--:R-:W-:-:S02]  /*25bb0*/  @!P0 IMAD.MOV.U32 R2, RZ, RZ, R57 ;  /* 0x000000ffff028224 */ /* 0x008fc400078e0039 */
[----:B----4-:R0:W-:Y:S01]  /*25bc0*/  STL [R1+0x3368], R55 ;  /* 0x0033683701007387 */ /* 0x0101e20000100800 */
[----:B------:R-:W-:Y:S01]  /*25bd0*/  PRMT R53, RZ, 0x7610, R53 ;  /* 0x00007610ff357816 */ /* 0x000fe20000000035 */
[----:B------:R-:W3:Y:S02]  /*25be0*/  LDL R57, [R1+0x1cdc] ;  /* 0x001cdc0001397983 */ /* 0x000ee40000100800 */
[----:B0-----:R-:W4:Y:S01]  /*25bf0*/  LDL R55, [R1+0x1d58] ;  /* 0x001d580001377983 */ /* 0x001f220000100800 */
[----:B--2---:R-:W-:-:S03]  /*25c00*/  @!P0 IMAD.MOV.U32 R3, RZ, RZ, R56 ;  /* 0x000000ffff038224 */ /* 0x004fc600078e0038 */
[----:B------:R-:W2:Y:S04]  /*25c10*/  LDL R56, [R1+0x1ce0] ;  /* 0x001ce00001387983 */ /* 0x000ea80000100800 */
[----:B------:R0:W2:Y:S04]  /*25c20*/  @!P0 LDG.E.U16 R54, [R2.64] ;  /* 0x0000000a02368981 */ /* 0x0000a8000c1e1500 */
[----:B0-----:R-:W3:Y:S01]  /*25c30*/  LDL R3, [R1+0x1d54] ;  /* 0x001d540001037983 */ /* 0x001ee20000100800 */
[----:B----4-:R-:W-:-:S03]  /*25c40*/  @!P0 IMAD.MOV.U32 R2, RZ, RZ, R55 ;  /* 0x000000ffff028224 */ /* 0x010fc600078e0037 */
[----:B--2---:R0:W-:Y:S01]  /*25c50*/  STL [R1+0x336c], R54 ;  /* 0x00336c3601007387 */ /* 0x0041e20000100800 */
[----:B------:R-:W-:Y:S01]  /*25c60*/  PRMT R52, RZ, 0x7610, R52 ;  /* 0x00007610ff347816 */ /* 0x000fe20000000034 */
[----:B------:R-:W2:Y:S02]  /*25c70*/  LDL R55, [R1+0x1cd4] ;  /* 0x001cd40001377983 */ /* 0x000ea40000100800 */
[----:B---3--:R1:W3:Y:S04]  /*25c80*/  @!P0 LDG.E.U16 R53, [R2.64] ;  /* 0x0000000a02358981 */ /* 0x0082e8000c1e1500 */
[----:B0-----:R-:W4:Y:S04]  /*25c90*/  LDL R54, [R1+0x1cd8] ;  /* 0x001cd80001367983 */ /* 0x001f280000100800 */
[----:B-1----:R-:W2:Y:S01]  /*25ca0*/  LDL R3, [R1+0x1d1c] ;  /* 0x001d1c0001037983 */ /* 0x002ea20000100800 */
[----:B------:R-:W-:Y:S01]  /*25cb0*/  @!P0 IMAD.MOV.U32 R2, RZ, RZ, R61 ;  /* 0x000000ffff028224 */ /* 0x000fe200078e003d */
[----:B------:R-:W-:-:S04]  /*25cc0*/  PRMT R51, RZ, 0x7610, R51 ;  /* 0x00007610ff337816 */ /* 0x000fc80000000033 */
[----:B--2---:R0:W2:Y:S04]  /*25cd0*/  @!P0 LDG.E.U16 R52, [R2.64] ;  /* 0x0000000a02348981 */ /* 0x0040a8000c1e1500 */
[----:B---3--:R-:W-:Y:S01]  /*25ce0*/  STL [R1+0x3370], R53 ;  /* 0x0033703501007387 */ /* 0x008fe20000100800 */
[----:B------:R-:W-:Y:S01]  /*25cf0*/  PRMT R50, RZ, 0x7610, R50 ;  /* 0x00007610ff327816 */ /* 0x000fe20000000032 */
[----:B0-----:R-:W-:Y:S02]  /*25d00*/  @!P0 IMAD.MOV.U32 R2, RZ, RZ, R58 ;  /* 0x000000ffff028224 */ /* 0x001fe400078e003a */
[----:B------:R-:W-:-:S05]  /*25d10*/  @!P0 IMAD.MOV.U32 R3, RZ, RZ, R59 ;  /* 0x000000ffff038224 */ /* 0x000fca00078e003b */
[----:B------:R0:W3:Y:S02]  /*25d20*/  @!P0 LDG.E.U16 R51, [R2.64] ;  /* 0x0000000a02338981 */ /* 0x0000e4000c1e1500 */
[----:B0-----:R-:W-:Y:S02]  /*25d30*/  @!P0 IMAD.MOV.U32 R2, RZ, RZ, R56 ;  /* 0x000000ffff028224 */ /* 0x001fe400078e0038 */
[----:B------:R-:W-:-:S05]  /*25d40*/  @!P0 IMAD.MOV.U32 R3, RZ, RZ, R57 ;  /* 0x000000ffff038224 */ /* 0x000fca00078e0039 */
[----:B------:R4:W3:Y:S01]  /*25d50*/  @!P0 LDG.E.U16 R50, [R2.64] ;  /* 0x0000000a02328981 */ /* 0x0008e2000c1e1500 */
[----:B------:R-:W-:Y:S01]  /*25d60*/  PRMT R49, RZ, 0x7610, R49 ;  /* 0x00007610ff317816 */ /* 0x000fe20000000031 */
[----:B----4-:R-:W-:Y:S02]  /*25d70*/  @!P0 IMAD.MOV.U32 R2, RZ, RZ, R54 ;  /* 0x000000ffff028224 */ /* 0x010fe400078e0036 */
[----:B------:R-:W-:-:S05]  /*25d80*/  @!P0 IMAD.MOV.U32 R3, RZ, RZ, R55 ;  /* 0x000000ffff038224 */ /* 0x000fca00078e0037 */
[----:B------:R-:W4:Y:S04]  /*25d90*/  @!P0 LDG.E.U16 R49, [R2.64] ;  /* 0x0000000a02318981 */ /* 0x000f28000c1e1500 */
[----:B--2---:R0:W-:Y:S01]  /*25da0*/  STL [R1+0x3374], R52 ;  /* 0x0033743401007387 */ /* 0x0041e20000100800 */
[----:B------:R-:W2:Y:S03]  /*25db0*/  LDL R58, [R1+0x1c9c] ;  /* 0x001c9c00013a7983 */ /* 0x000ea60000100800 */
[----:B0-----:R-:W2:Y:S01]  /*25dc0*/  LDL R52, [R1+0x1ca0] ;  /* 0x001ca00001347983 */ /* 0x001ea20000100800 */
[----:B------:R-:W-:-:S03]  /*25dd0*/  PRMT R48, RZ, 0x7610, R48 ;  /* 0x00007610ff307816 */ /* 0x000fc60000000030 */
[----:B---3--:R0:W-:Y:S01]  /*25de0*/  STL [R1+0x3378], R51 ;  /* 0x0033783301007387 */ /* 0x0081e20000100800 */
[----:B------:R-:W3:Y:S03]  /*25df0*/  LDL R57, [R1+0x1c94] ;  /* 0x001c940001397983 */ /* 0x000ee60000100800 */
[----:B0-----:R-:W3:Y:S04]  /*25e00*/  LDL R51, [R1+0x1c98] ;  /* 0x001c980001337983 */ /* 0x001ee80000100800 */
[----:B------:R-:W-:Y:S01]  /*25e10*/  STL [R1+0x337c], R50 ;  /* 0x00337c3201007387 */ /* 0x000fe20000100800 */
[----:B------:R-:W3:Y:S02]  /*25e20*/  LDL R56, [R1+0x1c5c] ;  /* 0x001c5c0001387983 */ /* 0x000ee40000100800 */
[----:B------:R-:W3:Y:S02]  /*25e30*/  LDL R55, [R1+0x1c60] ;  /* 0x001c600001377983 */ /* 0x000ee40000100800 */
[----:B------:R-:W3:Y:S01]  /*25e40*/  LDL R54, [R1+0x1c54] ;  /* 0x001c540001367983 */ /* 0x000ee20000100800 */
[----:B------:R-:W3:Y:S04]  /*25e50*/  LDL R53, [R1+0x1c58] ;  /* 0x001c580001357983 */ /* 0x000ee80000100800 */
[----:B----4-:R0:W-:Y:S04]  /*25e60*/  STL [R1+0x3380], R49 ;  /* 0x0033803101007387 */ /* 0x0101e80000100800 */
[----:B0-----:R-:W4:Y:S01]  /*25e70*/  LDL R49, [R1+0x1c20] ;  /* 0x001c200001317983 */ /* 0x001f220000100800 */
[----:B--2---:R-:W-:-:S02]  /*25e80*/  @!P0 IMAD.MOV.U32 R3, RZ, RZ, R58 ;  /* 0x000000ffff038224 */ /* 0x004fc400078e003a */
[----:B------:R-:W-:Y:S02]  /*25e90*/  @!P0 IMAD.MOV.U32 R2, RZ, RZ, R52 ;  /* 0x000000ffff028224 */ /* 0x000fe400078e0034 */
[----:B------:R-:W2:Y:S04]  /*25ea0*/  LDL R52, [R1+0x1c1c] ;  /* 0x001c1c0001347983 */ /* 0x000ea80000100800 */
[----:B------:R3:W2:Y:S01]  /*25eb0*/  @!P0 LDG.E.U16 R48, [R2.64] ;  /* 0x0000000a02308981 */ /* 0x0006a2000c1e1500 */
[----:B------:R-:W-:Y:S02]  /*25ec0*/  PRMT R47, RZ, 0x7610, R47 ;  /* 0x00007610ff2f7816 */ /* 0x000fe4000000002f */
[----:B------:R-:W-:Y:S01]  /*25ed0*/  PRMT R46, RZ, 0x7610, R46 ;  /* 0x00007610ff2e7816 */ /* 0x000fe2000000002e */
[----:B---3--:R-:W-:-:S02]  /*25ee0*/  @!P0 IMAD.MOV.U32 R3, RZ, RZ, R57 ;  /* 0x000000ffff038224 */ /* 0x008fc400078e0039 */
[----:B------:R-:W-:-:S05]  /*25ef0*/  @!P0 IMAD.MOV.U32 R2, RZ, RZ, R51 ;  /* 0x000000ffff028224 */ /* 0x000fca00078e0033 */
[----:B------:R0:W3:Y:S02]  /*25f00*/  @!P0 LDG.E.U16 R47, [R2.64] ;  /* 0x0000000a022f8981 */ /* 0x0000e4000c1e1500 */
[----:B0-----:R-:W-:Y:S02]  /*25f10*/  @!P0 IMAD.MOV.U32 R2, RZ, RZ, R55 ;  /* 0x000000ffff028224 */ /* 0x001fe400078e0037 */
[----:B------:R-:W-:-:S05]  /*25f20*/  @!P0 IMAD.MOV.U32 R3, RZ, RZ, R56 ;  /* 0x000000ffff038224 */ /* 0x000fca00078e0038 */
[----:B------:R0:W3:Y:S01]  /*25f30*/  @!P0 LDG.E.U16 R46, [R2.64] ;  /* 0x0000000a022e8981 */ /* 0x0000e2000c1e1500 */
[----:B------:R-:W-:Y:S02]  /*25f40*/  PRMT R45, RZ, 0x7610, R45 ;  /* 0x00007610ff2d7816 */ /* 0x000fe4000000002d */
[----:B------:R-:W-:Y:S01]  /*25f50*/  PRMT R44, RZ, 0x7610, R44 ;  /* 0x00007610ff2c7816 */ /* 0x000fe2000000002c */
[----:B0-----:R-:W-:Y:S02]  /*25f60*/  @!P0 IMAD.MOV.U32 R2, RZ, RZ, R53 ;  /* 0x000000ffff028224 */ /* 0x001fe400078e0035 */
[----:B------:R-:W-:-:S05]  /*25f70*/  @!P0 IMAD.MOV.U32 R3, RZ, RZ, R54 ;  /* 0x000000ffff038224 */ /* 0x000fca00078e0036 */
[----:B------:R4:W3:Y:S02]  /*25f80*/  @!P0 LDG.E.U16 R45, [R2.64] ;  /* 0x0000000a022d8981 */ /* 0x0008e4000c1e1500 */
[----:B----4-:R-:W-:Y:S02]  /*25f90*/  @!P0 IMAD.MOV.U32 R2, RZ, RZ, R49 ;  /* 0x000000ffff028224 */ /* 0x010fe400078e0031 */
[----:B--2---:R-:W-:Y:S01]  /*25fa0*/  STL [R1+0x3384], R48 ;  /* 0x0033843001007387 */ /* 0x004fe20000100800 */
[----:B------:R-:W2:Y:S02]  /*25fb0*/  LDL R51, [R1+0x1c14] ;  /* 0x001c140001337983 */ /* 0x000ea40000100800 */
[----:B------:R-:W4:Y:S02]  /*25fc0*/  LDL R50, [R1+0x1c18] ;  /* 0x001c180001327983 */ /* 0x000f240000100800 */
[----:B------:R-:W-:-:S05]  /*25fd0*/  @!P0 IMAD.MOV.U32 R3, RZ, RZ, R52 ;  /* 0x000000ffff038224 */ /* 0x000fca00078e0034 */
[----:B------:R2:W4:Y:S01]  /*25fe0*/  @!P0 LDG.E.U16 R44, [R2.64] ;  /* 0x0000000a022c8981 */ /* 0x000522000c1e1500 */
[----:B------:R-:W-:-:S03]  /*25ff0*/  PRMT R43, RZ, 0x7610, R43 ;  /* 0x00007610ff2b7816 */ /* 0x000fc6000000002b */
[----:B---3--:R0:W-:Y:S04]  /*26000*/  STL [R1+0x3388], R47 ;  /* 0x0033882f01007387 */ /* 0x0081e80000100800 */
[----:B------:R1:W-:Y:S04]  /*26010*/  STL [R1+0x338c], R46 ;  /* 0x00338c2e01007387 */ /* 0x0003e80000100800 */
[----:B0-----:R-:W3:Y:S04]  /*26020*/  LDL R47, [R1+0x1bdc] ;  /* 0x001bdc00012f7983 */ /* 0x001ee80000100800 */
[----:B-1----:R-:W3:Y:S04]  /*26030*/  LDL R46, [R1+0x1be0] ;  /* 0x001be000012e7983 */ /* 0x002ee80000100800 */
[----:B------:R0:W-:Y:S01]  /*26040*/  STL [R1+0x3390], R45 ;  /* 0x0033902d01007387 */ /* 0x0001e20000100800 */
[----:B------:R-:W3:Y:S02]  /*26050*/  LDL R49, [R1+0x1bd4] ;  /* 0x001bd40001317983 */ /* 0x000ee40000100800 */
[----:B------:R-:W3:Y:S02]  /*26060*/  LDL R48, [R1+0x1bd8] ;  /* 0x001bd80001307983 */ /* 0x000ee40000100800 */
[----:B--2---:R-:W-:-:S02]  /*26070*/  @!P0 IMAD.MOV.U32 R3, RZ, RZ, R51 ;  /* 0x000000ffff038224 */ /* 0x004fc400078e0033 */
[----:B----4-:R-:W-:-:S05]  /*26080*/  @!P0 IMAD.MOV.U32 R2, RZ, RZ, R50 ;  /* 0x000000ffff028224 */ /* 0x010fca00078e0032 */
[----:B------:R3:W2:Y:S04]  /*26090*/  @!P0 LDG.E.U16 R43, [R2.64] ;  /* 0x0000000a022b8981 */ /* 0x0006a8000c1e1500 */
[----:B------:R1:W-:Y:S01]  /*260a0*/  STL [R1+0x3394], R44 ;  /* 0x0033942c01007387 */ /* 0x0003e20000100800 */
[----:B------:R-:W4:Y:S02]  /*260b0*/  LDL R50, [R1+0x1b9c] ;  /* 0x001b9c0001327983 */ /* 0x000f240000100800 */
[----:B0-----:R-:W4:Y:S01]  /*260c0*/  LDL R45, [R1+0x1ba0] ;  /* 0x001ba000012d7983 */ /* 0x001f220000100800 */
[----:B------:R-:W-:Y:S01]  /*260d0*/  PRMT R42, RZ, 0x7610, R42 ;  /* 0x00007610ff2a7816 */ /* 0x000fe2000000002a */
[----:B-1----:R-:W4:Y:S01]  /*260e0*/  LDL R44, [R1+0x1eec] ;  /* 0x001eec00012c7983 */ /* 0x002f220000100800 */
[----:B---3--:R-:W-:-:S02]  /*260f0*/  @!P0 IMAD.MOV.U32 R3, RZ, RZ, R47 ;  /* 0x000000ffff038224 */ /* 0x008fc400078e002f */
[----:B------:R-:W-:-:S05]  /*26100*/  @!P0 IMAD.MOV.U32 R2, RZ, RZ, R46 ;  /* 0x000000ffff028224 */ /* 0x000fca00078e002e */
[----:B------:R0:W3:Y:S01]  /*26110*/  @!P0 LDG.E.U16 R42, [R2.64] ;  /* 0x0000000a022a8981 */ /* 0x0000e2000c1e1500 */
[----:B------:R-:W-:Y:S02]  /*26120*/  PRMT R41, RZ, 0x7610, R41 ;  /* 0x00007610ff297816 */ /* 0x000fe40000000029 */
[----:B------:R-:W-:Y:S01]  /*26130*/  PRMT R40, RZ, 0x7610, R40 ;  /* 0x00007610ff287816 */ /* 0x000fe20000000028 */
[----:B0-----:R-:W-:Y:S02]  /*26140*/  @!P0 IMAD.MOV.U32 R2, RZ, RZ, R48 ;  /* 0x000000ffff028224 */ /* 0x001fe400078e0030 */
[----:B------:R-:W-:-:S05]  /*26150*/  @!P0 IMAD.MOV.U32 R3, RZ, RZ, R49 ;  /* 0x000000ffff038224 */ /* 0x000fca00078e0031 */
[----:B------:R4:W3:Y:S04]  /*26160*/  @!P0 LDG.E.U16 R41, [R2.64] ;  /* 0x0000000a02298981 */ /* 0x0008e8000c1e1500 */
[----:B--2---:R0:W-:Y:S01]  /*26170*/  STL [R1+0x3398], R43 ;  /* 0x0033982b01007387 */ /* 0x0041e20000100800 */
[----:B------:R-:W2:Y:S02]  /*26180*/  LDL R47, [R1+0x1b98] ;  /* 0x001b9800012f7983 */ /* 0x000ea40000100800 */
[----:B----4-:R-:W-:Y:S02]  /*26190*/  @!P0 IMAD.MOV.U32 R3, RZ, RZ, R50 ;  /* 0x000000ffff038224 */ /* 0x010fe400078e0032 */
[----:B------:R-:W-:Y:S01]  /*261a0*/  @!P0 IMAD.MOV.U32 R2, RZ, RZ, R45 ;  /* 0x000000ffff028224 */ /* 0x000fe200078e002d */
[----:B------:R-:W-:Y:S01]  /*261b0*/  PRMT R39, RZ, 0x7610, R39 ;  /* 0x00007610ff277816 */ /* 0x000fe20000000027 */
[----:B------:R-:W4:Y:S04]  /*261c0*/  LDL R46, [R1+0x1f24] ;  /* 0x001f2400012e7983 */ /* 0x000f280000100800 */
[----:B------:R1:W4:Y:S02]  /*261d0*/  @!P0 LDG.E.U16 R40, [R2.64] ;  /* 0x0000000a02288981 */ /* 0x000324000c1e1500 */
[----:B-1----:R-:W-:-:S02]  /*261e0*/  @!P0 IMAD.MOV.U32 R2, RZ, RZ, R44 ;  /* 0x000000ffff028224 */ /* 0x002fc400078e002c */
[----:B---3--:R1:W-:Y:S01]  /*261f0*/  STL [R1+0x339c], R42 ;  /* 0x00339c2a01007387 */ /* 0x0083e20000100800 */
[----:B------:R-:W3:Y:S02]  /*26200*/  LDL R49, [R1+0x1ee8] ;  /* 0x001ee80001317983 */ /* 0x000ee40000100800 */
[----:B------:R-:W3:Y:S02]  /*26210*/  LDL R48, [R1+0x1ef0] ;  /* 0x001ef00001307983 */ /* 0x000ee40000100800 */
[----:B0-----:R-:W3:Y:S01]  /*26220*/  LDL R43, [R1+0x1f2c] ;  /* 0x001f2c00012b7983 */ /* 0x001ee20000100800 */
[----:B------:R-:W-:Y:S01]  /*26230*/  STL [R1+0x33a0], R41 ;  /* 0x0033a02901007387 */ /* 0x000fe20000100800 */
[----:B------:R-:W3:Y:S03]  /*26240*/  LDL R45, [R1+0x1f28] ;  /* 0x001f2800012d7983 */ /* 0x000ee60000100800 */
[----:B-1----:R-:W3:Y:S01]  /*26250*/  LDL R42, [R1+0x1f54] ;  /* 0x001f5400012a7983 */ /* 0x002ee20000100800 */
[----:B--2---:R-:W-:-:S05]  /*26260*/  @!P0 IMAD.MOV.U32 R3, RZ, RZ, R47 ;  /* 0x000000ffff038224 */ /* 0x004fca00078e002f */
[----:B------:R0:W2:Y:S04]  /*26270*/  @!P0 LDG.E.U16 R39, [R2.64] ;  /* 0x0000000a02278981 */ /* 0x0000a8000c1e1500 */
[----:B----4-:R1:W-:Y:S01]  /*26280*/  STL [R1+0x33a4], R40 ;  /* 0x0033a42801007387 */ /* 0x0103e20000100800 */
[----:B------:R-:W4:Y:S02]  /*26290*/  LDL R47, [R1+0x1f30] ;  /* 0x001f3000012f7983 */ /* 0x000f240000100800 */
[----:B------:R-:W4:Y:S01]  /*262a0*/  LDL R44, [R1+0x1f50] ;  /* 0x001f5000012c7983 */ /* 0x000f220000100800 */
[----:B------:R-:W-:Y:S02]  /*262b0*/  PRMT R38, RZ, 0x7610, R38 ;  /* 0x00007610ff267816 */ /* 0x000fe40000000026 */
[----:B------:R-:W-:Y:S01]  /*262c0*/  PRMT R37, RZ, 0x7610, R37 ;  /* 0x00007610ff257816 */ /* 0x000fe20000000025 */
[----:B0-----:R-:W-:Y:S01]  /*262d0*/  @!P0 IMAD.MOV.U32 R2, RZ, RZ, R46 ;  /* 0x000000ffff028224 */ /* 0x001fe200078e002e */
[----:B------:R-:W-:-:S02]  /*262e0*/  PRMT R36, RZ, 0x7610, R36 ;  /* 0x00007610ff247816 */ /* 0x000fc40000000024 */
[----:B------:R-:W-:Y:S01]  /*262f0*/  PRMT R35, RZ, 0x7610, R35 ;  /* 0x00007610ff237816 */ /* 0x000fe20000000023 */
[----:B---3--:R-:W-:-:S05]  /*26300*/  @!P0 IMAD.MOV.U32 R3, RZ, RZ, R49 ;  /* 0x000000ffff038224 */ /* 0x008fca00078e0031 */
[----:B------:R0:W3:Y:S02]  /*26310*/  @!P0 LDG.E.U16 R38, [R2.64] ;  /* 0x0000000a02268981 */ /* 0x0000e4000c1e1500 */
[----:B0-----:R-:W-:Y:S02]  /*26320*/  @!P0 IMAD.MOV.U32 R2, RZ, RZ, R43 ;  /* 0x000000ffff028224 */ /* 0x001fe400078e002b */
[----:B------:R-:W-:-:S05]  /*26330*/  @!P0 IMAD.MOV.U32 R3, RZ, RZ, R48 ;  /* 0x000000ffff038224 */ /* 0x000fca00078e0030 */
[----:B------:R0:W3:Y:S02]  /*26340*/  @!P0 LDG.E.U16 R37, [R2.64] ;  /* 0x0000000a02258981 */ /* 0x0000e4000c1e1500 */
[----:B0-----:R-:W-:Y:S02]  /*26350*/  @!P0 IMAD.MOV.U32 R2, RZ, RZ, R42 ;  /* 0x000000ffff028224 */ /* 0x001fe400078e002a */
[----:B------:R-:W-:-:S05]  /*26360*/  @!P0 IMAD.MOV.U32 R3, RZ, RZ, R45 ;  /* 0x000000ffff038224 */ /* 0x000fca00078e002d */
[----:B------:R4:W3:Y:S04]  /*26370*/  @!P0 LDG.E.U16 R36, [R2.64] ;  /* 0x0000000a02248981 */ /* 0x0008e8000c1e1500 */
[----:B--2---:R-:W-:Y:S01]  /*26380*/  STL [R1+0x33a8], R39 ;  /* 0x0033a82701007387 */ /* 0x004fe20000100800 */
[----:B------:R-:W2:Y:S02]  /*26390*/  LDL R46, [R1+0x1ecc] ;  /* 0x001ecc00012e7983 */ /* 0x000ea40000100800 */
[----:B-1----:R-:W2:Y:S02]  /*263a0*/  LDL R40, [R1+0x1ed0] ;  /* 0x001ed00001287983 */ /* 0x002ea40000100800 */
[----:B----4-:R-:W-:Y:S02]  /*263b0*/  @!P0 IMAD.MOV.U32 R2, RZ, RZ, R44 ;  /* 0x000000ffff028224 */ /* 0x010fe400078e002c */
[----:B------:R-:W-:Y:S01]  /*263c0*/  @!P0 IMAD.MOV.U32 R3, RZ, RZ, R47 ;  /* 0x000000ffff038224 */ /* 0x000fe200078e002f */
[----:B------:R-:W-:Y:S01]  /*263d0*/  PRMT R34, RZ, 0x7610, R34 ;  /* 0x00007610ff227816 */ /* 0x000fe20000000022 */
[----:B------:R-:W4:Y:S04]  /*263e0*/  LDL R41, [R1+0x1ec8] ;  /* 0x001ec80001297983 */ /* 0x000f280000100800 */
[----:B------:R2:W4:Y:S04]  /*263f0*/  @!P0 LDG.E.U16 R35, [R2.64] ;  /* 0x0000000a02238981 */ /* 0x000528000c1e1500 */
[----:B---3--:R0:W-:Y:S01]  /*26400*/  STL [R1+0x33ac], R38 ;  /* 0x0033ac2601007387 */ /* 0x0081e20000100800 */
[----:B------:R-:W3:Y:S03]  /*26410*/  LDL R43, [R1+0x1ec4] ;  /* 0x001ec400012b7983 */ /* 0x000ee60000100800 */
[----:B0-----:R-:W3:Y:S04]  /*26420*/  LDL R38, [R1+0x1e90] ;  /* 0x001e900001267983 */ /* 0x001ee80000100800 */
[----:B------:R0:W-:Y:S01]  /*26430*/  STL [R1+0x33b0], R37 ;  /* 0x0033b02501007387 */ /* 0x0001e20000100800 */
[----:B------:R-:W3:Y:S02]  /*26440*/  LDL R39, [R1+0x1e8c] ;  /* 0x001e8c0001277983 */ /* 0x000ee40000100800 */
[----:B------:R-:W3:Y:S02]  /*26450*/  LDL R45, [R1+0x1e84] ;  /* 0x001e8400012d7983 */ /* 0x000ee40000100800 */
[----:B------:R-:W3:Y:S01]  /*26460*/  LDL R42, [R1+0x1e88] ;  /* 0x001e8800012a7983 */ /* 0x000ee20000100800 */
[----:B------:R-:W-:Y:S01]  /*26470*/  STL [R1+0x33b4], R36 ;  /* 0x0033b42401007387 */ /* 0x000fe20000100800 */
[----:B------:R-:W3:Y:S03]  /*26480*/  LDL R44, [R1+0x1e4c] ;  /* 0x001e4c00012c7983 */ /* 0x000ee60000100800 */
[----:B0-----:R-:W3:Y:S01]  /*26490*/  LDL R37, [R1+0x1e50] ;  /* 0x001e500001257983 */ /* 0x001ee20000100800 */
[----:B--2---:R-:W-:-:S02]  /*264a0*/  @!P0 IMAD.MOV.U32 R3, RZ, RZ, R46 ;  /* 0x000000ffff038224 */ /* 0x004fc400078e002e */
[----:B------:R-:W-:-:S05]  /*264b0*/  @!P0 IMAD.MOV.U32 R2, RZ, RZ, R40 ;  /* 0x000000ffff028224 */ /* 0x000fca00078e0028 */
[----:B------:R0:W2:Y:S04]  /*264c0*/  @!P0 LDG.E.U16 R34, [R2.64] ;  /* 0x0000000a02228981 */ /* 0x0000a8000c1e1500 */
[----:B----4-:R1:W-:Y:S01]  /*264d0*/  STL [R1+0x33b8], R35 ;  /* 0x0033b82301007387 */ /* 0x0103e20000100800 */
[----:B------:R-:W4:Y:S03]  /*264e0*/  LDL R40, [R1+0x1e44] ;  /* 0x001e440001287983 */ /* 0x000f260000100800 */
[----:B-1----:R-:W4:Y:S01]  /*264f0*/  LDL R35, [R1+0x1e48] ;  /* 0x001e480001237983 */ /* 0x002f220000100800 */
[----:B------:R-:W-:Y:S01]  /*26500*/  PRMT R33, RZ, 0x7610, R33 ;  /* 0x00007610ff217816 */ /* 0x000fe20000000021 */
[----:B0-----:R-:W-:Y:S01]  /*26510*/  @!P0 IMAD.MOV.U32 R2, RZ, RZ, R41 ;  /* 0x000000ffff028224 */ /* 0x001fe200078e0029 */
[----:B------:R-:W-:-:S02]  /*26520*/  PRMT R32, RZ, 0x7610, R32 ;  /* 0x00007610ff207816 */ /* 0x000fc40000000020 */
[----:B------:R-:W-:Y:S02]  /*26530*/  PRMT R31, RZ, 0x7610, R31 ;  /* 0x00007610ff1f7816 */ /* 0x000fe4000000001f */
        /* <DEDUP_REMOVED lines=8> */
[----:B------:R0:W3:Y:S02]  /*265c0*/  @!P0 LDG.E.U16 R31, [R2.64] ;  /* 0x0000000a021f8981 */ /* 0x0000e4000c1e1500 */
[----:B0-----:R-:W-:Y:S02]  /*265d0*/  @!P0 IMAD.MOV.U32 R2, RZ, RZ, R37 ;  /* 0x000000ffff028224 */ /* 0x001fe400078e0025 */
[----:B------:R-:W-:-:S05]  /*265e0*/  @!P0 IMAD.MOV.U32 R3, RZ, RZ, R44 ;  /* 0x000000ffff038224 */ /* 0x000fca00078e002c */
[----:B------:R4:W3:Y:S04]  /*265f0*/  @!P0 LDG.E.U16 R30, [R2.64] ;  /* 0x0000000a021e8981 */ /* 0x0008e8000c1e1500 */
[----:B--2---:R0:W-:Y:S01]  /*26600*/  STL [R1+0x33bc], R34 ;  /* 0x0033bc2201007387 */ /* 0x0041e20000100800 */
[----:B------:R-:W2:Y:S02]  /*26610*/  LDL R43, [R1+0x1e0c] ;  /* 0x001e0c00012b7983 */ /* 0x000ea40000100800 */
[----:B------:R-:W3:Y:S02]  /*26620*/  LDL R41, [R1+0x1e10] ;  /* 0x001e100001297983 */ /* 0x000ee40000100800 */
[----:B------:R-:W3:Y:S01]  /*26630*/  LDL R39, [R1+0x1e04] ;  /* 0x001e040001277983 */ /* 0x000ee20000100800 */
[----:B------:R-:W3:Y:S04]  /*26640*/  LDL R38, [R1+0x1e08] ;  /* 0x001e080001267983 */ /* 0x000ee80000100800 */
[----:B------:R-:W3:Y:S04]  /*26650*/  LDL R42, [R1+0x1dcc] ;  /* 0x001dcc00012a7983 */ /* 0x000ee80000100800 */
[----:B------:R-:W3:Y:S04]  /*26660*/  LDL R36, [R1+0x1dd0] ;  /* 0x001dd00001247983 */ /* 0x000ee80000100800 */
[----:B------:R-:W3:Y:S04]  /*26670*/  LDL R37, [R1+0x1dc4] ;  /* 0x001dc40001257983 */ /* 0x000ee80000100800 */
[----:B0-----:R-:W3:Y:S01]  /*26680*/  LDL R34, [R1+0x1dc8] ;  /* 0x001dc80001227983 */ /* 0x001ee20000100800 */
[----:B------:R-:W-:Y:S01]  /*26690*/  PRMT R29, RZ, 0x7610, R29 ;  /* 0x00007610ff1d7816 */ /* 0x000fe2000000001d */
[----:B----4-:R-:W-:-:S02]  /*266a0*/  @!P0 IMAD.MOV.U32 R3, RZ, RZ, R40 ;  /* 0x000000ffff038224 */ /* 0x010fc400078e0028 */
[----:B------:R-:W-:Y:S01]  /*266b0*/  @!P0 IMAD.MOV.U32 R2, RZ, RZ, R35 ;  /* 0x000000ffff028224 */ /* 0x000fe200078e0023 */
[----:B------:R-:W4:Y:S04]  /*266c0*/  LDL R40, [R1+0x1d8c] ;  /* 0x001d8c0001287983 */ /* 0x000f280000100800 */
[----:B------:R-:W4:Y:S04]  /*266d0*/  LDL R35, [R1+0x1d90] ;  /* 0x001d900001237983 */ /* 0x000f280000100800 */
[----:B------:R2:W4:Y:S01]  /*266e0*/  @!P0 LDG.E.U16 R29, [R2.64] ;  /* 0x0000000a021d8981 */ /* 0x000522000c1e1500 */
[----:B------:R-:W-:-:S02]  /*266f0*/  PRMT R28, RZ, 0x7610, R28 ;  /* 0x00007610ff1c7816 */ /* 0x000fc4000000001c */
[----:B------:R-:W-:Y:S02]  /*26700*/  PRMT R27, RZ, 0x7610, R27 ;  /* 0x00007610ff1b7816 */ /* 0x000fe4000000001b */
[----:B------:R-:W-:Y:S02]  /*26710*/  PRMT R26, RZ, 0x7610, R26 ;  /* 0x00007610ff1a7816 */ /* 0x000fe4000000001a */
[----:B------:R-:W-:Y:S02]  /*26720*/  PRMT R25, RZ, 0x7610, R25 ;  /* 0x00007610ff197816 */ /* 0x000fe40000000019 */
[----:B------:R-:W-:Y:S02]  /*26730*/  PRMT R24, RZ, 0x7610, R24 ;  /* 0x00007610ff187816 */ /* 0x000fe40000000018 */
[----:B------:R-:W-:Y:S01]  /*26740*/  PRMT R23, RZ, 0x7610, R23 ;  /* 0x00007610ff177816 */ /* 0x000fe20000000017 */
[----:B------:R-:W4:Y:S01]  /*26750*/  LDL R44, [R1+0x1ccc] ;  /* 0x001ccc00012c7983 */ /* 0x000f220000100800 */
[----:B------:R-:W-:-:S02]  /*26760*/  PRMT R22, RZ, 0x7610, R22 ;  /* 0x00007610ff167816 */ /* 0x000fc40000000016 */
[----:B------:R-:W-:Y:S02]  /*26770*/  PRMT R21, RZ, 0x7610, R21 ;  /* 0x00007610ff157816 */ /* 0x000fe40000000015 */
[----:B------:R-:W-:Y:S02]  /*26780*/  PRMT R20, RZ, 0x7610, R20 ;  /* 0x00007610ff147816 */ /* 0x000fe40000000014 */
[----:B------:R-:W-:Y:S02]  /*26790*/  PRMT R19, RZ, 0x7610, R19 ;  /* 0x00007610ff137816 */ /* 0x000fe40000000013 */
[----:B------:R-:W-:Y:S02]  /*267a0*/  PRMT R18, RZ, 0x7610, R18 ;  /* 0x00007610ff127816 */ /* 0x000fe40000000012 */
[----:B------:R-:W-:Y:S02]  /*267b0*/  PRMT R17, RZ, 0x7610, R17 ;  /* 0x00007610ff117816 */ /* 0x000fe40000000011 */
[----:B------:R-:W-:-:S02]  /*267c0*/  PRMT R16, RZ, 0x7610, R16 ;  /* 0x00007610ff107816 */ /* 0x000fc40000000010 */
[----:B------:R-:W-:Y:S01]  /*267d0*/  PRMT R15, RZ, 0x7610, R15 ;  /* 0x00007610ff0f7816 */ /* 0x000fe2000000000f */
[----:B------:R-:W4:Y:S01]  /*267e0*/  LDL R45, [R1+0x1bc4] ;  /* 0x001bc400012d7983 */ /* 0x000f220000100800 */
[----:B--2---:R-:W-:Y:S02]  /*267f0*/  @!P0 IMAD.MOV.U32 R3, RZ, RZ, R43 ;  /* 0x000000ffff038224 */ /* 0x004fe400078e002b */
[----:B---3--:R-:W-:Y:S01]  /*26800*/  @!P0 IMAD.MOV.U32 R2, RZ, RZ, R41 ;  /* 0x000000ffff028224 */ /* 0x008fe200078e0029 */
[----:B------:R-:W2:Y:S04]  /*26810*/  LDL R43, [R1+0x1d84] ;  /* 0x001d8400012b7983 */ /* 0x000ea80000100800 */
[----:B------:R-:W3:Y:S04]  /*26820*/  LDL R41, [R1+0x1d88] ;  /* 0x001d880001297983 */ /* 0x000ee80000100800 */
[----:B------:R0:W3:Y:S02]  /*26830*/  @!P0 LDG.E.U16 R28, [R2.64] ;  /* 0x0000000a021c8981 */ /* 0x0000e4000c1e1500 */
[----:B0-----:R-:W-:-:S02]  /*26840*/  @!P0 IMAD.MOV.U32 R2, RZ, RZ, R38 ;  /* 0x000000ffff028224 */ /* 0x001fc400078e0026 */
[----:B------:R-:W-:Y:S01]  /*26850*/  @!P0 IMAD.MOV.U32 R3, RZ, RZ, R39 ;  /* 0x000000ffff038224 */ /* 0x000fe200078e0027 */
[----:B------:R-:W3:Y:S04]  /*26860*/  LDL R38, [R1+0x1d50] ;  /* 0x001d500001267983 */ /* 0x000ee80000100800 */
        /* <DEDUP_REMOVED lines=12> */
[----:B----4-:R-:W-:-:S02]  /*26930*/  @!P0 IMAD.MOV.U32 R2, RZ, RZ, R35 ;  /* 0x000000ffff028224 */ /* 0x010fc400078e0023 */
[----:B------:R-:W4:Y:S01]  /*26940*/  LDL R35, [R1+0x1d08] ;  /* 0x001d080001237983 */ /* 0x000f220000100800 */
[----:B------:R-:W-:Y:S02]  /*26950*/  @!P0 IMAD.MOV.U32 R3, RZ, RZ, R40 ;  /* 0x000000ffff038224 */ /* 0x000fe400078e0028 */
[----:B------:R-:W4:Y:S03]  /*26960*/  LDL R40, [R1+0x1d04] ;  /* 0x001d040001287983 */ /* 0x000f260000100800 */
[----:B------:R2:W4:Y:S02]  /*26970*/  @!P0 LDG.E.U16 R24, [R2.64] ;  /* 0x0000000a02188981 */ /* 0x000524000c1e1500 */
[----:B--2---:R-:W-:Y:S02]  /*26980*/  @!P0 IMAD.MOV.U32 R3, RZ, RZ, R43 ;  /* 0x000000ffff038224 */ /* 0x004fe400078e002b */
[----:B---3--:R-:W-:Y:S01]  /*26990*/  @!P0 IMAD.MOV.U32 R2, RZ, RZ, R41 ;  /* 0x000000ffff028224 */ /* 0x008fe200078e0029 */
[----:B------:R-:W2:Y:S04]  /*269a0*/  LDL R43, [R1+0x1c8c] ;  /* 0x001c8c00012b7983 */ /* 0x000ea80000100800 */
[----:B------:R-:W3:Y:S04]  /*269b0*/  LDL R41, [R1+0x1cd0] ;  /* 0x001cd00001297983 */ /* 0x000ee80000100800 */
[----:B------:R0:W2:Y:S02]  /*269c0*/  @!P0 LDG.E.U16 R23, [R2.64] ;  /* 0x0000000a02178981 */ /* 0x0000a4000c1e1500 */
[----:B0-----:R-:W-:-:S02]  /*269d0*/  @!P0 IMAD.MOV.U32 R2, RZ, RZ, R38 ;  /* 0x000000ffff028224 */ /* 0x001fc400078e0026 */
[----:B------:R-:W-:Y:S01]  /*269e0*/  @!P0 IMAD.MOV.U32 R3, RZ, RZ, R39 ;  /* 0x000000ffff038224 */ /* 0x000fe200078e0027 */
[----:B------:R-:W2:Y:S04]  /*269f0*/  LDL R38, [R1+0x1cc8] ;  /* 0x001cc80001267983 */ /* 0x000ea80000100800 */
[----:B------:R-:W2:Y:S04]  /*26a00*/  LDL R39, [R1+0x1cc4] ;  /* 0x001cc40001277983 */ /* 0x000ea80000100800 */
        /* <DEDUP_REMOVED lines=11> */
[----:B----4-:R-:W-:-:S02]  /*26ac0*/  @!P0 IMAD.MOV.U32 R2, RZ, RZ, R35 ;  /* 0x000000ffff028224 */ /* 0x010fc400078e0023 */
[----:B------:R-:W4:Y:S01]  /*26ad0*/  LDL R35, [R1+0x1c50] ;  /* 0x001c500001237983 */ /* 0x000f220000100800 */
[----:B------:R-:W-:Y:S02]  /*26ae0*/  @!P0 IMAD.MOV.U32 R3, RZ, RZ, R40 ;  /* 0x000000ffff038224 */ /* 0x000fe400078e0028 */
[----:B------:R-:W4:Y:S03]  /*26af0*/  LDL R40, [R1+0x1c48] ;  /* 0x001c480001287983 */ /* 0x000f260000100800 */
[----:B------:R0:W4:Y:S02]  /*26b00*/  @!P0 LDG.E.U16 R19, [R2.64] ;  /* 0x0000000a02138981 */ /* 0x000124000c1e1500 */
[----:B0-----:R-:W-:Y:S02]  /*26b10*/  @!P0 IMAD.MOV.U32 R3, RZ, RZ, R44 ;  /* 0x000000ffff038224 */ /* 0x001fe400078e002c */
[----:B------:R-:W4:Y:S01]  /*26b20*/  LDL R44, [R1+0x1bc8] ;  /* 0x001bc800012c7983 */ /* 0x000f220000100800 */
[----:B---3--:R-:W-:-:S03]  /*26b30*/  @!P0 IMAD.MOV.U32 R2, RZ, RZ, R41 ;  /* 0x000000ffff028224 */ /* 0x008fc600078e0029 */
[----:B------:R-:W3:Y:S04]  /*26b40*/  LDL R41, [R1+0x1c44] ;  /* 0x001c440001297983 */ /* 0x000ee80000100800 */
[----:B------:R2:W3:Y:S02]  /*26b50*/  @!P0 LDG.E.U16 R18, [R2.64] ;  /* 0x0000000a02128981 */ /* 0x0004e4000c1e1500 */
[----:B--2---:R-:W-:Y:S02]  /*26b60*/  @!P0 IMAD.MOV.U32 R2, RZ, RZ, R38 ;  /* 0x000000ffff028224 */ /* 0x004fe400078e0026 */
[----:B------:R-:W-:Y:S01]  /*26b70*/  @!P0 IMAD.MOV.U32 R3, RZ, RZ, R39 ;  /* 0x000000ffff038224 */ /* 0x000fe200078e0027 */
[----:B------:R-:W2:Y:S04]  /*26b80*/  LDL R38, [R1+0x1c10] ;  /* 0x001c100001267983 */ /* 0x000ea80000100800 */
[----:B------:R-:W2:Y:S04]  /*26b90*/  LDL R39, [R1+0x1c0c] ;  /* 0x001c0c0001277983 */ /* 0x000ea80000100800 */
[----:B------:R0:W2:Y:S02]  /*26ba0*/  @!P0 LDG.E.U16 R17, [R2.64] ;  /* 0x0000000a02118981 */ /* 0x0000a4000c1e1500 */
[----:B0-----:R-:W-:-:S02]  /*26bb0*/  @!P0 IMAD.MOV.U32 R2, RZ, RZ, R36 ;  /* 0x000000ffff028224 */ /* 0x001fc400078e0024 */
[----:B------:R-:W-:Y:S01]  /*26bc0*/  @!P0 IMAD.MOV.U32 R3, RZ, RZ, R43 ;  /* 0x000000ffff038224 */ /* 0x000fe200078e002b */
[----:B------:R-:W2:Y:S04]  /*26bd0*/  LDL R36, [R1+0x1c08] ;  /* 0x001c080001247983 */ /* 0x000ea80000100800 */
[----:B------:R0:W2:Y:S02]  /*26be0*/  @!P0 LDG.E.U16 R16, [R2.64] ;  /* 0x0000000a02108981 */ /* 0x0000a4000c1e1500 */
[----:B0-----:R-:W-:Y:S02]  /*26bf0*/  @!P0 IMAD.MOV.U32 R2, RZ, RZ, R34 ;  /* 0x000000ffff028224 */ /* 0x001fe400078e0022 */
[----:B------:R-:W-:Y:S01]  /*26c00*/  @!P0 IMAD.MOV.U32 R3, RZ, RZ, R37 ;  /* 0x000000ffff038224 */ /* 0x000fe200078e0025 */
[----:B------:R-:W2:Y:S04]  /*26c10*/  LDL R34, [R1+0x1bd0] ;  /* 0x001bd00001227983 */ /* 0x000ea80000100800 */
[----:B------:R-:W2:Y:S04]  /*26c20*/  LDL R37, [R1+0x1c04] ;  /* 0x001c040001257983 */ /* 0x000ea80000100800 */
[----:B------:R4:W2:Y:S02]  /*26c30*/  @!P0 LDG.E.U16 R15, [R2.64] ;  /* 0x0000000a020f8981 */ /* 0x0008a4000c1e1500 */
[----:B----4-:R-:W-:-:S02]  /*26c40*/  @!P0 IMAD.MOV.U32 R2, RZ, RZ, R35 ;  /* 0x000000ffff028224 */ /* 0x010fc400078e0023 */
[----:B------:R-:W4:Y:S01]  /*26c50*/  LDL R35, [R1+0x1bcc] ;  /* 0x001bcc0001237983 */ /* 0x000f220000100800 */
[----:B------:R-:W-:Y:S02]  /*26c60*/  @!P0 IMAD.MOV.U32 R3, RZ, RZ, R42 ;  /* 0x000000ffff038224 */ /* 0x000fe400078e002a */
[----:B------:R-:W4:Y:S01]  /*26c70*/  LDL R42, [R1+0x1ef4] ;  /* 0x001ef400012a7983 */ /* 0x000f220000100800 */
[----:B------:R-:W-:Y:S01]  /*26c80*/  PRMT R14, RZ, 0x7610, R14 ;  /* 0x00007610ff0e7816 */ /* 0x000fe2000000000e */
[----:B------:R-:W4:Y:S01]  /*26c90*/  LDL.LU R56, [R1+0x1388] ;  /* 0x0013880001387983 */ /* 0x000f220000300800 */
[----:B------:R-:W4:Y:S02]  /*26ca0*/  LDL.LU R61, [R1+0x1384] ;  /* 0x00138400013d7983 */ /* 0x000f240000300800 */
[----:B------:R-:W4:Y:S01]  /*26cb0*/  LDL R43, [R1+0x1b94] ;  /* 0x001b9400012b7983 */ /* 0x000f220000100800 */
[----:B------:R-:W-:Y:S01]  /*26cc0*/  PRMT R13, RZ, 0x7610, R13 ;  /* 0x00007610ff0d7816 */ /* 0x000fe2000000000d */
[----:B------:R0:W4:Y:S01]  /*26cd0*/  @!P0 LDG.E.U16 R14, [R2.64] ;  /* 0x0000000a020e8981 */ /* 0x000122000c1e1500 */
[----:B------:R-:W-:Y:S01]  /*26ce0*/  PRMT R12, RZ, 0x7610, R12 ;  /* 0x00007610ff0c7816 */ /* 0x000fe2000000000c */
[----:B0-----:R-:W-:-:S02]  /*26cf0*/  @!P0 IMAD.MOV.U32 R2, RZ, RZ, R40 ;  /* 0x000000ffff028224 */ /* 0x001fc400078e0028 */
[----:B------:R-:W4:Y:S01]  /*26d00*/  LDL R40, [R1+0x1efc] ;  /* 0x001efc0001287983 */ /* 0x000f220000100800 */
[----:B------:R-:W-:Y:S01]  /*26d10*/  PRMT R11, RZ, 0x7610, R11 ;  /* 0x00007610ff0b7816 */ /* 0x000fe2000000000b */
[----:B---3--:R-:W-:Y:S02]  /*26d20*/  @!P0 IMAD.MOV.U32 R3, RZ, RZ, R41 ;  /* 0x000000ffff038224 */ /* 0x008fe400078e0029 */
[----:B------:R-:W3:Y:S04]  /*26d30*/  LDL R41, [R1+0x1b90] ;  /* 0x001b900001297983 */ /* 0x000ee80000100800 */
[----:B------:R2:W3:Y:S02]  /*26d40*/  @!P0 LDG.E.U16 R13, [R2.64] ;  /* 0x0000000a020d8981 */ /* 0x0004e4000c1e1500 */
[----:B--2---:R-:W-:-:S02]  /*26d50*/  @!P0 IMAD.MOV.U32 R2, RZ, RZ, R38 ;  /* 0x000000ffff028224 */ /* 0x004fc400078e0026 */
[----:B------:R-:W-:Y:S01]  /*26d60*/  @!P0 IMAD.MOV.U32 R3, RZ, RZ, R39 ;  /* 0x000000ffff038224 */ /* 0x000fe200078e0027 */
[----:B------:R-:W2:Y:S04]  /*26d70*/  LDL R38, [R1+0x1f34] ;  /* 0x001f340001267983 */ /* 0x000ea80000100800 */
[----:B------:R-:W2:Y:S04]  /*26d80*/  LDL R39, [R1+0x1ef8] ;  /* 0x001ef80001277983 */ /* 0x000ea80000100800 */
[----:B------:R0:W2:Y:S02]  /*26d90*/  @!P0 LDG.E.U16 R12, [R2.64] ;  /* 0x0000000a020c8981 */ /* 0x0000a4000c1e1500 */
[----:B0-----:R-:W-:-:S02]  /*26da0*/  @!P0 IMAD.MOV.U32 R2, RZ, RZ, R36 ;  /* 0x000000ffff028224 */ /* 0x001fc400078e0024 */
[----:B------:R-:W2:Y:S01]  /*26db0*/  LDL R36, [R1+0x1f3c] ;  /* 0x001f3c0001247983 */ /* 0x000ea20000100800 */
[----:B------:R-:W-:-:S03]  /*26dc0*/  @!P0 IMAD.MOV.U32 R3, RZ, RZ, R37 ;  /* 0x000000ffff038224 */ /* 0x000fc600078e0025 */
[----:B------:R-:W2:Y:S04]  /*26dd0*/  LDL R37, [R1+0x1f00] ;  /* 0x001f000001257983 */ /* 0x000ea80000100800 */
[----:B------:R0:W2:Y:S02]  /*26de0*/  @!P0 LDG.E.U16 R11, [R2.64] ;  /* 0x0000000a020b8981 */ /* 0x0000a4000c1e1500 */
[----:B0-----:R-:W-:Y:S02]  /*26df0*/  @!P0 IMAD.MOV.U32 R2, RZ, RZ, R34 ;  /* 0x000000ffff028224 */ /* 0x001fe400078e0022 */
[----:B----4-:R-:W-:Y:S01]  /*26e00*/  @!P0 IMAD.MOV.U32 R3, RZ, RZ, R35 ;  /* 0x000000ffff038224 */ /* 0x010fe200078e0023 */
[----:B------:R-:W4:Y:S04]  /*26e10*/  LDL R34, [R1+0x1f4c] ;  /* 0x001f4c0001227983 */ /* 0x000f280000100800 */
[----:B------:R-:W4:Y:S01]  /*26e20*/  LDL R35, [R1+0x1f38] ;  /* 0x001f380001237983 */ /* 0x000f220000100800 */
[----:B------:R-:W-:-:S02]  /*26e30*/  PRMT R10, RZ, 0x7610, R10 ;  /* 0x00007610ff0a7816 */ /* 0x000fc4000000000a */
[----:B------:R-:W-:Y:S02]  /*26e40*/  PRMT R9, RZ, 0x7610, R9 ;  /* 0x00007610ff097816 */ /* 0x000fe40000000009 */
[----:B------:R-:W-:Y:S02]  /*26e50*/  PRMT R8, RZ, 0x7610, R8 ;  /* 0x00007610ff087816 */ /* 0x000fe40000000008 */
[----:B------:R-:W-:Y:S02]  /*26e60*/  PRMT R7, RZ, 0x7610, R7 ;  /* 0x00007610ff077816 */ /* 0x000fe40000000007 */
[----:B------:R-:W-:Y:S02]  /*26e70*/  PRMT R6, RZ, 0x7610, R6 ;  /* 0x00007610ff067816 */ /* 0x000fe40000000006 */
[----:B------:R-:W-:Y:S01]  /*26e80*/  PRMT R5, RZ, 0x7610, R5 ;  /* 0x00007610ff057816 */ /* 0x000fe20000000005 */
[----:B------:R0:W4:Y:S01]  /*26e90*/  @!P0 LDG.E.U16 R10, [R2.64] ;  /* 0x0000000a020a8981 */ /* 0x000122000c1e1500 */
[----:B------:R-:W-:-:S03]  /*26ea0*/  PRMT R4, RZ, 0x7610, R4 ;  /* 0x00007610ff047816 */ /* 0x000fc60000000004 */
[----:B------:R-:W4:Y:S01]  /*26eb0*/  LDL.LU R58, [R1+0x1380] ;  /* 0x00138000013a7983 */ /* 0x000f220000300800 */
[----:B------:R-:W4:Y:S02]  /*26ec0*/  LDL.LU R59, [R1+0x137c] ;  /* 0x00137c00013b7983 */ /* 0x000f240000300800 */
[----:B------:R-:W4:Y:S02]  /*26ed0*/  LDL.LU R57, [R1+0x1378] ;  /* 0x0013780001397983 */ /* 0x000f240000300800 */
[----:B0-----:R-:W-:Y:S02]  /*26ee0*/  @!P0 IMAD.MOV.U32 R2, RZ, RZ, R44 ;  /* 0x000000ffff028224 */ /* 0x001fe400078e002c */
[----:B------:R-:W-:-:S05]  /*26ef0*/  @!P0 IMAD.MOV.U32 R3, RZ, RZ, R45 ;  /* 0x000000ffff038224 */ /* 0x000fca00078e002d */
[----:B------:R0:W4:Y:S02]  /*26f00*/  @!P0 LDG.E.U16 R9, [R2.64] ;  /* 0x0000000a02098981 */ /* 0x000124000c1e1500 */
[----:B0-----:R-:W-:Y:S02]  /*26f10*/  @!P0 IMAD.MOV.U32 R2, RZ, RZ, R42 ;  /* 0x000000ffff028224 */ /* 0x001fe400078e002a */
[----:B------:R-:W-:-:S05]  /*26f20*/  @!P0 IMAD.MOV.U32 R3, RZ, RZ, R43 ;  /* 0x000000ffff038224 */ /* 0x000fca00078e002b */
[----:B------:R0:W4:Y:S02]  /*26f30*/  @!P0 LDG.E.U16 R8, [R2.64] ;  /* 0x0000000a02088981 */ /* 0x000124000c1e1500 */
[----:B0-----:R-:W-:Y:S02]  /*26f40*/  @!P0 IMAD.MOV.U32 R2, RZ, RZ, R40 ;  /* 0x000000ffff028224 */ /* 0x001fe400078e0028 */
[----:B------:R-:W-:Y:S01]  /*26f50*/  STS.U16 [R60+0xe40], R56 ;  /* 0x000e40383c007388 */ /* 0x000fe20000000400 */
[----:B------:R0:W-:Y:S02]  /*26f60*/  STS.U16 [R60+0xe00], R61 ;  /* 0x000e003d3c007388 */ /* 0x0001e40000000400 */
[----:B---3--:R-:W-:-:S05]  /*26f70*/  @!P0 IMAD.MOV.U32 R3, RZ, RZ, R41 ;  /* 0x000000ffff038224 */ /* 0x008fca00078e0029 */
[----:B------:R2:W3:Y:S02]  /*26f80*/  @!P0 LDG.E.U16 R7, [R2.64] ;  /* 0x0000000a02078981 */ /* 0x0004e4000c1e1500 */
[----:B--2---:R-:W-:Y:S02]  /*26f90*/  @!P0 IMAD.MOV.U32 R2, RZ, RZ, R38 ;  /* 0x000000ffff028224 */ /* 0x004fe400078e0026 */
[----:B------:R-:W-:-:S05]  /*26fa0*/  @!P0 IMAD.MOV.U32 R3, RZ, RZ, R39 ;  /* 0x000000ffff038224 */ /* 0x000fca00078e0027 */
[----:B------:R1:W2:Y:S02]  /*26fb0*/  @!P0 LDG.E.U16 R6, [R2.64] ;  /* 0x0000000a02068981 */ /* 0x0002a4000c1e1500 */
[----:B-1----:R-:W-:Y:S02]  /*26fc0*/  @!P0 IMAD.MOV.U32 R2, RZ, RZ, R36 ;  /* 0x000000ffff028224 */ /* 0x002fe400078e0024 */
[----:B------:R-:W-:-:S05]  /*26fd0*/  @!P0 IMAD.MOV.U32 R3, RZ, RZ, R37 ;  /* 0x000000ffff038224 */ /* 0x000fca00078e0025 */
[----:B------:R4:W2:Y:S02]  /*26fe0*/  @!P0 LDG.E.U16 R5, [R2.64] ;  /* 0x0000000a02058981 */ /* 0x0008a4000c1e1500 */
[----:B----4-:R-:W-:Y:S02]  /*26ff0*/  @!P0 IMAD.MOV.U32 R2, RZ, RZ, R34 ;  /* 0x000000ffff028224 */ /* 0x010fe400078e0022 */
[----:B------:R-:W-:-:S05]  /*27000*/  @!P0 IMAD.MOV.U32 R3, RZ, RZ, R35 ;  /* 0x000000ffff038224 */ /* 0x000fca00078e0023 */
[----:B------:R1:W4:Y:S04]  /*27010*/  @!P0 LDG.E.U16 R4, [R2.64] ;  /* 0x0000000a02048981 */ /* 0x000328000c1e1500 */
[----:B-1----:R-:W2:Y:S01]  /*27020*/  LDL.LU R3, [R1+0x1374] ;  /* 0x0013740001037983 */ /* 0x002ea20000300800 */
[----:B------:R-:W3:Y:S02]  /*27030*/  LDL.LU R34, [R1+0x1370] ;  /* 0x0013700001227983 */ /* 0x000ee40000300800 */
        /* <DEDUP_REMOVED lines=10> */
[----:B------:R-:W4:Y:S01]  /*270e0*/  LDL.LU R45, [R1+0x1344] ;  /* 0x00134400012d7983 */ /* 0x000f220000300800 */
[----:B0-----:R-:W4:Y:S02]  /*270f0*/  LDL.LU R61, [R1+0x1340] ;  /* 0x00134000013d7983 */ /* 0x001f240000300800 */
[----:B------:R-:W4:Y:S02]  /*27100*/  LDL.LU R46, [R1+0x133c] ;  /* 0x00133c00012e7983 */ /* 0x000f240000300800 */
[----:B------:R-:W4:Y:S01]  /*27110*/  LDL.LU R47, [R1+0x1338] ;  /* 0x00133800012f7983 */ /* 0x000f220000300800 */
[----:B------:R0:W-:Y:S04]  /*27120*/  STS.U16 [R60+0xec0], R58 ;  /* 0x000ec03a3c007388 */ /* 0x0001e80000000400 */
[----:B------:R-:W4:Y:S01]  /*27130*/  LDL.LU R48, [R1+0x1334] ;  /* 0x0013340001307983 */ /* 0x000f220000300800 */
[----:B------:R1:W-:Y:S02]  /*27140*/  STS.U16 [R60+0xe80], R59 ;  /* 0x000e803b3c007388 */ /* 0x0003e40000000400 */
        /* <DEDUP_REMOVED lines=12> */
[----:B--2---:R-:W-:Y:S01]  /*27210*/  STS.U16 [R60+0xf00], R3 ;  /* 0x000f00033c007388 */ /* 0x004fe20000000400 */
[----:B---3--:R-:W-:Y:S02]  /*27220*/  STS.U16 [R60+0xfc0], R34 ;  /* 0x000fc0223c007388 */ /* 0x008fe40000000400 */
[----:B----4-:R-:W-:Y:S01]  /*27230*/  STS.U16 [R60+0xf80], R35 ;  /* 0x000f80233c007388 */ /* 0x010fe20000000400 */
[----:B------:R-:W-:Y:S04]  /*27240*/  STS.U16 [R60+0x1600], R36 ;  /* 0x001600243c007388 */ /* 0x000fe80000000400 */
        /* <DEDUP_REMOVED lines=9> */
[----:B------:R0:W-:Y:S03]  /*272e0*/  STS.U16 [R60+0x1ec0], R61 ;  /* 0x001ec03d3c007388 */ /* 0x0001e60000000400 */
[----:B0-----:R-:W2:Y:S01]  /*272f0*/  LDL.LU R61, [R1+0x1304] ;  /* 0x00130400013d7983 */ /* 0x001ea20000300800 */
[----:B------:R-:W-:Y:S02]  /*27300*/  STS.U16 [R60+0x1e80], R46 ;  /* 0x001e802e3c007388 */ /* 0x000fe40000000400 */
[----:B------:R-:W-:Y:S02]  /*27310*/  STS.U16 [R60+0x1f40], R47 ;  /* 0x001f402f3c007388 */ /* 0x000fe40000000400 */
[----:B------:R-:W-:Y:S01]  /*27320*/  STS.U16 [R60+0x1f00], R48 ;  /* 0x001f00303c007388 */ /* 0x000fe20000000400 */
[----:B------:R0:W-:Y:S01]  /*27330*/  STS.U16 [R60+0x1fc0], R58 ;  /* 0x001fc03a3c007388 */ /* 0x0001e20000000400 */
[----:B------:R1:W-:Y:S02]  /*27340*/  STS.U16 [R60+0x1f80], R59 ;  /* 0x001f803b3c007388 */ /* 0x0003e40000000400 */
[----:B------:R-:W-:Y:S02]  /*27350*/  STS.U16 [R60+0x2600], R49 ;  /* 0x002600313c007388 */ /* 0x000fe40000000400 */
[----:B------:R-:W-:Y:S01]  /*27360*/  STS.U16 [R60+0x2640], R50 ;  /* 0x002640323c007388 */ /* 0x000fe20000000400 */
[----:B0-----:R-:W3:Y:S01]  /*27370*/  LDL.LU R58, [R1+0x1300] ;  /* 0x00130000013a7983 */ /* 0x001ee20000300800 */
[----:B-1----:R-:W4:Y:S02]  /*27380*/  LDL.LU R59, [R1+0x12fc] ;  /* 0x0012fc00013b7983 */ /* 0x002f240000300800 */
[----:B------:R-:W4:Y:S02]  /*27390*/  LDL.LU R3, [R1+0x12f8] ;  /* 0x0012f80001037983 */ /* 0x000f240000300800 */
[----:B------:R-:W4:Y:S01]  /*273a0*/  LDL.LU R34, [R1+0x12f4] ;  /* 0x0012f40001227983 */ /* 0x000f220000300800 */
[----:B------:R-:W4:Y:S01]  /*273b0*/  LDL.LU R35, [R1+0x12f0] ;  /* 0x0012f00001237983 */ /* 0x000f220000300800 */
[----:B------:R-:W4:Y:S02]  /*273c0*/  LDL.LU R36, [R1+0x1228] ;  /* 0x0012280001247983 */ /* 0x000f240000300800 */
[----:B------:R-:W4:Y:S02]  /*273d0*/  LDL.LU R37, [R1+0x1220] ;  /* 0x0012200001257983 */ /* 0x000f240000300800 */
[----:B------:R-:W4:Y:S01]  /*273e0*/  LDL.LU R38, [R1+0x1218] ;  /* 0x0012180001267983 */ /* 0x000f220000300800 */
[----:B------:R-:W-:Y:S04]  /*273f0*/  STS.U16 [R60+0x2680], R51 ;  /* 0x002680333c007388 */ /* 0x000fe80000000400 */
[----:B------:R-:W4:Y:S01]  /*27400*/  LDL.LU R39, [R1+0x1210] ;  /* 0x0012100001277983 */ /* 0x000f220000300800 */
[----:B------:R-:W-:Y:S02]  /*27410*/  STS.U16 [R60+0x26c0], R52 ;  /* 0x0026c0343c007388 */ /* 0x000fe40000000400 */
[----:B------:R-:W4:Y:S02]  /*27420*/  LDL.LU R40, [R1+0x1208] ;  /* 0x0012080001287983 */ /* 0x000f240000300800 */
[----:B------:R-:W-:Y:S01]  /*27430*/  STS.U16 [R60+0x2700], R53 ;  /* 0x002700353c007388 */ /* 0x000fe20000000400 */
[----:B------:R-:W4:Y:S04]  /*27440*/  LDL.LU R41, [R1+0x1200] ;  /* 0x0012000001297983 */ /* 0x000f280000300800 */
[----:B------:R-:W-:Y:S01]  /*27450*/  STS.U16 [R60+0x2740], R54 ;  /* 0x002740363c007388 */ /* 0x000fe20000000400 */
[----:B------:R-:W4:Y:S02]  /*27460*/  LDL.LU R42, [R1+0x11f8] ;  /* 0x0011f800012a7983 */ /* 0x000f240000300800 */
[----:B------:R-:W-:Y:S02]  /*27470*/  STS.U16 [R60+0x2780], R55 ;  /* 0x002780373c007388 */ /* 0x000fe40000000400 */
[----:B------:R-:W4:Y:S01]  /*27480*/  LDL.LU R43, [R1+0x11f0] ;  /* 0x0011f000012b7983 */ /* 0x000f220000300800 */
[----:B------:R-:W-:Y:S04]  /*27490*/  STS.U16 [R60+0x27c0], R56 ;  /* 0x0027c0383c007388 */ /* 0x000fe80000000400 */
[----:B------:R-:W4:Y:S01]  /*274a0*/  LDL.LU R44, [R1+0x11ec] ;  /* 0x0011ec00012c7983 */ /* 0x000f220000300800 */
[----:B------:R0:W-:Y:S02]  /*274b0*/  STS.U16 [R60+0x2e40], R57 ;  /* 0x002e40393c007388 */ /* 0x0001e40000000400 */
[----:B------:R-:W4:Y:S01]  /*274c0*/  LDL.LU R45, [R1+0x11e8] ;  /* 0x0011e800012d7983 */ /* 0x000f220000300800 */
[----:B0-----:R-:W4:Y:S01]  /*274d0*/  LDL.LU R57, [R1+0x11e4] ;  /* 0x0011e40001397983 */ /* 0x001f220000300800 */
[----:B------:R-:W4:Y:S02]  /*274e0*/  LDL.LU R46, [R1+0x11e0] ;  /* 0x0011e000012e7983 */ /* 0x000f240000300800 */
[----:B------:R-:W4:Y:S02]  /*274f0*/  LDL.LU R47, [R1+0x11dc] ;  /* 0x0011dc00012f7983 */ /* 0x000f240000300800 */
[----:B------:R-:W4:Y:S01]  /*27500*/  LDL.LU R48, [R1+0x11d8] ;  /* 0x0011d80001307983 */ /* 0x000f220000300800 */
[----:B--2---:R0:W-:Y:S04]  /*27510*/  STS.U16 [R60+0x2e00], R61 ;  /* 0x002e003d3c007388 */ /* 0x0041e80000000400 */
[----:B0-----:R-:W2:Y:S04]  /*27520*/  LDL.LU R61, [R1+0x11d4] ;  /* 0x0011d400013d7983 */ /* 0x001ea80000300800 */
[----:B---3--:R0:W-:Y:S01]  /*27530*/  STS.U16 [R60+0x2ec0], R58 ;  /* 0x002ec03a3c007388 */ /* 0x0081e20000000400 */
[----:B----4-:R1:W-:Y:S03]  /*27540*/  STS.U16 [R60+0x2e80], R59 ;  /* 0x002e803b3c007388 */ /* 0x0103e60000000400 */
[----:B------:R-:W-:Y:S01]  /*27550*/  STS.U16 [R60+0x2f40], R3 ;  /* 0x002f40033c007388 */ /* 0x000fe20000000400 */
[----:B------:R-:W-:Y:S03]  /*27560*/  STS.U16 [R60+0x2f00], R34 ;  /* 0x002f00223c007388 */ /* 0x000fe60000000400 */
[----:B------:R-:W-:Y:S01]  /*27570*/  STS.U16 [R60+0x2fc0], R35 ;  /* 0x002fc0233c007388 */ /* 0x000fe20000000400 */
[----:B------:R-:W-:Y:S03]  /*27580*/  STS.U16 [R60+0x2f80], R36 ;  /* 0x002f80243c007388 */ /* 0x000fe60000000400 */
[----:B0-----:R-:W3:Y:S01]  /*27590*/  LDL.LU R58, [R1+0x11d0] ;  /* 0x0011d000013a7983 */ /* 0x001ee20000300800 */
        /* <DEDUP_REMOVED lines=17> */
[----:B-1----:R-:W4:Y:S01]  /*276b0*/  LDL.LU R59, [R1+0x1160] ;  /* 0x00116000013b7983 */ /* 0x002f220000300800 */
[----:B------:R0:W-:Y:S01]  /*276c0*/  STS.U16 [R60+0x3e00], R57 ;  /* 0x003e00393c007388 */ /* 0x0001e20000000400 */
[----:B------:R-:W-:Y:S02]  /*276d0*/  STS.U16 [R60+0x3ec0], R46 ;  /* 0x003ec02e3c007388 */ /* 0x000fe40000000400 */
[----:B------:R-:W-:Y:S02]  /*276e0*/  STS.U16 [R60+0x3e80], R47 ;  /* 0x003e802f3c007388 */ /* 0x000fe40000000400 */
[----:B------:R-:W-:Y:S01]  /*276f0*/  STS.U16 [R60+0x3f40], R48 ;  /* 0x003f40303c007388 */ /* 0x000fe20000000400 */
[----:B0-----:R-:W4:Y:S04]  /*27700*/  LDL.LU R57, [R1+0x1158] ;  /* 0x0011580001397983 */ /* 0x001f280000300800 */
[----:B--2---:R0:W-:Y:S04]  /*27710*/  STS.U16 [R60+0x3f00], R61 ;  /* 0x003f003d3c007388 */ /* 0x0041e80000000400 */
[----:B0-----:R-:W2:Y:S04]  /*27720*/  LDL.LU R61, [R1+0x1154] ;  /* 0x00115400013d7983 */ /* 0x001ea80000300800 */
[----:B------:R-:W0:Y:S04]  /*27730*/  S2R R0, SR_TID.X ;  /* 0x0000000000007919 */ /* 0x000e280000002100 */
[----:B---3--:R1:W-:Y:S04]  /*27740*/  STS.U16 [R60+0x3fc0], R58 ;  /* 0x003fc03a3c007388 */ /* 0x0083e80000000400 */
        /* <DEDUP_REMOVED lines=12> */
[----:B0-----:R-:W-:Y:S01]  /*27810*/  LOP3.LUT R0, R0, 0x1f, RZ, 0xc0, !PT ;  /* 0x0000001f00007812 */ /* 0x001fe200078ec0ff */
[----:B----4-:R-:W-:Y:S04]  /*27820*/  STS.U16 [R60+0x3f80], R49 ;  /* 0x003f80313c007388 */ /* 0x010fe80000000400 */
[----:B------:R-:W4:Y:S01]  /*27830*/  LDL.LU R44, [R1+0x1120] ;  /* 0x00112000012c7983 */ /* 0x000f220000300800 */
[----:B------:R-:W3:Y:S02]  /*27840*/  LDL.LU R45, [R1+0x1118] ;  /* 0x00111800012d7983 */ /* 0x000ee40000300800 */
[----:B------:R-:W-:-:S05]  /*27850*/  IMAD.SHL.U32 R0, R0, 0x2, RZ ;  /* 0x0000000200007824 */ /* 0x000fca00078e00ff */
[----:B------:R0:W-:Y:S04]  /*27860*/  STS.U16 [R0+0x4640], R59 ;  /* 0x0046403b00007388 */ /* 0x0001e80000000400 */
[----:B------:R1:W-:Y:S04]  /*27870*/  STS.U16 [R0+0x4440], R55 ;  /* 0x0044403700007388 */ /* 0x0003e80000000400 */
[----:B0-----:R-:W4:Y:S01]  /*27880*/  LDL.LU R59, [R1+0x1114] ;  /* 0x00111400013b7983 */ /* 0x001f220000300800 */
[----:B------:R-:W4:Y:S02]  /*27890*/  LDL.LU R46, [R1+0x1110] ;  /* 0x00111000012e7983 */ /* 0x000f240000300800 */
[----:B------:R-:W4:Y:S02]  /*278a0*/  LDL.LU R47, [R1+0x110c] ;  /* 0x00110c00012f7983 */ /* 0x000f240000300800 */
[----:B------:R-:W4:Y:S01]  /*278b0*/  LDL.LU R48, [R1+0x1108] ;  /* 0x0011080001307983 */ /* 0x000f220000300800 */
[----:B-1----:R-:W4:Y:S04]  /*278c0*/  LDL.LU R55, [R1+0x1104] ;  /* 0x0011040001377983 */ /* 0x002f280000300800 */
[----:B--2---:R0:W-:Y:S04]  /*278d0*/  STS.U16 [R0+0x4840], R61 ;  /* 0x0048403d00007388 */ /* 0x0041e80000000400 */
[----:B0-----:R-:W2:Y:S04]  /*278e0*/  LDL.LU R61, [R1+0x1100] ;  /* 0x00110000013d7983 */ /* 0x001ea80000300800 */
[----:B------:R0:W-:Y:S01]  /*278f0*/  STS.U16 [R0+0x4000], R50 ;  /* 0x0040003200007388 */ /* 0x0001e20000000400 */
[----:B------:R-:W2:Y:S03]  /*27900*/  LDL.LU R49, [R1+0x10fc] ;  /* 0x0010fc0001317983 */ /* 0x000ea60000300800 */
[----:B------:R1:W-:Y:S04]  /*27910*/  STS.U16 [R0+0x4040], R51 ;  /* 0x0040403300007388 */ /* 0x0003e80000000400 */
[----:B------:R1:W-:Y:S04]  /*27920*/  STS.U16 [R0+0x4200], R52 ;  /* 0x0042003400007388 */ /* 0x0003e80000000400 */
[----:B------:R1:W-:Y:S04]  /*27930*/  STS.U16 [R0+0x4240], R53 ;  /* 0x0042403500007388 */ /* 0x0003e80000000400 */
[----:B------:R1:W-:Y:S04]  /*27940*/  STS.U16 [R0+0x4400], R54 ;  /* 0x0044003600007388 */ /* 0x0003e80000000400 */
[----:B------:R1:W-:Y:S04]  /*27950*/  STS.U16 [R0+0x4600], R56 ;  /* 0x0046003800007388 */ /* 0x0003e80000000400 */
[----:B0-----:R-:W2:Y:S01]  /*27960*/  LDL.LU R50, [R1+0x10f8] ;  /* 0x0010f80001327983 */ /* 0x001ea20000300800 */
[----:B-1----:R-:W2:Y:S02]  /*27970*/  LDL.LU R51, [R1+0x10f4] ;  /* 0x0010f40001337983 */ /* 0x002ea40000300800 */
[----:B------:R-:W2:Y:S01]  /*27980*/  LDL.LU R52, [R1+0x10f0] ;  /* 0x0010f00001347983 */ /* 0x000ea20000300800 */
[----:B------:R-:W2:Y:S01]  /*27990*/  LDL.LU R53, [R1+0x10ec] ;  /* 0x0010ec0001357983 */ /* 0x000ea20000300800 */
[----:B------:R-:W2:Y:S02]  /*279a0*/  LDL.LU R54, [R1+0x10e8] ;  /* 0x0010e80001367983 */ /* 0x000ea40000300800 */
[----:B------:R-:W2:Y:S01]  /*279b0*/  LDL.LU R56, [R1+0x10e4] ;  /* 0x0010e40001387983 */ /* 0x000ea20000300800 */
[----:B------:R0:W-:Y:S04]  /*279c0*/  STS.U16 [R0+0x4800], R57 ;  /* 0x0048003900007388 */ /* 0x0001e80000000400 */
[----:B---3--:R1:W-:Y:S04]  /*279d0*/  STS.U16 [R0+0x4a00], R58 ;  /* 0x004a003a00007388 */ /* 0x0083e80000000400 */
[----:B0-----:R-:W3:Y:S04]  /*279e0*/  LDL.LU R57, [R1+0x10e0] ;  /* 0x0010e00001397983 */ /* 0x001ee80000300800 */
[----:B-1----:R-:W3:Y:S04]  /*279f0*/  LDL.LU R58, [R1+0x10d8] ;  /* 0x0010d800013a7983 */ /* 0x002ee80000300800 */
[----:B----4-:R0:W-:Y:S04]  /*27a00*/  STS.U16 [R0+0x5800], R59 ;  /* 0x0058003b00007388 */ /* 0x0101e80000000400 */
[----:B0-----:R-:W4:Y:S04]  /*27a10*/  LDL.LU R59, [R1+0x10d4] ;  /* 0x0010d400013b7983 */ /* 0x001f280000300800 */
[----:B------:R-:W-:Y:S04]  /*27a20*/  STS.U16 [R0+0x4c00], R34 ;  /* 0x004c002200007388 */ /* 0x000fe80000000400 */
[----:B------:R-:W-:Y:S04]  /*27a30*/  STS.U16 [R0+0x4c40], R35 ;  /* 0x004c402300007388 */ /* 0x000fe80000000400 */
[----:B------:R-:W-:Y:S04]  /*27a40*/  STS.U16 [R0+0x4e00], R36 ;  /* 0x004e002400007388 */ /* 0x000fe80000000400 */
[----:B------:R-:W-:Y:S04]  /*27a50*/  STS.U16 [R0+0x4e40], R37 ;  /* 0x004e402500007388 */ /* 0x000fe80000000400 */
[----:B------:R-:W-:Y:S04]  /*27a60*/  STS.U16 [R0+0x5000], R38 ;  /* 0x0050002600007388 */ /* 0x000fe80000000400 */
[----:B--2---:R0:W-:Y:S04]  /*27a70*/  STS.U16 [R0+0x5c40], R61 ;  /* 0x005c403d00007388 */ /* 0x0041e80000000400 */
[----:B0-----:R-:W2:Y:S01]  /*27a80*/  LDL.LU R61, [R1+0x10d0] ;  /* 0x0010d000013d7983 */ /* 0x001ea20000300800 */
[----:B------:R-:W2:Y:S02]  /*27a90*/  LDL.LU R34, [R1+0x10c8] ;  /* 0x0010c80001227983 */ /* 0x000ea40000300800 */
[----:B------:R-:W2:Y:S02]  /*27aa0*/  LDL.LU R35, [R1+0x10c4] ;  /* 0x0010c40001237983 */ /* 0x000ea40000300800 */
[----:B------:R-:W2:Y:S01]  /*27ab0*/  LDL.LU R36, [R1+0x10c0] ;  /* 0x0010c00001247983 */ /* 0x000ea20000300800 */
[----:B------:R-:W2:Y:S04]  /*27ac0*/  LDL.LU R37, [R1+0x10bc] ;  /* 0x0010bc0001257983 */ /* 0x000ea80000300800 */
        /* <DEDUP_REMOVED lines=10> */
[----:B---3--:R-:W3:Y:S01]  /*27b70*/  LDL.LU R42, [R1+0x10a8] ;  /* 0x0010a800012a7983 */ /* 0x008ee20000300800 */
        /* <DEDUP_REMOVED lines=12> */
[----:B------:R4:W-:Y:S01]  /*27c40*/  STS.U16 [R0+0x5e40], R50 ;  /* 0x005e403200007388 */ /* 0x0009e20000000400 */
[----:B0-----:R-:W-:-:S03]  /*27c50*/  LOP3.LUT R55, R0, 0x10, RZ, 0x3c, !PT ;  /* 0x0000001000377812 */ /* 0x001fc600078e3cff */
[----:B-1----:R-:W3:Y:S01]  /*27c60*/  LDL.LU R47, [R1+0x3c] ;  /* 0x00003c00012f7983 */ /* 0x002ee20000300800 */
[----:B----4-:R-:W4:Y:S03]  /*27c70*/  LDL.LU R48, [R1+0x38] ;  /* 0x0000380001307983 */ /* 0x010f260000300800 */
        /* <DEDUP_REMOVED lines=12> */
[----:B------:R-:W4:Y:S04]  /*27d40*/  LDL.LU R56, [R1+0x1c] ;  /* 0x00001c0001387983 */ /* 0x000f280000300800 */
[----:B------:R0:W-:Y:S01]  /*27d50*/  STS.U16 [R55+0x4680], R58 ;  /* 0x0046803a37007388 */ /* 0x0001e20000000400 */
[----:B------:R-:W4:Y:S02]  /*27d60*/  LDL.LU R57, [R1+0x18] ;  /* 0x0000180001397983 */ /* 0x000f240000300800 */
[----:B------:R1:W-:Y:S01]  /*27d70*/  STS.U16 [R55+0x46c0], R59 ;  /* 0x0046c03b37007388 */ /* 0x0003e20000000400 */
[----:B0-----:R-:W4:Y:S01]  /*27d80*/  LDL.LU R58, [R1+0x14] ;  /* 0x00001400013a7983 */ /* 0x001f220000300800 */
[----:B-1----:R-:W4:Y:S03]  /*27d90*/  LDL.LU R59, [R1+0x10] ;  /* 0x00001000013b7983 */ /* 0x002f260000300800 */
[----:B--2---:R0:W-:Y:S04]  /*27da0*/  STS.U16 [R55+0x4880], R61 ;  /* 0x0048803d37007388 */ /* 0x0041e80000000400 */
[----:B0-----:R-:W2:Y:S01]  /*27db0*/  LDL.LU R61, [R1+0xc] ;  /* 0x00000c00013d7983 */ /* 0x001ea20000300800 */
[----:B------:R0:W-:Y:S02]  /*27dc0*/  STS.U16 [R55+0x48c0], R34 ;  /* 0x0048c02237007388 */ /* 0x0001e40000000400 */
[----:B------:R1:W-:Y:S02]  /*27dd0*/  STS.U16 [R55+0x4a80], R35 ;  /* 0x004a802337007388 */ /* 0x0003e40000000400 */
[----:B------:R0:W-:Y:S01]  /*27de0*/  STS.U16 [R55+0x4ac0], R36 ;  /* 0x004ac02437007388 */ /* 0x0001e20000000400 */
[----:B------:R0:W-:Y:S01]  /*27df0*/  STS.U16 [R55+0x4c80], R37 ;  /* 0x004c802537007388 */ /* 0x0001e20000000400 */
[----:B------:R1:W-:Y:S02]  /*27e00*/  STS.U16 [R55+0x4cc0], R38 ;  /* 0x004cc02637007388 */ /* 0x0003e40000000400 */
[----:B------:R3:W-:Y:S02]  /*27e10*/  STS.U16 [R55+0x4e80], R39 ;  /* 0x004e802737007388 */ /* 0x0007e40000000400 */
[----:B------:R3:W-:Y:S01]  /*27e20*/  STS.U16 [R55+0x4ec0], R40 ;  /* 0x004ec02837007388 */ /* 0x0007e20000000400 */
[----:B------:R3:W-:Y:S02]  /*27e30*/  STS.U16 [R55+0x5080], R41 ;  /* 0x0050802937007388 */ /* 0x0007e40000000400 */
[----:B---3--:R3:W-:Y:S02]  /*27e40*/  STS.U16 [R55+0x50c0], R42 ;  /* 0x0050c02a37007388 */ /* 0x0087e40000000400 */
[----:B------:R3:W-:Y:S04]  /*27e50*/  STS.U16 [R55+0x5280], R43 ;  /* 0x0052802b37007388 */ /* 0x0007e80000000400 */
[----:B------:R-:W2:Y:S04]  /*27e60*/  LDL.LU R0, [R1+0x8] ;  /* 0x0000080001007983 */ /* 0x000ea80000300800 */
[----:B------:R3:W-:Y:S01]  /*27e70*/  STS.U16 [R55+0x52c0], R44 ;  /* 0x0052c02c37007388 */ /* 0x0007e20000000400 */
[----:B------:R-:W2:Y:S02]  /*27e80*/  LDL.LU R2, [R1+0x4] ;  /* 0x0000040001027983 */ /* 0x000ea40000300800 */
[----:B0-----:R-:W2:Y:S02]  /*27e90*/  LDL.LU R34, [R1+0x33bc] ;  /* 0x0033bc0001227983 */ /* 0x001ea40000300800 */
[----:B-1----:R-:W2:Y:S01]  /*27ea0*/  LDL.LU R35, [R1+0x33b8] ;  /* 0x0033b80001237983 */ /* 0x002ea20000300800 */
[----:B------:R-:W2:Y:S01]  /*27eb0*/  LDL.LU R36, [R1+0x33b4] ;  /* 0x0033b40001247983 */ /* 0x000ea20000300800 */
[----:B------:R-:W2:Y:S02]  /*27ec0*/  LDL.LU R37, [R1+0x33b0] ;  /* 0x0033b00001257983 */ /* 0x000ea40000300800 */
[----:B------:R-:W2:Y:S02]  /*27ed0*/  LDL.LU R38, [R1+0x33ac] ;  /* 0x0033ac0001267983 */ /* 0x000ea40000300800 */
[----:B------:R-:W2:Y:S01]  /*27ee0*/  LDL.LU R39, [R1+0x33a8] ;  /* 0x0033a80001277983 */ /* 0x000ea20000300800 */
[----:B------:R-:W2:Y:S04]  /*27ef0*/  LDL.LU R40, [R1+0x33a4] ;  /* 0x0033a40001287983 */ /* 0x000ea80000300800 */
[----:B------:R0:W-:Y:S01]  /*27f00*/  STS.U16 [R55+0x5480], R45 ;  /* 0x0054802d37007388 */ /* 0x0001e20000000400 */
[----:B------:R-:W-:Y:S02]  /*27f10*/  STS.U16 [R55+0x54c0], R46 ;  /* 0x0054c02e37007388 */ /* 0x000fe40000000400 */
[----:B------:R1:W-:Y:S02]  /*27f20*/  STS.U16 [R55+0x5680], R3 ;  /* 0x0056800337007388 */ /* 0x0003e40000000400 */
[----:B------:R-:W2:Y:S01]  /*27f30*/  LDL.LU R41, [R1+0x33a0] ;  /* 0x0033a00001297983 */ /* 0x000ea20000300800 */
[----:B---3--:R-:W3:Y:S01]  /*27f40*/  LDL.LU R42, [R1+0x339c] ;  /* 0x00339c00012a7983 */ /* 0x008ee20000300800 */
[----:B------:R-:W3:Y:S02]  /*27f50*/  LDL.LU R43, [R1+0x3398] ;  /* 0x00339800012b7983 */ /* 0x000ee40000300800 */
[----:B------:R-:W3:Y:S01]  /*27f60*/  LDL.LU R44, [R1+0x3394] ;  /* 0x00339400012c7983 */ /* 0x000ee20000300800 */
[----:B0-----:R-:W3:Y:S04]  /*27f70*/  LDL.LU R45, [R1+0x3390] ;  /* 0x00339000012d7983 */ /* 0x001ee80000300800 */
[----:B-1----:R-:W0:Y:S01]  /*27f80*/  S2R R3, SR_TID.X ;  /* 0x0000000000037919 */ /* 0x002e220000002100 */
[----:B------:R-:W3:Y:S03]  /*27f90*/  LDL.LU R46, [R1+0x338c] ;  /* 0x00338c00012e7983 */ /* 0x000ee60000300800 */
[----:B------:R1:W-:Y:S01]  /*27fa0*/  STS.U16 [R55+0x56c0], R47 ;  /* 0x0056c02f37007388 */ /* 0x0003e20000000400 */
[----:B----4-:R4:W-:Y:S03]  /*27fb0*/  STS.U16 [R55+0x5880], R48 ;  /* 0x0058803037007388 */ /* 0x0109e60000000400 */
[----:B------:R4:W-:Y:S04]  /*27fc0*/  STS.U16 [R55+0x58c0], R49 ;  /* 0x0058c03137007388 */ /* 0x0009e80000000400 */
[----:B------:R4:W-:Y:S04]  /*27fd0*/  STS.U16 [R55+0x5a80], R50 ;  /* 0x005a803237007388 */ /* 0x0009e80000000400 */
[----:B-1----:R-:W3:Y:S04]  /*27fe0*/  LDL.LU R47, [R1+0x3388] ;  /* 0x00338800012f7983 */ /* 0x002ee80000300800 */
[----:B----4-:R-:W4:Y:S01]  /*27ff0*/  LDL.LU R48, [R1+0x3384] ;  /* 0x0033840001307983 */ /* 0x010f220000300800 */
[----:B------:R-:W3:Y:S03]  /*28000*/  LDL.LU R49, [R1+0x3380] ;  /* 0x0033800001317983 */ /* 0x000ee60000300800 */
[----:B------:R-:W3:Y:S01]  /*28010*/  LDL.LU R50, [R1+0x337c] ;  /* 0x00337c0001327983 */ /* 0x000ee20000300800 */
[----:B0-----:R-:W-:-:S03]  /*28020*/  LOP3.LUT R3, R3, 0x1f, RZ, 0xc0, !PT ;  /* 0x0000001f03037812 */ /* 0x001fc600078ec0ff */
[----:B------:R0:W-:Y:S02]  /*28030*/  STS.U16 [R55+0x5ac0], R51 ;  /* 0x005ac03337007388 */ /* 0x0001e40000000400 */
[----:B------:R-:W-:Y:S02]  /*28040*/  IMAD.SHL.U32 R3, R3, 0x2, RZ ;  /* 0x0000000203037824 */ /* 0x000fe400078e00ff */
[----:B------:R1:W-:Y:S01]  /*28050*/  STS.U16 [R55+0x5c80], R52 ;  /* 0x005c803437007388 */ /* 0x0003e20000000400 */
[----:B------:R1:W-:Y:S02]  /*28060*/  STS.U16 [R55+0x5cc0], R53 ;  /* 0x005cc03537007388 */ /* 0x0003e40000000400 */
[----:B------:R1:W-:Y:S01]  /*28070*/  STS.U16 [R55+0x5e80], R54 ;  /* 0x005e803637007388 */ /* 0x0003e20000000400 */
[----:B------:R-:W-:Y:S01]  /*28080*/  LOP3.LUT R3, R3, 0x20, RZ, 0x3c, !PT ;  /* 0x0000002003037812 */ /* 0x000fe200078e3cff */
[----:B0-----:R-:W3:Y:S04]  /*28090*/  LDL.LU R51, [R1+0x3378] ;  /* 0x0033780001337983 */ /* 0x001ee80000300800 */
[----:B------:R0:W-:Y:S04]  /*280a0*/  STS.U16 [R55+0x5ec0], R56 ;  /* 0x005ec03837007388 */ /* 0x0001e80000000400 */
[----:B-1----:R-:W3:Y:S01]  /*280b0*/  LDL.LU R52, [R1+0x3374] ;  /* 0x0033740001347983 */ /* 0x002ee20000300800 */
[----:B------:R-:W3:Y:S02]  /*280c0*/  LDL.LU R53, [R1+0x3370] ;  /* 0x0033700001357983 */ /* 0x000ee40000300800 */
[----:B------:R-:W3:Y:S02]  /*280d0*/  LDL.LU R54, [R1+0x336c] ;  /* 0x00336c0001367983 */ /* 0x000ee40000300800 */
[----:B------:R1:W-:Y:S01]  /*280e0*/  STS.U16 [R3+0x4100], R57 ;  /* 0x0041003903007388 */ /* 0x0003e20000000400 */
[----:B------:R1:W-:Y:S04]  /*280f0*/  STS.U16 [R3+0x4140], R58 ;  /* 0x0041403a03007388 */ /* 0x0003e80000000400 */
[----:B0-----:R-:W3:Y:S01]  /*28100*/  LDL.LU R55, [R1+0x3368] ;  /* 0x0033680001377983 */ /* 0x001ee20000300800 */
[----:B------:R-:W3:Y:S02]  /*28110*/  LDL.LU R56, [R1+0x3364] ;  /* 0x0033640001387983 */ /* 0x000ee40000300800 */
[----:B------:R0:W-:Y:S01]  /*28120*/  STS.U16 [R3+0x4300], R59 ;  /* 0x0043003b03007388 */ /* 0x0001e20000000400 */
[----:B-1----:R-:W3:Y:S01]  /*28130*/  LDL.LU R57, [R1+0x3360] ;  /* 0x0033600001397983 */ /* 0x002ee20000300800 */
[----:B------:R-:W3:Y:S03]  /*28140*/  LDL.LU R58, [R1+0x335c] ;  /* 0x00335c00013a7983 */ /* 0x000ee60000300800 */
[----:B0-----:R-:W3:Y:S04]  /*28150*/  LDL.LU R59, [R1+0x3358] ;  /* 0x00335800013b7983 */ /* 0x001ee80000300800 */
[----:B--2---:R0:W-:Y:S04]  /*28160*/  STS.U16 [R3+0x4340], R61 ;  /* 0x0043403d03007388 */ /* 0x0041e80000000400 */
[----:B0-----:R-:W2:Y:S04]  /*28170*/  LDL.LU R61, [R1+0x3354] ;  /* 0x00335400013d7983 */ /* 0x001ea80000300800 */
[----:B------:R-:W-:Y:S01]  /*28180*/  STS.U16 [R3+0x4500], R0 ;  /* 0x0045000003007388 */ /* 0x000fe20000000400 */
[----:B------:R-:W-:Y:S03]  /*28190*/  STS.U16 [R3+0x4540], R2 ;  /* 0x0045400203007388 */ /* 0x000fe60000000400 */
[----:B--2---:R0:W-:Y:S04]  /*281a0*/  STS.U16 [R3+0x4700], R61 ;  /* 0x0047003d03007388 */ /* 0x0041e80000000400 */
[----:B0-----:R-:W2:Y:S01]  /*281b0*/  LDL.LU R61, [R1+0x3350] ;  /* 0x00335000013d7983 */ /* 0x001ea20000300800 */
[----:B---3--:R-:W-:Y:S02]  /*281c0*/  STS.U16 [R3+0x4740], R59 ;  /* 0x0047403b03007388 */ /* 0x008fe40000000400 */
        /* <DEDUP_REMOVED lines=10> */
[----:B----4-:R-:W-:Y:S01]  /*28270*/  STS.U16 [R3+0x5300], R48 ;  /* 0x0053003003007388 */ /* 0x010fe20000000400 */
        /* <DEDUP_REMOVED lines=13> */
[----:B------:R-:W3:Y:S04]  /*28350*/  LDL R0, [R1+0x1054] ;  /* 0x0010540001007983 */ /* 0x000ee80000100800 */
[----:B0-----:R-:W0:Y:S02]  /*28360*/  S2R R3, SR_TID.X ;  /* 0x0000000000037919 */ /* 0x001e240000002100 */
[----:B0-----:R-:W-:-:S05]  /*28370*/  IMAD.SHL.U32 R2, R3, 0x8, RZ ;  /* 0x0000000803027824 */ /* 0x001fca00078e00ff */
[----:B------:R-:W-:Y:S01]  /*28380*/  LOP3.LUT R2, R2, 0x30, RZ, 0xc0, !PT ;  /* 0x0000003002027812 */ /* 0x000fe200078ec0ff */
[----:B--2---:R0:W-:Y:S01]  /*28390*/  STS.U16 [R60+0x5fc0], R61 ;  /* 0x005fc03d3c007388 */ /* 0x0041e20000000400 */
        /* <DEDUP_REMOVED lines=16> */
[----:B------:R-:W-:Y:S03]  /*284a0*/  STS.U16 [R60+0x5180], R18 ;  /* 0x005180123c007388 */ /* 0x000fe60000000400 */
[----:B0-----:R-:W0:Y:S01]  /*284b0*/  S2R R61, SR_TID.X ;  /* 0x00000000003d7919 */ /* 0x001e220000002100 */
        /* <DEDUP_REMOVED lines=14> */
[----:B------:R-:W-:Y:S01]  /*285a0*/  BAR.SYNC.DEFER_BLOCKING 0x0 ;  /* 0x0000000000007b1d */ /* 0x000fe20000010000 */
[C---:B0-----:R-:W-:Y:S01]  /*285b0*/  LOP3.LUT R3, R61.reuse, 0x7, RZ, 0xc0, !PT ;  /* 0x000000073d037812 */ /* 0x041fe200078ec0ff */
[----:B------:R-:W-:-:S04]  /*285c0*/  IMAD.SHL.U32 R61, R61, 0x2, RZ ;  /* 0x000000023d3d7824 */ /* 0x000fc800078e00ff */
[----:B------:R-:W-:-:S05]  /*285d0*/  IMAD R2, R3, 0x40, R2 ;  /* 0x0000004003027824 */ /* 0x000fca00078e0202 */
[----:B------:R-:W-:-:S05]  /*285e0*/  LOP3.LUT R2, R2, 0x30, R61, 0x78, !PT ;  /* 0x0000003002027812 */ /* 0x000fca00078e783d */
[----:B------:R-:W0:Y:S04]  /*285f0*/  LDSM.16.M88.4 R8, [R2+0x4000] ;  /* 0x004000000208783b */ /* 0x000e280000000200 */
[----:B------:R-:W1:Y:S04]  /*28600*/  LDSM.16.M88.4 R4, [R2+0x4200] ;  /* 0x004200000204783b */ /* 0x000e680000000200 */
[----:B------:R-:W2:Y:S04]  /*28610*/  LDSM.16.M88.4 R12, [R2+0x4400] ;  /* 0x00440000020c783b */ /* 0x000ea80000000200 */
[----:B------:R-:W-:Y:S04]  /*28620*/  LDSM.16.M88.4 R44, [R2+0x4a00] ;  /* 0x004a0000022c783b */ /* 0x000fe80000000200 */
[----:B------:R-:W-:Y:S04]  /*28630*/  LDSM.16.M88.4 R40, [R2+0x4c00] ;  /* 0x004c00000228783b */ /* 0x000fe80000000200 */
[----:B------:R-:W-:Y:S04]  /*28640*/  LDSM.16.M88.4 R36, [R2+0x5200] ;  /* 0x005200000224783b */ /* 0x000fe80000000200 */
[----:B---3--:R-:W-:Y:S04]  /*28650*/  LDSM.16.MT88.4 R48, [R0] ;  /* 0x000000000030783b */ /* 0x008fe80000004200 */
[----:B------:R-:W-:Y:S04]  /*28660*/  LDSM.16.M88.4 R32, [R2+0x5400] ;  /* 0x005400000220783b */ /* 0x000fe80000000200 */
[----:B------:R-:W-:Y:S04]  /*28670*/  LDSM.16.M88.4 R28, [R2+0x5600] ;  /* 0x00560000021c783b */ /* 0x000fe80000000200 */
[----:B------:R-:W-:Y:S04]  /*28680*/  LDSM.16.M88.4 R24, [R2+0x5800] ;  /* 0x005800000218783b */ /* 0x000fe80000000200 */
[----:B------:R-:W-:Y:S04]  /*28690*/  LDSM.16.M88.4 R20, [R2+0x5a00] ;  /* 0x005a00000214783b */ /* 0x000fe80000000200 */
[----:B------:R-:W-:Y:S04]  /*286a0*/  LDSM.16.M88.4 R16, [R2+0x5c00] ;  /* 0x005c00000210783b */ /* 0x000fe80000000200 */
[----:B------:R-:W-:Y:S04]  /*286b0*/  LDSM.16.MT88.4 R52, [R0+0x80] ;  /* 0x000080000034783b */ /* 0x000fe80000004200 */
[----:B0-----:R-:W-:Y:S01]  /*286c0*/  STL.64 [R1+0x40], R8 ;  /* 0x0000400801007387 */ /* 0x001fe20000100a00 */
[----:B------:R-:W-:Y:S02]  /*286d0*/  STL.64 [R1+0x48], R10 ;  /* 0x0000480a01007387 */ /* 0x000fe40000100a00 */
[----:B------:R-:W0:Y:S04]  /*286e0*/  LDSM.16.M88.4 R8, [R2+0x4600] ;  /* 0x004600000208783b */ /* 0x000e280000000200 */
[----:B-1----:R-:W-:Y:S01]  /*286f0*/  STL.64 [R1+0x30], R4 ;  /* 0x0000300401007387 */ /* 0x002fe20000100a00 */
[----:B------:R-:W-:Y:S02]  /*28700*/  STL.64 [R1+0x38], R6 ;  /* 0x0000380601007387 */ /* 0x000fe40000100a00 */
[----:B------:R-:W1:Y:S04]  /*28710*/  LDSM.16.M88.4 R4, [R2+0x4800] ;  /* 0x004800000204783b */ /* 0x000e680000000200 */
[----:B--2---:R-:W-:Y:S02]  /*28720*/  STL.64 [R1+0x20], R12 ;  /* 0x0000200c01007387 */ /* 0x004fe40000100a00 */
[----:B------:R-:W-:Y:S02]  /*28730*/  STL.64 [R1+0x28], R14 ;  /* 0x0000280e01007387 */ /* 0x000fe40000100a00 */
[----:B------:R-:W-:Y:S04]  /*28740*/  LDSM.16.M88.4 R12, [R2+0x5e00] ;  /* 0x005e0000020c783b */ /* 0x000fe80000000200 */
[----:B0-----:R-:W-:Y:S01]  /*28750*/  STL.64 [R1+0x10], R8 ;  /* 0x0000100801007387 */ /* 0x001fe20000100a00 */
[----:B------:R-:W-:Y:S02]  /*28760*/  STL.64 [R1+0x18], R10 ;  /* 0x0000180a01007387 */ /* 0x000fe40000100a00 */
[----:B------:R-:W-:Y:S02]  /*28770*/  STL.64 [R1+0x3308], R46 ;  /* 0x0033082e01007387 */ /* 0x000fe40000100a00 */
[----:B-1----:R-:W-:Y:S01]  /*28780*/  STL.64 [R1], R4 ;  /* 0x0000000401007387 */ /* 0x002fe20000100a00 */
[----:B------:R-:W-:Y:S01]  /*28790*/  STL.64 [R1+0x8], R6 ;  /* 0x0000080601007387 */ /* 0x000fe20000100a00 */
[----:B------:R0:W-:Y:S03]  /*287a0*/  STL.64 [R1+0x3300], R44 ;  /* 0x0033002c01007387 */ /* 0x0001e60000100a00 */
[----:B------:R-:W1:Y:S01]  /*287b0*/  LDSM.16.M88.4 R8, [R2+0x4e00] ;  /* 0x004e00000208783b */ /* 0x000e620000000200 */
[----:B------:R-:W2:Y:S03]  /*287c0*/  LDSM.16.M88.4 R4, [R2+0x5000] ;  /* 0x005000000204783b */ /* 0x000ea60000000200 */
[----:B0-----:R-:W3:Y:S04]  /*287d0*/  LDL.64 R44, [R1] ;  /* 0x00000000012c7983 */ /* 0x001ee80000100a00 */
[----:B---3--:R0:W-:Y:S04]  /*287e0*/  STL.64 [R1+0x3318], R44 ;  /* 0x0033182c01007387 */ /* 0x0081e80000100a00 */
[----:B0-----:R-:W3:Y:S04]  /*287f0*/  LDL.64 R44, [R1+0x10] ;  /* 0x00001000012c7983 */ /* 0x001ee80000100a00 */
[----:B---3--:R0:W-:Y:S04]  /*28800*/  STL.64 [R1+0x3328], R44 ;  /* 0x0033282c01007387 */ /* 0x0081e80000100a00 */
[----:B0-----:R-:W3:Y:S04]  /*28810*/  LDL.64 R44, [R1+0x20] ;  /* 0x00002000012c7983 */ /* 0x001ee80000100a00 */
[----:B---3--:R0:W-:Y:S04]  /*28820*/  STL.64 [R1+0x3338], R44 ;  /* 0x0033382c01007387 */ /* 0x0081e80000100a00 */
[----:B0-----:R-:W3:Y:S04]  /*28830*/  LDL.64 R44, [R1+0x30] ;  /* 0x00003000012c7983 */ /* 0x001ee80000100a00 */
[----:B---3--:R0:W-:Y:S04]  /*28840*/  STL.64 [R1+0x3340], R44 ;  /* 0x0033402c01007387 */ /* 0x0081e80000100a00 */
[----:B0-----:R-:W3:Y:S01]  /*28850*/  LDL.64 R44, [R1+0x40] ;  /* 0x00004000012c7983 */ /* 0x001ee20000100a00 */
[----:B------:R-:W-:Y:S02]  /*28860*/  STL [R1+0x2a0c], R42 ;  /* 0x002a0c2a01007387 */ /* 0x000fe40000100800 */
[----:B------:R-:W-:Y:S02]  /*28870*/  STL [R1+0x2a08], R43 ;  /* 0x002a082b01007387 */ /* 0x000fe40000100800 */
[----:B------:R-:W-:Y:S01]  /*28880*/  STL.64 [R1+0x3310], R40 ;  /* 0x0033102801007387 */ /* 0x000fe20000100a00 */
[----:B-1----:R-:W-:Y:S01]  /*28890*/  STL [R1+0x2a10], R10 ;  /* 0x002a100a01007387 */ /* 0x002fe20000100800 */
[----:B------:R-:W-:Y:S02]  /*288a0*/  STL [R1+0x2a04], R11 ;  /* 0x002a040b01007387 */ /* 0x000fe40000100800 */
[----:B------:R-:W-:Y:S02]  /*288b0*/  STL.64 [R1+0x3320], R8 ;  /* 0x0033200801007387 */ /* 0x000fe40000100a00 */
[----:B--2---:R-:W-:Y:S01]  /*288c0*/  STL [R1+0x29fc], R6 ;  /* 0x0029fc0601007387 */ /* 0x004fe20000100800 */
[----:B------:R-:W-:Y:S01]  /*288d0*/  STL [R1+0x29f8], R7 ;  /* 0x0029f80701007387 */ /* 0x000fe20000100800 */
[----:B------:R-:W-:Y:S02]  /*288e0*/  STL.64 [R1+0x3330], R4 ;  /* 0x0033300401007387 */ /* 0x000fe40000100a00 */
[----:B------:R-:W-:Y:S02]  /*288f0*/  STL [R1+0x2a14], R38 ;  /* 0x002a142601007387 */ /* 0x000fe40000100800 */
[----:B------:R-:W-:Y:S01]  /*28900*/  STL [R1+0x2a00], R39 ;  /* 0x002a002701007387 */ /* 0x000fe20000100800 */
[----:B------:R0:W-:Y:S04]  /*28910*/  STL.64 [R1+0x3348], R36 ;  /* 0x0033482401007387 */ /* 0x0001e80000100a00 */
[----:B0-----:R-:W2:Y:S01]  /*28920*/  LDL.LU.64 R36, [R1+0x1040] ;  /* 0x0010400001247983 */ /* 0x001ea20000300a00 */
[----:B------:R-:W2:Y:S02]  /*28930*/  LDL.LU.64 R38, [R1+0x1048] ;  /* 0x0010480001267983 */ /* 0x000ea40000300a00 */
        /* <DEDUP_REMOVED lines=9> */
[----:B------:R-:W4:Y:S01]  /*289d0*/  LDL.LU.64 R4, [R1+0x1020] ;  /* 0x0010200001047983 */ /* 0x000f220000300a00 */
[----:B------:R-:W4:Y:S01]  /*289e0*/  LDL.LU.64 R6, [R1+0x1028] ;  /* 0x0010280001067983 */ /* 0x000f220000300a00 */
[----:B------:R-:W4:Y:S02]  /*289f0*/  LDL.LU.64 R8, [R1+0x1010] ;  /* 0x0010100001087983 */ /* 0x000f240000300a00 */
[----:B------:R-:W4:Y:S02]  /*28a00*/  LDL.LU.64 R10, [R1+0x1018] ;  /* 0x00101800010a7983 */ /* 0x000f240000300a00 */
[----:B------:R-:W4:Y:S01]  /*28a10*/  LDL.LU.64 R40, [R1+0x6b0] ;  /* 0x0006b00001287983 */ /* 0x000f220000300a00 */
[----:B------:R-:W4:Y:S01]  /*28a20*/  LDL.LU.64 R42, [R1+0x6b8] ;  /* 0x0006b800012a7983 */ /* 0x000f220000300a00 */
[----:B------:R-:W4:Y:S02]  /*28a30*/  LDL.LU.64 R56, [R1+0x6a0] ;  /* 0x0006a00001387983 */ /* 0x000f240000300a00 */
[----:B------:R-:W4:Y:S02]  /*28a40*/  LDL.LU.64 R58, [R1+0x6a8] ;  /* 0x0006a800013a7983 */ /* 0x000f240000300a00 */
[----:B------:R-:W-:Y:S01]  /*28a50*/  STL [R1+0x2a7c], R14 ;  /* 0x002a7c0e01007387 */ /* 0x000fe20000100800 */
[----:B------:R-:W-:Y:S01]  /*28a60*/  STL [R1+0x2a78], R15 ;  /* 0x002a780f01007387 */ /* 0x000fe20000100800 */
[----:B------:R-:W-:Y:S02]  /*28a70*/  STL.64 [R1+0x32f8], R54 ;  /* 0x0032f83601007387 */ /* 0x000fe40000100a00 */
[----:B------:R0:W-:Y:S02]  /*28a80*/  STL.64 [R1+0x32f0], R52 ;  /* 0x0032f03401007387 */ /* 0x0001e40000100a00 */
[----:B0-----:R-:W4:Y:S01]  /*28a90*/  LDL.LU.64 R52, [R1+0x1030] ;  /* 0x0010300001347983 */ /* 0x001f220000300a00 */
[----:B------:R-:W4:Y:S02]  /*28aa0*/  LDL.LU.64 R54, [R1+0x1038] ;  /* 0x0010380001367983 */ /* 0x000f240000300a00 */
[----:B---3--:R-:W-:Y:S01]  /*28ab0*/  IMAD.MOV.U32 R26, RZ, RZ, R44 ;  /* 0x000000ffff1a7224 */ /* 0x008fe200078e002c */
[C---:B--2---:R-:W-:Y:S01]  /*28ac0*/  HMMA.16816.F32 R36, R48.reuse, R44, R36 ;  /* 0x0000002c3024723c */ /* 0x044fe20000001824 */
[----:B------:R-:W-:Y:S11]  /*28ad0*/  IMAD.MOV.U32 R23, RZ, RZ, R45 ;  /* 0x000000ffff177224 */ /* 0x000ff600078e002d */
[----:B------:R-:W-:Y:S11]  /*28ae0*/  @!UPT UIADD3 URZ, URZ, URZ, URZ ;  /* 0x0000003f3f3ff290 */ /* 0x000ff6000fffe03f */
[----:B------:R0:W-:Y:S01]  /*28af0*/  STL.64 [R1+0x1040], R36 ;  /* 0x0010402401007387 */ /* 0x0001e20000100a00 */
[----:B------:R-:W-:Y:S03]  /*28b00*/  STL.64 [R1+0x1048], R38 ;  /* 0x0010482601007387 */ /* 0x000fe60000100a00 */
[----:B0-----:R-:W2:Y:S01]  /*28b10*/  LDL.LU.64 R36, [R1+0x3348] ;  /* 0x0033480001247983 */ /* 0x001ea20000300a00 */
[----:B------:R-:W4:Y:S02]  /*28b20*/  LDL.LU.64 R44, [R1+0x3340] ;  /* 0x00334000012c7983 */ /* 0x000f240000300a00 */
[C---:B----4-:R-:W-:Y:S01]  /*28b30*/  HMMA.16816.F32 R52, R48.reuse, R44, R52 ;  /* 0x0000002c3034723c */ /* 0x050fe20000001834 */
[----:B------:R-:W-:Y:S11]  /*28b40*/  IMAD.MOV.U32 R35, RZ, RZ, R45 ;  /* 0x000000ffff237224 */ /* 0x000ff600078e002d */
[----:B------:R-:W-:Y:S11]  /*28b50*/  @!UPT UIADD3 URZ, URZ, URZ, URZ ;  /* 0x0000003f3f3ff290 */ /* 0x000ff6000fffe03f */
[----:B------:R0:W-:Y:S01]  /*28b60*/  STL.64 [R1+0x1030], R52 ;  /* 0x0010303401007387 */ /* 0x0001e20000100a00 */
[----:B------:R-:W-:Y:S02]  /*28b70*/  STL.64 [R1+0x1038], R54 ;  /* 0x0010383601007387 */ /* 0x000fe40000100a00 */
[----:B0-----:R-:W-:Y:S02]  /*28b80*/  IMAD.MOV.U32 R52, RZ, RZ, R44 ;  /* 0x000000ffff347224 */ /* 0x001fe400078e002c */
[----:B------:R-:W3:Y:S02]  /*28b90*/  LDL.LU.64 R44, [R1+0x3338] ;  /* 0x00333800012c7983 */ /* 0x000ee40000300a00 */
[C---:B---3--:R-:W-:Y:S01]  /*28ba0*/  HMMA.16816.F32 R4, R48.reuse, R44, R4 ;  /* 0x0000002c3004723c */ /* 0x048fe20000001804 */
[----:B------:R-:W-:Y:S02]  /*28bb0*/  IMAD.MOV.U32 R3, RZ, RZ, R44 ;  /* 0x000000ffff037224 */ /* 0x000fe400078e002c */
[----:B------:R-:W-:Y:S11]  /*28bc0*/  IMAD.MOV.U32 R2, RZ, RZ, R45 ;  /* 0x000000ffff027224 */ /* 0x000ff600078e002d */
[----:B------:R-:W-:Y:S09]  /*28bd0*/  @!UPT UIADD3 URZ, URZ, URZ, URZ ;  /* 0x0000003f3f3ff290 */ /* 0x000ff2000fffe03f */
[----:B------:R0:W-:Y:S01]  /*28be0*/  STL.64 [R1+0x1020], R4 ;  /* 0x0010200401007387 */ /* 0x0001e20000100a00 */
[----:B------:R-:W-:Y:S03]  /*28bf0*/  STL.64 [R1+0x1028], R6 ;  /* 0x0010280601007387 */ /* 0x000fe60000100a00 */
[----:B0-----:R-:W3:Y:S01]  /*28c00*/  LDL.LU.64 R4, [R1+0x3330] ;  /* 0x0033300001047983 */ /* 0x001ee20000300a00 */
[----:B------:R-:W4:Y:S02]  /*28c10*/  LDL.LU.64 R44, [R1+0x3328] ;  /* 0x00332800012c7983 */ /* 0x000f240000300a00 */
[C---:B----4-:R-:W-:Y:S01]  /*28c20*/  HMMA.16816.F32 R8, R48.reuse, R44, R8 ;  /* 0x0000002c3008723c */ /* 0x050fe20000001808 */
[----:B------:R-:W-:Y:S02]  /*28c30*/  IMAD.MOV.U32 R30, RZ, RZ, R44 ;  /* 0x000000ffff1e7224 */ /* 0x000fe400078e002c */
[----:B------:R-:W-:Y:S11]  /*28c40*/  IMAD.MOV.U32 R27, RZ, RZ, R45 ;  /* 0x000000ffff1b7224 */ /* 0x000ff600078e002d */
[----:B------:R-:W-:Y:S09]  /*28c50*/  @!UPT UIADD3 URZ, URZ, URZ, URZ ;  /* 0x0000003f3f3ff290 */ /* 0x000ff2000fffe03f */
[----:B------:R0:W-:Y:S01]  /*28c60*/  STL.64 [R1+0x1010], R8 ;  /* 0x0010100801007387 */ /* 0x0001e20000100a00 */
[----:B------:R-:W-:Y:S03]  /*28c70*/  STL.64 [R1+0x1018], R10 ;  /* 0x0010180a01007387 */ /* 0x000fe60000100a00 */
[----:B0-----:R-:W4:Y:S01]  /*28c80*/  LDL.LU.64 R8, [R1+0x3320] ;  /* 0x0033200001087983 */ /* 0x001f220000300a00 */
[----:B------:R-:W2:Y:S02]  /*28c90*/  LDL.LU.64 R44, [R1+0x3318] ;  /* 0x00331800012c7983 */ /* 0x000ea40000300a00 */
[C---:B--2---:R-:W-:Y:S01]  /*28ca0*/  HMMA.16816.F32 R40, R48.reuse, R44, R40 ;  /* 0x0000002c3028723c */ /* 0x044fe20000001828 */
[----:B------:R-:W-:Y:S02]  /*28cb0*/  IMAD.MOV.U32 R34, RZ, RZ, R44 ;  /* 0x000000ffff227224 */ /* 0x000fe400078e002c */
[----:B------:R-:W-:Y:S11]  /*28cc0*/  IMAD.MOV.U32 R31, RZ, RZ, R45 ;  /* 0x000000ffff1f7224 */ /* 0x000ff600078e002d */
[----:B------:R-:W-:Y:S09]  /*28cd0*/  @!UPT UIADD3 URZ, URZ, URZ, URZ ;  /* 0x0000003f3f3ff290 */ /* 0x000ff2000fffe03f */
[----:B------:R0:W-:Y:S01]  /*28ce0*/  STL.64 [R1+0x6b0], R40 ;  /* 0x0006b02801007387 */ /* 0x0001e20000100a00 */
[----:B------:R-:W-:Y:S03]  /*28cf0*/  STL.64 [R1+0x6b8], R42 ;  /* 0x0006b82a01007387 */ /* 0x000fe60000100a00 */
[----:B0-----:R-:W2:Y:S01]  /*28d00*/  LDL.LU.64 R40, [R1+0x3310] ;  /* 0x0033100001287983 */ /* 0x001ea20000300a00 */
[----:B------:R-:W2:Y:S02]  /*28d10*/  LDL.LU.64 R46, [R1+0x3308] ;  /* 0x00330800012e7983 */ /* 0x000ea40000300a00 */
[----:B------:R-:W2:Y:S02]  /*28d20*/  LDL.LU.64 R44, [R1+0x3300] ;  /* 0x00330000012c7983 */ /* 0x000ea40000300a00 */
[C---:B--2---:R-:W-:Y:S01]  /*28d30*/  HMMA.16816.F32 R56, R48.reuse, R44, R56 ;  /* 0x0000002c3038723c */ /* 0x044fe20000001838 */
[----:B------:R-:W-:Y:S01]  /*28d40*/  STL.64 [R1+0x32a8], R46 ;  /* 0x0032a82e01007387 */ /* 0x000fe20000100a00 */
[----:B------:R0:W-:Y:S11]  /*28d50*/  STL.64 [R1+0x32a0], R44 ;  /* 0x0032a02c01007387 */ /* 0x0001f60000100a00 */
[----:B------:R-:W-:Y:S10]  /*28d60*/  @!UPT UIADD3 URZ, URZ, URZ, URZ ;  /* 0x0000003f3f3ff290 */ /* 0x000ff4000fffe03f */
[----:B------:R-:W-:Y:S01]  /*28d70*/  STL.64 [R1+0x6a0], R56 ;  /* 0x0006a03801007387 */ /* 0x000fe20000100a00 */
[----:B------:R-:W-:Y:S02]  /*28d80*/  STL.64 [R1+0x6a8], R58 ;  /* 0x0006a83a01007387 */ /* 0x000fe40000100a00 */
[----:B------:R-:W1:Y:S04]  /*28d90*/  LDSM.16.MT88.4 R56, [R0+0x100] ;  /* 0x000100000038783b */ /* 0x000e680000004200 */
[----:B0-----:R-:W4:Y:S01]  /*28da0*/  LDL.LU.64 R44, [R1+0xfa0] ;  /* 0x000fa000012c7983 */ /* 0x001f220000300a00 */
[----:B------:R-:W4:Y:S04]  /*28db0*/  LDL.LU.64 R46, [R1+0xfa8] ;  /* 0x000fa800012e7983 */ /* 0x000f280000300a00 */
[----:B-1----:R-:W-:Y:S01]  /*28dc0*/  STL.64 [R1+0x3270], R58 ;  /* 0x0032703a01007387 */ /* 0x002fe20000100a00 */
[----:B------:R0:W-:Y:S03]  /*28dd0*/  STL.64 [R1+0x3268], R56 ;  /* 0x0032683801007387 */ /* 0x0001e60000100a00 */
[----:B0-----:R-:W2:Y:S01]  /*28de0*/  LDL.LU.64 R56, [R1+0xfb0] ;  /* 0x000fb00001387983 */ /* 0x001ea20000300a00 */
[----:B------:R-:W2:Y:S01]  /*28df0*/  LDL.LU.64 R58, [R1+0xfb8] ;  /* 0x000fb800013a7983 */ /* 0x000ea20000300a00 */
[C---:B----4-:R-:W-:Y:S11]  /*28e00*/  HMMA.16816.F32 R44, R48.reuse, R8, R44 ;  /* 0x00000008302c723c */ /* 0x050ff6000000182c */
[----:B------:R-:W-:Y:S11]  /*28e10*/  @!UPT UIADD3 URZ, URZ, URZ, URZ ;  /* 0x0000003f3f3ff290 */ /* 0x000ff6000fffe03f */
[----:B------:R-:W-:Y:S02]  /*28e20*/  @!UPT UIADD3 URZ, URZ, URZ, URZ ;  /* 0x0000003f3f3ff290 */ /* 0x000fe4000fffe03f */
[----:B------:R-:W-:Y:S02]  /*28e30*/  IMAD.MOV.U32 R42, RZ, RZ, R46 ;  /* 0x000000ffff2a7224 */ /* 0x000fe400078e002e */
[----:B------:R-:W-:Y:S02]  /*28e40*/  IMAD.MOV.U32 R43, RZ, RZ, R47 ;  /* 0x000000ffff2b7224 */ /* 0x000fe400078e002f */
[----:B------:R-:W-:Y:S01]  /*28e50*/  IMAD.MOV.U32 R38, RZ, RZ, R44 ;  /* 0x000000ffff267224 */ /* 0x000fe200078e002c */
[C---:B--2---:R-:W-:Y:S01]  /*28e60*/  HMMA.16816.F32 R56, R48.reuse, R40, R56 ;  /* 0x000000283038723c */ /* 0x044fe20000001838 */
[----:B------:R-:W-:Y:S11]  /*28e70*/  IMAD.MOV.U32 R10, RZ, RZ, R45 ;  /* 0x000000ffff0a7224 */ /* 0x000ff600078e002d */
[----:B------:R-:W-:Y:S11]  /*28e80*/  @!UPT UIADD3 URZ, URZ, URZ, URZ ;  /* 0x0000003f3f3ff290 */ /* 0x000ff6000fffe03f */
[----:B------:R-:W-:Y:S01]  /*28e90*/  @!UPT UIADD3 URZ, URZ, URZ, URZ ;  /* 0x0000003f3f3ff290 */ /* 0x000fe2000fffe03f */
[----:B------:R-:W-:Y:S02]  /*28ea0*/  IMAD.MOV.U32 R11, RZ, RZ, R56 ;  /* 0x000000ffff0b7224 */ /* 0x000fe400078e0038 */
[----:B------:R-:W-:Y:S02]  /*28eb0*/  IMAD.MOV.U32 R39, RZ, RZ, R57 ;  /* 0x000000ffff277224 */ /* 0x000fe400078e0039 */
[----:B------:R-:W-:Y:S02]  /*28ec0*/  IMAD.MOV.U32 R6, RZ, RZ, R58 ;  /* 0x000000ffff067224 */ /* 0x000fe400078e003a */
[----:B------:R-:W-:Y:S01]  /*28ed0*/  IMAD.MOV.U32 R7, RZ, RZ, R59 ;  /* 0x000000ffff077224 */ /* 0x000fe200078e003b */
[----:B------:R-:W2:Y:S01]  /*28ee0*/  LDL.LU.64 R56, [R1+0xf80] ;  /* 0x000f800001387983 */ /* 0x000ea20000300a00 */
[----:B------:R-:W2:Y:S02]  /*28ef0*/  LDL.LU.64 R58, [R1+0xf88] ;  /* 0x000f8800013a7983 */ /* 0x000ea40000300a00 */
[----:B------:R-:W4:Y:S02]  /*28f00*/  LDL.LU.64 R44, [R1+0xf70] ;  /* 0x000f7000012c7983 */ /* 0x000f240000300a00 */
[----:B------:R-:W4:Y:S01]  /*28f10*/  LDL.LU.64 R46, [R1+0xf78] ;  /* 0x000f7800012e7983 */ /* 0x000f220000300a00 */
[----:B------:R-:W-:Y:S01]  /*28f20*/  STL.64 [R1+0x32c8], R42 ;  /* 0x0032c82a01007387 */ /* 0x000fe20000100a00 */
[----:B------:R0:W-:Y:S03]  /*28f30*/  STL.64 [R1+0x32c0], R40 ;  /* 0x0032c02801007387 */ /* 0x0001e60000100a00 */
[----:B0-----:R-:W2:Y:S01]  /*28f40*/  LDL.LU.64 R40, [R1+0xf90] ;  /* 0x000f900001287983 */ /* 0x001ea20000300a00 */
[----:B------:R-:W2:Y:S02]  /*28f50*/  LDL.LU.64 R42, [R1+0xf98] ;  /* 0x000f9800012a7983 */ /* 0x000ea40000300a00 */
[----:B------:R-:W-:Y:S02]  /*28f60*/  STL.64 [R1+0x32b8], R10 ;  /* 0x0032b80a01007387 */ /* 0x000fe40000100a00 */
[----:B------:R2:W-:Y:S01]  /*28f70*/  STL.64 [R1+0x32b0], R8 ;  /* 0x0032b00801007387 */ /* 0x0005e20000100a00 */
[----:B------:R-:W-:Y:S01]  /*28f80*/  STL.64 [R1+0x32d8], R6 ;  /* 0x0032d80601007387 */ /* 0x000fe20000100a00 */
[----:B---3--:R4:W-:Y:S01]  /*28f90*/  STL.64 [R1+0x32d0], R4 ;  /* 0x0032d00401007387 */ /* 0x0089e20000100a00 */
[C---:B--2---:R-:W-:Y:S08]  /*28fa0*/  HMMA.16816.F32 R8, R48.reuse, R4, R40 ;  /* 0x000000043008723c */ /* 0x044ff00000001828 */
[C---:B----4-:R-:W-:Y:S11]  /*28fb0*/  HMMA.16816.F32 R4, R48.reuse, R32, R44 ;  /* 0x000000203004723c */ /* 0x050ff6000000182c */
[----:B------:R-:W-:Y:S04]  /*28fc0*/  @!UPT UIADD3 URZ, URZ, URZ, URZ ;  /* 0x0000003f3f3ff290 */ /* 0x000fe8000fffe03f */
[----:B------:R-:W-:Y:S01]  /*28fd0*/  STL.64 [R1+0xf90], R8 ;  /* 0x000f900801007387 */ /* 0x000fe20000100a00 */
[----:B------:R0:W-:Y:S02]  /*28fe0*/  STL.64 [R1+0xf98], R10 ;  /* 0x000f980a01007387 */ /* 0x0001e40000100a00 */
[----:B0-----:R-:W-:Y:S11]  /*28ff0*/  HMMA.16816.F32 R8, R48, R36, R56 ;  /* 0x000000243008723c */ /* 0x001ff60000001838 */
[----:B------:R-:W-:Y:S11]  /*29000*/  @!UPT UIADD3 URZ, URZ, URZ, URZ ;  /* 0x0000003f3f3ff290 */ /* 0x000ff6000fffe03f */
[----:B------:R-:W-:Y:S01]  /*29010*/  @!UPT UIADD3 URZ, URZ, URZ, URZ ;  /* 0x0000003f3f3ff290 */ /* 0x000fe2000fffe03f */
[----:B------:R-:W-:Y:S01]  /*29020*/  STL.64 [R1+0xf80], R8 ;  /* 0x000f800801007387 */ /* 0x000fe20000100a00 */
[----:B------:R-:W-:Y:S02]  /*29030*/  STL.64 [R1+0x32e8], R38 ;  /* 0x0032e82601007387 */ /* 0x000fe40000100a00 */
[----:B------:R0:W-:Y:S02]  /*29040*/  STL.64 [R1+0x32e0], R36 ;  /* 0x0032e02401007387 */ /* 0x0001e40000100a00 */
[----:B------:R1:W-:Y:S01]  /*29050*/  STL [R1+0xf70], R4 ;  /* 0x000f700401007387 */ /* 0x0003e20000100800 */
[----:B------:R2:W-:Y:S04]  /*29060*/  STL [R1+0xf7c], R7 ;  /* 0x000f7c0701007387 */ /* 0x0005e80000100800 */
[----:B0-----:R-:W3:Y:S01]  /*29070*/  LDL.LU.64 R36, [R1+0xf60] ;  /* 0x000f600001247983 */ /* 0x001ee20000300a00 */
[----:B------:R-:W3:Y:S02]  /*29080*/  LDL.LU.64 R38, [R1+0xf68] ;  /* 0x000f680001267983 */ /* 0x000ee40000300a00 */
[----:B------:R-:W-:-:S02]  /*29090*/  IMAD.MOV.U32 R14, RZ, RZ, R10 ;  /* 0x000000ffff0e7224 */ /* 0x000fc400078e000a */
[----:B------:R-:W-:Y:S01]  /*290a0*/  IMAD.MOV.U32 R15, RZ, RZ, R11 ;  /* 0x000000ffff0f7224 */ /* 0x000fe200078e000b */
[----:B------:R-:W4:Y:S01]  /*290b0*/  LDL.LU.64 R8, [R1+0xf50] ;  /* 0x000f500001087983 */ /* 0x000f220000300a00 */
[----:B------:R-:W4:Y:S02]  /*290c0*/  LDL.LU.64 R10, [R1+0xf58] ;  /* 0x000f5800010a7983 */ /* 0x000f240000300a00 */
[----:B------:R-:W-:Y:S02]  /*290d0*/  IMAD.MOV.U32 R18, RZ, RZ, R5 ;  /* 0x000000ffff127224 */ /* 0x000fe400078e0005 */
[----:B------:R-:W-:Y:S01]  /*290e0*/  IMAD.MOV.U32 R19, RZ, RZ, R6 ;  /* 0x000000ffff137224 */ /* 0x000fe200078e0006 */
[----:B-1----:R-:W4:Y:S01]  /*290f0*/  LDL.LU.64 R4, [R1+0xf40] ;  /* 0x000f400001047983 */ /* 0x002f220000300a00 */
[----:B--2---:R-:W2:Y:S02]  /*29100*/  LDL.LU.64 R6, [R1+0xf48] ;  /* 0x000f480001067983 */ /* 0x004ea40000300a00 */
[----:B------:R-:W-:-:S02]  /*29110*/  IMAD.MOV.U32 R40, RZ, RZ, R52 ;  /* 0x000000ffff287224 */ /* 0x000fc400078e0034 */
[----:B------:R-:W2:Y:S01]  /*29120*/  LDL.LU.64 R52, [R1+0xf30] ;  /* 0x000f300001347983 */ /* 0x000ea20000300a00 */
[----:B------:R-:W2:Y:S02]  /*29130*/  LDL.LU.64 R54, [R1+0xf38] ;  /* 0x000f380001367983 */ /* 0x000ea40000300a00 */
[----:B------:R-:W-:Y:S01]  /*29140*/  STL.64 [R1+0x3298], R32 ;  /* 0x0032982001007387 */ /* 0x000fe20000100a00 */
[C---:B---3--:R-:W-:Y:S11]  /*29150*/  HMMA.16816.F32 R36, R48.reuse, R28, R36 ;  /* 0x0000001c3024723c */ /* 0x048ff60000001824 */
[----:B------:R-:W-:Y:S11]  /*29160*/  @!UPT UIADD3 URZ, URZ, URZ, URZ ;  /* 0x0000003f3f3ff290 */ /* 0x000ff6000fffe03f */
[----:B------:R-:W-:Y:S01]  /*29170*/  @!UPT UIADD3 URZ, URZ, URZ, URZ ;  /* 0x0000003f3f3ff290 */ /* 0x000fe2000fffe03f */
[----:B------:R-:W-:Y:S01]  /*29180*/  STL.64 [R1+0xf60], R36 ;  /* 0x000f602401007387 */ /* 0x000fe20000100a00 */
[----:B------:R4:W-:Y:S02]  /*29190*/  STL.64 [R1+0xf68], R38 ;  /* 0x000f682601007387 */ /* 0x0009e40000100a00 */
[C---:B----4-:R-:W-:Y:S01]  /*291a0*/  HMMA.16816.F32 R36, R48.reuse, R24, R8 ;  /* 0x000000183024723c */ /* 0x050fe20000001808 */
[----:B------:R-:W3:Y:S01]  /*291b0*/  LDL.LU.64 R8, [R1+0x690] ;  /* 0x0006900001087983 */ /* 0x000ee20000300a00 */
[----:B------:R-:W3:Y:S06]  /*291c0*/  LDL.LU.64 R10, [R1+0x698] ;  /* 0x00069800010a7983 */ /* 0x000eec0000300a00 */
[C---:B--2---:R-:W-:Y:S08]  /*291d0*/  HMMA.16816.F32 R4, R48.reuse, R20, R4 ;  /* 0x000000143004723c */ /* 0x044ff00000001804 */
[----:B------:R-:W-:Y:S01]  /*291e0*/  HMMA.16816.F32 R52, R48, R16, R52 ;  /* 0x000000103034723c */ /* 0x000fe20000001834 */
[----:B------:R-:W-:-:S06]  /*291f0*/  IMAD.MOV.U32 R44, RZ, RZ, R30 ;  /* 0x000000ffff2c7224 */ /* 0x000fcc00078e001e */
[----:B------:R0:W-:Y:S01]  /*29200*/  STL.64 [R1+0xf50], R36 ;  /* 0x000f502401007387 */ /* 0x0001e20000100a00 */
[----:B------:R1:W-:Y:S07]  /*29210*/  STL.64 [R1+0xf58], R38 ;  /* 0x000f582601007387 */ /* 0x0003ee0000100a00 */
[----:B------:R2:W-:Y:S02]  /*29220*/  STL.64 [R1+0xf40], R4 ;  /* 0x000f400401007387 */ /* 0x0005e40000100a00 */
[----:B------:R4:W-:Y:S02]  /*29230*/  STL [R1+0xf48], R6 ;  /* 0x000f480601007387 */ /* 0x0009e40000100800 */
[----:B------:R-:W-:Y:S01]  /*29240*/  IMAD.MOV.U32 R30, RZ, RZ, R7 ;  /* 0x000000ffff1e7224 */ /* 0x000fe200078e0007 */
[----:B0-----:R-:W3:Y:S01]  /*29250*/  LDL.LU.64 R36, [R1+0x5a0] ;  /* 0x0005a00001247983 */ /* 0x001ee20000300a00 */
[----:B-1----:R-:W3:Y:S02]  /*29260*/  LDL.LU.64 R38, [R1+0x5a8] ;  /* 0x0005a80001267983 */ /* 0x002ee40000300a00 */
[----:B------:R-:W-:Y:S02]  /*29270*/  STL [R1+0x3280], R22 ;  /* 0x0032801601007387 */ /* 0x000fe40000100800 */
[----:B------:R-:W-:Y:S01]  /*29280*/  STL.64 [R1+0x3278], R20 ;  /* 0x0032781401007387 */ /* 0x000fe20000100a00 */
[----:B--2---:R-:W2:Y:S01]  /*29290*/  LDL.LU.64 R4, [R1+0x590] ;  /* 0x0005900001047983 */ /* 0x004ea20000300a00 */
[----:B----4-:R-:W2:Y:S02]  /*292a0*/  LDL.LU.64 R6, [R1+0x598] ;  /* 0x0005980001067983 */ /* 0x010ea40000300a00 */
[----:B------:R-:W-:Y:S02]  /*292b0*/  STL [R1+0x29f0], R30 ;  /* 0x0029f01e01007387 */ /* 0x000fe40000100800 */
[----:B------:R-:W-:Y:S01]  /*292c0*/  STL.64 [R1+0xf30], R52 ;  /* 0x000f303401007387 */ /* 0x000fe20000100a00 */
[----:B------:R0:W-:Y:S04]  /*292d0*/  STL.64 [R1+0xf38], R54 ;  /* 0x000f383601007387 */ /* 0x0001e80000100a00 */
[----:B0-----:R-:W4:Y:S01]  /*292e0*/  LDL.LU.64 R54, [R1+0x32f8] ;  /* 0x0032f80001367983 */ /* 0x001f220000300a00 */
[----:B------:R-:W4:Y:S02]  /*292f0*/  LDL.LU.64 R52, [R1+0x32f0] ;  /* 0x0032f00001347983 */ /* 0x000f240000300a00 */
[----:B------:R-:W-:Y:S02]  /*29300*/  STL.64 [R1+0x3290], R18 ;  /* 0x0032901201007387 */ /* 0x000fe40000100a00 */
[----:B------:R0:W-:Y:S02]  /*29310*/  STL.64 [R1+0x3288], R16 ;  /* 0x0032881001007387 */ /* 0x0001e40000100a00 */
[----:B0-----:R-:W2:Y:S01]  /*29320*/  LDL.LU.64 R16, [R1+0x580] ;  /* 0x0005800001107983 */ /* 0x001ea20000300a00 */
[----:B------:R-:W2:Y:S01]  /*29330*/  LDL.LU.64 R18, [R1+0x588] ;  /* 0x0005880001127983 */ /* 0x000ea20000300a00 */
[----:B---3--:R-:W-:Y:S11]  /*29340*/  HMMA.16816.F32 R8, R48, R12, R8 ;  /* 0x0000000c3008723c */ /* 0x008ff60000001808 */
[----:B------:R-:W-:Y:S11]  /*29350*/  @!UPT UIADD3 URZ, URZ, URZ, URZ ;  /* 0x0000003f3f3ff290 */ /* 0x000ff6000fffe03f */
[----:B------:R-:W-:Y:S01]  /*29360*/  @!UPT UIADD3 URZ, URZ, URZ, URZ ;  /* 0x0000003f3f3ff290 */ /* 0x000fe2000fffe03f */
[----:B------:R0:W-:Y:S01]  /*29370*/  STL.64 [R1+0x690], R8 ;  /* 0x0006900801007387 */ /* 0x0001e20000100a00 */
[----:B------:R1:W-:Y:S02]  /*29380*/  STL [R1+0x698], R10 ;  /* 0x0006980a01007387 */ /* 0x0003e40000100800 */
[----:B------:R-:W-:Y:S01]  /*29390*/  IMAD.MOV.U32 R30, RZ, RZ, R11 ;  /* 0x000000ffff1e7224 */ /* 0x000fe200078e000b */
[----:B0-----:R-:W3:Y:S01]  /*293a0*/  LDL.LU.64 R8, [R1+0x570] ;  /* 0x0005700001087983 */ /* 0x001ee20000300a00 */
[----:B-1----:R-:W3:Y:S02]  /*293b0*/  LDL.LU.64 R10, [R1+0x578] ;  /* 0x00057800010a7983 */ /* 0x002ee40000300a00 */
[----:B------:R-:W-:Y:S02]  /*293c0*/  IMAD.MOV.U32 R32, RZ, RZ, R26 ;  /* 0x000000ffff207224 */ /* 0x000fe400078e001a */
[----:B------:R-:W-:Y:S02]  /*293d0*/  IMAD.MOV.U32 R33, RZ, RZ, R23 ;  /* 0x000000ffff217224 */ /* 0x000fe400078e0017 */
[----:B------:R-:W-:-:S02]  /*293e0*/  IMAD.MOV.U32 R41, RZ, RZ, R35 ;  /* 0x000000ffff297224 */ /* 0x000fc400078e0023 */
[----:B------:R-:W-:Y:S02]  /*293f0*/  IMAD.MOV.U32 R56, RZ, RZ, R34 ;  /* 0x000000ffff387224 */ /* 0x000fe400078e0022 */
[----:B------:R-:W-:Y:S02]  /*29400*/  IMAD.MOV.U32 R20, RZ, RZ, R3 ;  /* 0x000000ffff147224 */ /* 0x000fe400078e0003 */
[----:B------:R-:W-:Y:S01]  /*29410*/  IMAD.MOV.U32 R21, RZ, RZ, R2 ;  /* 0x000000ffff157224 */ /* 0x000fe200078e0002 */
[----:B------:R-:W3:Y:S01]  /*29420*/  LDL.LU.64 R48, [R1+0x560] ;  /* 0x0005600001307983 */ /* 0x000ee20000300a00 */
[----:B------:R-:W3:Y:S01]  /*29430*/  LDL.LU.64 R50, [R1+0x568] ;  /* 0x0005680001327983 */ /* 0x000ee20000300a00 */
[C---:B----4-:R-:W-:Y:S08]  /*29440*/  HMMA.16816.F32 R32, R52.reuse, R32, R36 ;  /* 0x000000203420723c */ /* 0x050ff00000001824 */
[C---:B--2---:R-:W-:Y:S01]  /*29450*/  HMMA.16816.F32 R40, R52.reuse, R40, R4 ;  /* 0x000000283428723c */ /* 0x044fe20000001804 */
[----:B------:R-:W-:Y:S01]  /*29460*/  IMAD.MOV.U32 R45, RZ, RZ, R27 ;  /* 0x000000ffff2d7224 */ /* 0x000fe200078e001b */
[----:B------:R0:W-:Y:S01]  /*29470*/  STL [R1+0x29f4], R30 ;  /* 0x0029f41e01007387 */ /* 0x0001e20000100800 */
[----:B------:R-:W2:Y:S02]  /*29480*/  LDL.LU.64 R38, [R1+0x32e8] ;  /* 0x0032e80001267983 */ /* 0x000ea40000300a00 */
[----:B------:R-:W4:Y:S03]  /*29490*/  LDL.LU.64 R36, [R1+0x32e0] ;  /* 0x0032e00001247983 */ /* 0x000f260000300a00 */
[----:B------:R-:W-:Y:S01]  /*294a0*/  HMMA.16816.F32 R16, R52, R20, R16 ;  /* 0x000000143410723c */ /* 0x000fe20000001810 */
[----:B------:R-:W-:-:S06]  /*294b0*/  IMAD.MOV.U32 R57, RZ, RZ, R31 ;  /* 0x000000ffff397224 */ /* 0x000fcc00078e001f */
[----:B------:R1:W-:Y:S01]  /*294c0*/  STL [R1+0x5a4], R33 ;  /* 0x0005a42101007387 */ /* 0x0003e20000100800 */
[----:B------:R1:W-:Y:S02]  /*294d0*/  STL.64 [R1+0x5a8], R34 ;  /* 0x0005a82201007387 */ /* 0x0003e40000100a00 */
[----:B------:R-:W-:-:S06]  /*294e0*/  IMAD.MOV.U32 R31, RZ, RZ, R32 ;  /* 0x000000ffff1f7224 */ /* 0x000fcc00078e0020 */
[----:B0-----:R-:W-:Y:S01]  /*294f0*/  IMAD.MOV.U32 R30, RZ, RZ, R41 ;  /* 0x000000ffff1e7224 */ /* 0x001fe200078e0029 */
[----:B-1----:R-:W2:Y:S01]  /*29500*/  LDL.LU.64 R32, [R1+0x550] ;  /* 0x0005500001207983 */ /* 0x002ea20000300a00 */
[----:B------:R-:W2:Y:S02]  /*29510*/  LDL.LU.64 R34, [R1+0x558] ;  /* 0x0005580001227983 */ /* 0x000ea40000300a00 */
[----:B------:R-:W2:Y:S02]  /*29520*/  LDL.LU.64 R6, [R1+0x32d8] ;  /* 0x0032d80001067983 */ /* 0x000ea40000300a00 */
[----:B------:R-:W2:Y:S01]  /*29530*/  LDL.LU.64 R4, [R1+0x32d0] ;  /* 0x0032d00001047983 */ /* 0x000ea20000300a00 */
[----:B------:R-:W-:Y:S01]  /*29540*/  STL [R1+0x590], R40 ;  /* 0x0005902801007387 */ /* 0x000fe20000100800 */
[----:B------:R0:W-:Y:S02]  /*29550*/  STL.64 [R1+0x598], R42 ;  /* 0x0005982a01007387 */ /* 0x0001e40000100a00 */
[----:B------:R-:W-:-:S02]  /*29560*/  IMAD.MOV.U32 R26, RZ, RZ, R17 ;  /* 0x000000ffff1a7224 */ /* 0x000fc400078e0011 */
[----:B------:R-:W-:Y:S01]  /*29570*/  IMAD.MOV.U32 R27, RZ, RZ, R18 ;  /* 0x000000ffff1b7224 */ /* 0x000fe200078e0012 */
[----:B0-----:R-:W2:Y:S01]  /*29580*/  LDL.LU.64 R42, [R1+0x32c8] ;  /* 0x0032c800012a7983 */ /* 0x001ea20000300a00 */
[----:B------:R-:W2:Y:S02]  /*29590*/  LDL.LU.64 R40, [R1+0x32c0] ;  /* 0x0032c00001287983 */ /* 0x000ea40000300a00 */
[----:B------:R0:W-:Y:S02]  /*295a0*/  STL [R1+0x580], R16 ;  /* 0x0005801001007387 */ /* 0x0001e40000100800 */
[----:B------:R1:W-:Y:S01]  /*295b0*/  STL [R1+0x58c], R19 ;  /* 0x00058c1301007387 */ /* 0x0003e20000100800 */
[----:B------:R-:W2:Y:S01]  /*295c0*/  LDL.LU.64 R20, [R1+0xd50] ;  /* 0x000d500001147983 */ /* 0x000ea20000300a00 */
[----:B------:R-:W2:Y:S03]  /*295d0*/  LDL.LU.64 R22, [R1+0xd58] ;  /* 0x000d580001167983 */ /* 0x000ea60000300a00 */
[----:B0-----:R-:W4:Y:S01]  /*295e0*/  LDL.LU.64 R16, [R1+0xd40] ;  /* 0x000d400001107983 */ /* 0x001f220000300a00 */
[----:B-1----:R-:W4:Y:S02]  /*295f0*/  LDL.LU.64 R18, [R1+0xd48] ;  /* 0x000d480001127983 */ /* 0x002f240000300a00 */
[----:B------:R-:W-:Y:S02]  /*29600*/  STL [R1+0x29e4], R26 ;  /* 0x0029e41a01007387 */ /* 0x000fe40000100800 */
[----:B------:R-:W-:Y:S01]  /*29610*/  STL [R1+0x29e0], R27 ;  /* 0x0029e01b01007387 */ /* 0x000fe20000100800 */
[C---:B---3--:R-:W-:Y:S01]  /*29620*/  HMMA.16816.F32 R44, R52.reuse, R44, R8 ;  /* 0x0000002c342c723c */ /* 0x048fe20000001808 */
[----:B------:R-:W3:Y:S01]  /*29630*/  LDL.LU.64 R10, [R1+0x32b8] ;  /* 0x0032b800010a7983 */ /* 0x000ee20000300a00 */
[----:B------:R-:W4:Y:S11]  /*29640*/  LDL.LU.64 R8, [R1+0x32b0] ;  /* 0x0032b00001087983 */ /* 0x000f360000300a00 */
[----:B------:R-:W-:Y:S10]  /*29650*/  @!UPT UIADD3 URZ, URZ, URZ, URZ ;  /* 0x0000003f3f3ff290 */ /* 0x000ff4000fffe03f */
[----:B------:R-:W-:Y:S01]  /*29660*/  STL.64 [R1+0x570], R44 ;  /* 0x0005702c01007387 */ /* 0x000fe20000100a00 */
[----:B------:R0:W-:Y:S03]  /*29670*/  STL.64 [R1+0x578], R46 ;  /* 0x0005782e01007387 */ /* 0x0001e60000100a00 */
[----:B0-----:R-:W3:Y:S01]  /*29680*/  LDL.LU.64 R46, [R1+0x32a8] ;  /* 0x0032a800012e7983 */ /* 0x001ee20000300a00 */
[----:B------:R-:W3:Y:S01]  /*29690*/  LDL.LU.64 R44, [R1+0x32a0] ;  /* 0x0032a000012c7983 */ /* 0x000ee20000300a00 */
[C---:B------:R-:W-:Y:S11]  /*296a0*/  HMMA.16816.F32 R48, R52.reuse, R56, R48 ;  /* 0x000000383430723c */ /* 0x040ff60000001830 */
[----:B------:R-:W-:Y:S11]  /*296b0*/  @!UPT UIADD3 URZ, URZ, URZ, URZ ;  /* 0x0000003f3f3ff290 */ /* 0x000ff6000fffe03f */
[----:B------:R-:W-:Y:S01]  /*296c0*/  @!UPT UIADD3 URZ, URZ, URZ, URZ ;  /* 0x0000003f3f3ff290 */ /* 0x000fe2000fffe03f */
[----:B------:R-:W-:Y:S01]  /*296d0*/  STL [R1+0x560], R48 ;  /* 0x0005603001007387 */ /* 0x000fe20000100800 */
[----:B------:R-:W-:Y:S02]  /*296e0*/  IMAD.MOV.U32 R26, RZ, RZ, R49 ;  /* 0x000000ffff1a7224 */ /* 0x000fe400078e0031 */
[----:B------:R-:W-:Y:S02]  /*296f0*/  STL [R1+0x56c], R51 ;  /* 0x00056c3301007387 */ /* 0x000fe40000100800 */
[----:B------:R-:W-:Y:S02]  /*29700*/  IMAD.MOV.U32 R27, RZ, RZ, R50 ;  /* 0x000000ffff1b7224 */ /* 0x000fe400078e0032 */
[----:B------:R-:W0:Y:S01]  /*29710*/  LDSM.16.MT88.4 R48, [R0+0x180] ;  /* 0x000180000030783b */ /* 0x000e220000004200 */
[C---:B--2---:R-:W-:Y:S08]  /*29720*/  HMMA.16816.F32 R20, R52.reuse, R40, R20 ;  /* 0x000000283414723c */ /* 0x044ff00000001814 */
[C---:B----4-:R-:W-:Y:S08]  /*29730*/  HMMA.16816.F32 R16, R52.reuse, R8, R16 ;  /* 0x000000083410723c */ /* 0x050ff00000001810 */
[C---:B---3--:R-:W-:Y:S01]  /*29740*/  HMMA.16816.F32 R32, R52.reuse, R44, R32 ;  /* 0x0000002c3420723c */ /* 0x048fe20000001820 */
[----:B------:R-:W-:Y:S01]  /*29750*/  STL.64 [R1+0x3230], R46 ;  /* 0x0032302e01007387 */ /* 0x000fe20000100a00 */
[----:B------:R1:W-:Y:S11]  /*29760*/  STL.64 [R1+0x3228], R44 ;  /* 0x0032282c01007387 */ /* 0x0003f60000100a00 */
[----:B------:R-:W-:Y:S10]  /*29770*/  @!UPT UIADD3 URZ, URZ, URZ, URZ ;  /* 0x0000003f3f3ff290 */ /* 0x000ff4000fffe03f */
[----:B------:R2:W-:Y:S01]  /*29780*/  STL.64 [R1+0x550], R32 ;  /* 0x0005502001007387 */ /* 0x0005e20000100a00 */
[----:B------:R3:W-:Y:S02]  /*29790*/  STL.64 [R1+0x558], R34 ;  /* 0x0005582201007387 */ /* 0x0007e40000100a00 */
[----:B0-----:R-:W-:Y:S02]  /*297a0*/  STL.64 [R1+0x31e0], R50 ;  /* 0x0031e03201007387 */ /* 0x001fe40000100a00 */
[----:B------:R-:W-:Y:S01]  /*297b0*/  STL.64 [R1+0x31d8], R48 ;  /* 0x0031d83001007387 */ /* 0x000fe20000100a00 */
[----:B------:R-:W-:Y:S01]  /*297c0*/  STL.64 [R1+0x3240], R42 ;  /* 0x0032402a01007387 */ /* 0x000fe20000100a00 */
[----:B------:R-:W-:Y:S02]  /*297d0*/  STL.64 [R1+0x3238], R40 ;  /* 0x0032382801007387 */ /* 0x000fe40000100a00 */
[----:B------:R-:W-:Y:S02]  /*297e0*/  STL.64 [R1+0xd50], R20 ;  /* 0x000d501401007387 */ /* 0x000fe40000100a00 */
[----:B------:R-:W-:Y:S01]  /*297f0*/  STL.64 [R1+0xd58], R22 ;  /* 0x000d581601007387 */ /* 0x000fe20000100a00 */
[----:B------:R-:W4:Y:S01]  /*29800*/  LDL R2, [R1+0x1094] ;  /* 0x0010940001027983 */ /* 0x000f220000100800 */
[----:B-1----:R-:W4:Y:S02]  /*29810*/  LDL.LU.64 R44, [R1+0xd30] ;  /* 0x000d3000012c7983 */ /* 0x002f240000300a00 */
[----:B------:R-:W4:Y:S02]  /*29820*/  LDL.LU.64 R46, [R1+0xd38] ;  /* 0x000d3800012e7983 */ /* 0x000f240000300a00 */
[----:B------:R0:W-:Y:S01]  /*29830*/  STL.64 [R1+0xd40], R16 ;  /* 0x000d401001007387 */ /* 0x0001e20000100a00 */
[----:B------:R1:W-:Y:S01]  /*29840*/  STL.64 [R1+0xd48], R18 ;  /* 0x000d481201007387 */ /* 0x0003e20000100a00 */
[----:B--2---:R-:W2:Y:S02]  /*29850*/  LDL.LU.64 R32, [R1+0xd20] ;  /* 0x000d200001207983 */ /* 0x004ea40000300a00 */
[----:B---3--:R-:W2:Y:S01]  /*29860*/  LDL.LU.64 R34, [R1+0xd28] ;  /* 0x000d280001227983 */ /* 0x008ea20000300a00 */
[----:B0-----:R-:W3:Y:S01]  /*29870*/  LDL.LU.64 R16, [R1+0xd10] ;  /* 0x000d100001107983 */ /* 0x001ee20000300a00 */
[----:B-1----:R-:W3:Y:S02]  /*29880*/  LDL.LU.64 R18, [R1+0xd18] ;  /* 0x000d180001127983 */ /* 0x002ee40000300a00 */
[----:B------:R-:W2:Y:S02]  /*29890*/  LDL.LU.64 R20, [R1+0xd00] ;  /* 0x000d000001147983 */ /* 0x000ea40000300a00 */
[----:B------:R-:W2:Y:S01]  /*298a0*/  LDL.LU.64 R22, [R1+0xd08] ;  /* 0x000d080001167983 */ /* 0x000ea20000300a00 */
[----:B------:R-:W2:Y:S01]  /*298b0*/  LDL.LU.64 R56, [R1+0xcf0] ;  /* 0x000cf00001387983 */ /* 0x000ea20000300a00 */
[----:B------:R-:W2:Y:S02]  /*298c0*/  LDL.LU.64 R58, [R1+0xcf8] ;  /* 0x000cf800013a7983 */ /* 0x000ea40000300a00 */
[----:B------:R-:W-:Y:S02]  /*298d0*/  STL.64 [R1+0x3250], R10 ;  /* 0x0032500a01007387 */ /* 0x000fe40000100a00 */
[----:B------:R0:W-:Y:S02]  /*298e0*/  STL.64 [R1+0x3248], R8 ;  /* 0x0032480801007387 */ /* 0x0001e40000100a00 */
[----:B0-----:R-:W2:Y:S04]  /*298f0*/  LDL.64 R8, [R1+0x30] ;  /* 0x0000300001087983 */ /* 0x001ea80000100a00 */
[----:B--2---:R0:W-:Y:S01]  /*29900*/  STL.64 [R1+0x3260], R8 ;  /* 0x0032600801007387 */ /* 0x0041e20000100a00 */
[----:B------:R-:W2:Y:S01]  /*29910*/  LDL.64 R40, [R1+0x20] ;  /* 0x0000200001287983 */ /* 0x000ea20000100a00 */
[C---:B----4-:R-:W-:Y:S08]  /*29920*/  HMMA.16816.F32 R44, R52.reuse, R4, R44 ;  /* 0x00000004342c723c */ /* 0x050ff0000000182c */
[C---:B------:R-:W-:Y:S01]  /*29930*/  HMMA.16816.F32 R32, R52.reuse, R36, R32 ;  /* 0x000000243420723c */ /* 0x040fe20000001820 */
[----:B0-----:R-:W4:Y:S04]  /*29940*/  LDL.64 R8, [R1+0x40] ;  /* 0x0000400001087983 */ /* 0x001f280000100a00 */
[----:B--2---:R0:W-:Y:S04]  /*29950*/  STL.64 [R1+0x3258], R40 ;  /* 0x0032582801007387 */ /* 0x0041e80000100a00 */
[----:B0-----:R-:W2:Y:S01]  /*29960*/  LDL.LU.64 R40, [R1+0xcd0] ;  /* 0x000cd00001287983 */ /* 0x001ea20000300a00 */
[----:B------:R-:W2:Y:S02]  /*29970*/  LDL.LU.64 R42, [R1+0xcd8] ;  /* 0x000cd800012a7983 */ /* 0x000ea40000300a00 */
[----:B------:R-:W2:Y:S03]  /*29980*/  LDL.64 R48, [R1] ;  /* 0x0000000001307983 */ /* 0x000ea60000100a00 */
[----:B------:R0:W-:Y:S01]  /*29990*/  STL.64 [R1+0xd30], R44 ;  /* 0x000d302c01007387 */ /* 0x0001e20000100a00 */
[----:B------:R1:W-:Y:S04]  /*299a0*/  STL.64 [R1+0xd38], R46 ;  /* 0x000d382e01007387 */ /* 0x0003e80000100a00 */
[----:B0-----:R-:W2:Y:S01]  /*299b0*/  LDL.LU.64 R44, [R1+0x540] ;  /* 0x00054000012c7983 */ /* 0x001ea20000300a00 */
[----:B-1----:R-:W2:Y:S02]  /*299c0*/  LDL.LU.64 R46, [R1+0x548] ;  /* 0x00054800012e7983 */ /* 0x002ea40000300a00 */
[----:B------:R0:W-:Y:S02]  /*299d0*/  STL.64 [R1+0xd20], R32 ;  /* 0x000d202001007387 */ /* 0x0001e40000100a00 */
[----:B------:R-:W-:Y:S01]  /*299e0*/  STL.64 [R1+0xd28], R34 ;  /* 0x000d282201007387 */ /* 0x000fe20000100a00 */
[----:B0-----:R-:W3:Y:S01]  /*299f0*/  LDL.LU.64 R32, [R1+0x3298] ;  /* 0x0032980001207983 */ /* 0x001ee20000300a00 */
[C---:B------:R-:W-:Y:S08]  /*29a00*/  HMMA.16816.F32 R20, R52.reuse, R28, R20 ;  /* 0x0000001c3414723c */ /* 0x040ff00000001814 */
[C---:B---3--:R-:W-:Y:S11]  /*29a10*/  HMMA.16816.F32 R16, R52.reuse, R32, R16 ;  /* 0x000000203410723c */ /* 0x048ff60000001810 */
[----:B------:R-:W-:Y:S11]  /*29a20*/  @!UPT UIADD3 URZ, URZ, URZ, URZ ;  /* 0x0000003f3f3ff290 */ /* 0x000ff6000fffe03f */
[----:B------:R-:W-:Y:S01]  /*29a30*/  @!UPT UIADD3 URZ, URZ, URZ, URZ ;  /* 0x0000003f3f3ff290 */ /* 0x000fe2000fffe03f */
[----:B------:R-:W-:Y:S01]  /*29a40*/  STL.64 [R1+0xd10], R16 ;  /* 0x000d101001007387 */ /* 0x000fe20000100a00 */
[----:B------:R0:W-:Y:S03]  /*29a50*/  STL.64 [R1+0xd18], R18 ;  /* 0x000d181201007387 */ /* 0x0001e60000100a00 */
[----:B0-----:R-:W3:Y:S01]  /*29a60*/  LDL.LU.64 R18, [R1+0x3290] ;  /* 0x0032900001127983 */ /* 0x001ee20000300a00 */
[----:B------:R-:W2:Y:S02]  /*29a70*/  LDL.LU.64 R16, [R1+0x3288] ;  /* 0x0032880001107983 */ /* 0x000ea40000300a00 */
[----:B------:R-:W-:Y:S02]  /*29a80*/  STL.64 [R1+0xd00], R20 ;  /* 0x000d001401007387 */ /* 0x000fe40000100a00 */
[----:B------:R0:W-:Y:S02]  /*29a90*/  STL.64 [R1+0xd08], R22 ;  /* 0x000d081601007387 */ /* 0x0001e40000100a00 */
[----:B0-----:R-:W2:Y:S01]  /*29aa0*/  LDL.LU R22, [R1+0x3280] ;  /* 0x0032800001167983 */ /* 0x001ea20000300800 */
[----:B------:R-:W2:Y:S02]  /*29ab0*/  LDL.LU.64 R20, [R1+0x3278] ;  /* 0x0032780001147983 */ /* 0x000ea40000300a00 */
[----:B------:R-:W-:Y:S02]  /*29ac0*/  STL.64 [R1+0x3220], R30 ;  /* 0x0032201e01007387 */ /* 0x000fe40000100a00 */
[----:B------:R0:W-:Y:S02]  /*29ad0*/  STL.64 [R1+0x3218], R28 ;  /* 0x0032181c01007387 */ /* 0x0001e40000100a00 */
[----:B0-----:R-:W2:Y:S01]  /*29ae0*/  LDL.LU.64 R28, [R1+0xce0] ;  /* 0x000ce000011c7983 */ /* 0x001ea20000300a00 */
[----:B------:R-:W2:Y:S01]  /*29af0*/  LDL.LU.64 R30, [R1+0xce8] ;  /* 0x000ce800011e7983 */ /* 0x000ea20000300a00 */
[C---:B------:R-:W-:Y:S11]  /*29b00*/  HMMA.16816.F32 R56, R52.reuse, R24, R56 ;  /* 0x000000183438723c */ /* 0x040ff60000001838 */
[----:B------:R-:W-:Y:S11]  /*29b10*/  @!UPT UIADD3 URZ, URZ, URZ, URZ ;  /* 0x0000003f3f3ff290 */ /* 0x000ff6000fffe03f */
[----:B------:R-:W-:Y:S01]  /*29b20*/  @!UPT UIADD3 URZ, URZ, URZ, URZ ;  /* 0x0000003f3f3ff290 */ /* 0x000fe2000fffe03f */
[----:B------:R-:W-:Y:S01]  /*29b30*/  STL.64 [R1+0xcf0], R56 ;  /* 0x000cf03801007387 */ /* 0x000fe20000100a00 */
[----:B------:R0:W-:Y:S03]  /*29b40*/  STL.64 [R1+0xcf8], R58 ;  /* 0x000cf83a01007387 */ /* 0x0001e60000100a00 */
[----:B0-----:R-:W4:Y:S01]  /*29b50*/  LDL.LU.64 R58, [R1+0x3270] ;  /* 0x00327000013a7983 */ /* 0x001f220000300a00 */
[----:B------:R-:W4:Y:S02]  /*29b60*/  LDL.LU.64 R56, [R1+0x3268] ;  /* 0x0032680001387983 */ /* 0x000f240000300a00 */
[----:B------:R-:W-:Y:S02]  /*29b70*/  STL.64 [R1+0x3210], R26 ;  /* 0x0032101a01007387 */ /* 0x000fe40000100a00 */
[----:B------:R-:W-:Y:S01]  /*29b80*/  STL.64 [R1+0x3208], R24 ;  /* 0x0032081801007387 */ /* 0x000fe20000100a00 */
[C---:B--2---:R-:W-:Y:S11]  /*29b90*/  HMMA.16816.F32 R28, R52.reuse, R20, R28 ;  /* 0x00000014341c723c */ /* 0x044ff6000000181c */
[----:B------:R-:W-:Y:S11]  /*29ba0*/  @!UPT UIADD3 URZ, URZ, URZ, URZ ;  /* 0x0000003f3f3ff290 */ /* 0x000ff6000fffe03f */
[----:B------:R-:W-:Y:S01]  /*29bb0*/  @!UPT UIADD3 URZ, URZ, URZ, URZ ;  /* 0x0000003f3f3ff290 */ /* 0x000fe2000fffe03f */
[----:B------:R0:W-:Y:S01]  /*29bc0*/  STL.64 [R1+0xce0], R28 ;  /* 0x000ce01c01007387 */ /* 0x0001e20000100a00 */
[----:B------:R1:W-:Y:S03]  /*29bd0*/  STL.64 [R1+0xce8], R30 ;  /* 0x000ce81e01007387 */ /* 0x0003e60000100a00 */
[----:B0-----:R-:W4:Y:S01]  /*29be0*/  LDL.LU.64 R28, [R1+0x3e0] ;  /* 0x0003e000011c7983 */ /* 0x001f220000300a00 */
[----:B-1----:R-:W4:Y:S01]  /*29bf0*/  LDL.LU.64 R30, [R1+0x3e8] ;  /* 0x0003e800011e7983 */ /* 0x002f220000300a00 */
[C---:B------:R-:W-:Y:S11]  /*29c00*/  HMMA.16816.F32 R24, R52.reuse, R16, R40 ;  /* 0x000000103418723c */ /* 0x040ff60000001828 */
[----:B------:R-:W-:Y:S11]  /*29c10*/  @!UPT UIADD3 URZ, URZ, URZ, URZ ;  /* 0x0000003f3f3ff290 */ /* 0x000ff6000fffe03f */
[----:B------:R-:W-:Y:S01]  /*29c20*/  @!UPT UIADD3 URZ, URZ, URZ, URZ ;  /* 0x0000003f3f3ff290 */ /* 0x000fe2000fffe03f */
[----:B------:R-:W-:Y:S01]  /*29c30*/  STL.64 [R1+0xcd0], R24 ;  /* 0x000cd01801007387 */ /* 0x000fe20000100a00 */
[----:B------:R-:W-:Y:S02]  /*29c40*/  STL.64 [R1+0xcd8], R26 ;  /* 0x000cd81a01007387 */ /* 0x000fe40000100a00 */
[----:B------:R-:W2:Y:S02]  /*29c50*/  LDL.LU.64 R40, [R1+0x3d0] ;  /* 0x0003d00001287983 */ /* 0x000ea40000300a00 */
[----:B------:R-:W2:Y:S01]  /*29c60*/  LDL.LU.64 R42, [R1+0x3d8] ;  /* 0x0003d800012a7983 */ /* 0x000ea20000300a00 */
[----:B---3--:R-:W-:Y:S01]  /*29c70*/  STL.64 [R1+0x3200], R18 ;  /* 0x0032001201007387 */ /* 0x008fe20000100a00 */
[----:B------:R0:W-:Y:S02]  /*29c80*/  STL.64 [R1+0x31f8], R16 ;  /* 0x0031f81001007387 */ /* 0x0001e40000100a00 */
[----:B0-----:R-:W-:Y:S01]  /*29c90*/  HMMA.16816.F32 R16, R52, R12, R44 ;  /* 0x0000000c3410723c */ /* 0x001fe2000000182c */
[----:B------:R-:W3:Y:S01]  /*29ca0*/  LDL.LU.64 R44, [R1+0x3b0] ;  /* 0x0003b000012c7983 */ /* 0x000ee20000300a00 */
[----:B------:R-:W3:Y:S11]  /*29cb0*/  LDL.LU.64 R46, [R1+0x3b8] ;  /* 0x0003b800012e7983 */ /* 0x000ef60000300a00 */
[----:B------:R-:W-:Y:S10]  /*29cc0*/  @!UPT UIADD3 URZ, URZ, URZ, URZ ;  /* 0x0000003f3f3ff290 */ /* 0x000ff4000fffe03f */
[----:B------:R0:W-:Y:S01]  /*29cd0*/  STL.64 [R1+0x540], R16 ;  /* 0x0005401001007387 */ /* 0x0001e20000100a00 */
[----:B------:R1:W-:Y:S02]  /*29ce0*/  STL.64 [R1+0x548], R18 ;  /* 0x0005481201007387 */ /* 0x0003e40000100a00 */
[----:B------:R-:W3:Y:S02]  /*29cf0*/  LDL.64 R52, [R1+0x10] ;  /* 0x0000100001347983 */ /* 0x000ee40000100a00 */
[----:B------:R-:W2:Y:S01]  /*29d00*/  LDL.LU.64 R24, [R1+0x3a0] ;  /* 0x0003a00001187983 */ /* 0x000ea20000300a00 */
[----:B------:R-:W2:Y:S04]  /*29d10*/  LDL.LU.64 R26, [R1+0x3a8] ;  /* 0x0003a800011a7983 */ /* 0x000ea80000300a00 */
[----:B0-----:R-:W2:Y:S01]  /*29d20*/  LDL.LU.64 R16, [R1+0x390] ;  /* 0x0003900001107983 */ /* 0x001ea20000300a00 */
[----:B-1----:R-:W2:Y:S02]  /*29d30*/  LDL.LU.64 R18, [R1+0x398] ;  /* 0x0003980001127983 */ /* 0x002ea40000300a00 */
[----:B------:R-:W-:Y:S02]  /*29d40*/  STL.64 [R1+0x31f0], R14 ;  /* 0x0031f00e01007387 */ /* 0x000fe40000100a00 */
[----:B------:R0:W-:Y:S02]  /*29d50*/  STL.64 [R1+0x31e8], R12 ;  /* 0x0031e80c01007387 */ /* 0x0001e40000100a00 */
[----:B0-----:R-:W2:Y:S01]  /*29d60*/  LDL.LU.64 R12, [R1+0x3c0] ;  /* 0x0003c000010c7983 */ /* 0x001ea20000300a00 */
[----:B------:R-:W2:Y:S01]  /*29d70*/  LDL.LU.64 R14, [R1+0x3c8] ;  /* 0x0003c800010e7983 */ /* 0x000ea20000300a00 */
[C---:B----4-:R-:W-:Y:S11]  /*29d80*/  HMMA.16816.F32 R28, R56.reuse, R8, R28 ;  /* 0x00000008381c723c */ /* 0x050ff6000000181c */
[----:B------:R-:W-:Y:S11]  /*29d90*/  @!UPT UIADD3 URZ, URZ, URZ, URZ ;  /* 0x0000003f3f3ff290 */ /* 0x000ff6000fffe03f */
[----:B------:R-:W-:Y:S01]  /*29da0*/  @!UPT UIADD3 URZ, URZ, URZ, URZ ;  /* 0x0000003f3f3ff290 */ /* 0x000fe2000fffe03f */
[----:B------:R0:W-:Y:S01]  /*29db0*/  STL.64 [R1+0x3e0], R28 ;  /* 0x0003e01c01007387 */ /* 0x0001e20000100a00 */
[----:B------:R-:W-:Y:S02]  /*29dc0*/  STL.64 [R1+0x3e8], R30 ;  /* 0x0003e81e01007387 */ /* 0x000fe40000100a00 */
[----:B0-----:R-:W-:Y:S02]  /*29dd0*/  IMAD.MOV.U32 R29, RZ, RZ, R8 ;  /* 0x000000ffff1d7224 */ /* 0x001fe400078e0008 */
[----:B------:R-:W-:Y:S02]  /*29de0*/  IMAD.MOV.U32 R28, RZ, RZ, R9 ;  /* 0x000000ffff1c7224 */ /* 0x000fe400078e0009 */
[----:B------:R-:W2:Y:S02]  /*29df0*/  LDL.LU.64 R8, [R1+0x3260] ;  /* 0x0032600001087983 */ /* 0x000ea40000300a00 */
[C---:B--2---:R-:W-:Y:S11]  /*29e00*/  HMMA.16816.F32 R40, R56.reuse, R8, R40 ;  /* 0x000000083828723c */ /* 0x044ff60000001828 */
[----:B------:R-:W-:Y:S11]  /*29e10*/  @!UPT UIADD3 URZ, URZ, URZ, URZ ;  /* 0x0000003f3f3ff290 */ /* 0x000ff6000fffe03f */
[----:B------:R-:W-:Y:S01]  /*29e20*/  @!UPT UIADD3 URZ, URZ, URZ, URZ ;  /* 0x0000003f3f3ff290 */ /* 0x000fe2000fffe03f */
[----:B------:R0:W-:Y:S01]  /*29e30*/  STL.64 [R1+0x3d0], R40 ;  /* 0x0003d02801007387 */ /* 0x0001e20000100a00 */
[----:B------:R1:W-:Y:S03]  /*29e40*/  STL.64 [R1+0x3d8], R42 ;  /* 0x0003d82a01007387 */ /* 0x0003e60000100a00 */
[----:B0-----:R-:W2:Y:S01]  /*29e50*/  LDL.LU.64 R40, [R1+0x3258] ;  /* 0x0032580001287983 */ /* 0x001ea20000300a00 */
[C---:B---3--:R-:W-:Y:S01]  /*29e60*/  HMMA.16816.F32 R44, R56.reuse, R52, R44 ;  /* 0x00000034382c723c */ /* 0x048fe2000000182c */
[----:B------:R-:W-:Y:S02]  /*29e70*/  IMAD.MOV.U32 R31, RZ, RZ, R8 ;  /* 0x000000ffff1f7224 */ /* 0x000fe400078e0008 */
[----:B------:R-:W-:Y:S01]  /*29e80*/  IMAD.MOV.U32 R30, RZ, RZ, R9 ;  /* 0x000000ffff1e7224 */ /* 0x000fe200078e0009 */
[----:B------:R-:W3:Y:S01]  /*29e90*/  LDL.LU.64 R10, [R1+0x3250] ;  /* 0x00325000010a7983 */ /* 0x000ee20000300a00 */
[----:B------:R-:W4:Y:S03]  /*29ea0*/  LDL.LU.64 R8, [R1+0x3248] ;  /* 0x0032480001087983 */ /* 0x000f260000300a00 */
[C---:B--2---:R-:W-:Y:S11]  /*29eb0*/  HMMA.16816.F32 R12, R56.reuse, R40, R12 ;  /* 0x00000028380c723c */ /* 0x044ff6000000180c */
[----:B------:R-:W-:Y:S11]  /*29ec0*/  @!UPT UIADD3 URZ, URZ, URZ, URZ ;  /* 0x0000003f3f3ff290 */ /* 0x000ff6000fffe03f */
[----:B------:R-:W-:Y:S01]  /*29ed0*/  @!UPT UIADD3 URZ, URZ, URZ, URZ ;  /* 0x0000003f3f3ff290 */ /* 0x000fe2000fffe03f */
[----:B------:R0:W-:Y:S01]  /*29ee0*/  STL.64 [R1+0x3c0], R12 ;  /* 0x0003c00c01007387 */ /* 0x0001e20000100a00 */
[----:B------:R-:W-:Y:S02]  /*29ef0*/  STL.64 [R1+0x3c8], R14 ;  /* 0x0003c80e01007387 */ /* 0x000fe40000100a00 */
[----:B-1----:R-:W2:Y:S02]  /*29f00*/  LDL.LU.64 R42, [R1+0x3240] ;  /* 0x00324000012a7983 */ /* 0x002ea40000300a00 */
[----:B0-----:R-:W-:Y:S02]  /*29f10*/  IMAD.MOV.U32 R13, RZ, RZ, R40 ;  /* 0x000000ffff0d7224 */ /* 0x001fe400078e0028 */
[----:B------:R-:W-:Y:S02]  /*29f20*/  IMAD.MOV.U32 R12, RZ, RZ, R41 ;  /* 0x000000ffff0c7224 */ /* 0x000fe400078e0029 */
[----:B------:R-:W2:Y:S01]  /*29f30*/  LDL.LU.64 R40, [R1+0x3238] ;  /* 0x0032380001287983 */ /* 0x000ea20000300a00 */
[----:B------:R-:W-:Y:S02]  /*29f40*/  STL.64 [R1+0x3b0], R44 ;  /* 0x0003b02c01007387 */ /* 0x000fe40000100a00 */
[----:B------:R0:W-:Y:S02]  /*29f50*/  STL.64 [R1+0x3b8], R46 ;  /* 0x0003b82e01007387 */ /* 0x0001e40000100a00 */
[----:B0-----:R-:W2:Y:S01]  /*29f60*/  LDL.LU.64 R46, [R1+0x3230] ;  /* 0x00323000012e7983 */ /* 0x001ea20000300a00 */
[----:B------:R-:W2:Y:S01]  /*29f70*/  LDL.LU.64 R44, [R1+0x3228] ;  /* 0x00322800012c7983 */ /* 0x000ea20000300a00 */
[----:B------:R-:W-:Y:S01]  /*29f80*/  HMMA.16816.F32 R24, R56, R48, R24 ;  /* 0x000000303818723c */ /* 0x000fe20000001818 */
[----:B------:R-:W-:-:S02]  /*29f90*/  IMAD.MOV.U32 R23, RZ, RZ, R48 ;  /* 0x000000ffff177224 */ /* 0x000fc400078e0030 */
[----:B------:R-:W-:Y:S11]  /*29fa0*/  IMAD.MOV.U32 R3, RZ, RZ, R49 ;  /* 0x000000ffff037224 */ /* 0x000ff600078e0031 */
[----:B------:R-:W-:Y:S09]  /*29fb0*/  @!UPT UIADD3 URZ, URZ, URZ, URZ ;  /* 0x0000003f3f3ff290 */ /* 0x000ff2000fffe03f */
[----:B------:R0:W-:Y:S01]  /*29fc0*/  STL.64 [R1+0x3a0], R24 ;  /* 0x0003a01801007387 */ /* 0x0001e20000100a00 */
[----:B------:R1:W-:Y:S02]  /*29fd0*/  STL.64 [R1+0x3a8], R26 ;  /* 0x0003a81a01007387 */ /* 0x0003e40000100a00 */
[----:B------:R-:W3:Y:S02]  /*29fe0*/  LDL.LU.64 R48, [R1+0xb10] ;  /* 0x000b100001307983 */ /* 0x000ee40000300a00 */
[----:B------:R-:W3:Y:S02]  /*29ff0*/  LDL.LU.64 R50, [R1+0xb18] ;  /* 0x000b180001327983 */ /* 0x000ee40000300a00 */
[----:B------:R-:W-:Y:S02]  /*2a000*/  IMAD.MOV.U32 R15, RZ, RZ, R52 ;  /* 0x000000ffff0f7224 */ /* 0x000fe400078e0034 */
[----:B------:R-:W-:Y:S02]  /*2a010*/  IMAD.MOV.U32 R14, RZ, RZ, R53 ;  /* 0x000000ffff0e7224 */ /* 0x000fe400078e0035 */
[----:B------:R-:W0:Y:S01]  /*2a020*/  LDSM.16.MT88.4 R52, [R2] ;  /* 0x000000000234783b */ /* 0x000e220000004200 */
[----:B--2---:R-:W-:Y:S11]  /*2a030*/  HMMA.16816.F32 R16, R56, R44, R16 ;  /* 0x0000002c3810723c */ /* 0x004ff60000001810 */
[----:B------:R-:W-:Y:S11]  /*2a040*/  @!UPT UIADD3 URZ, URZ, URZ, URZ ;  /* 0x0000003f3f3ff290 */ /* 0x000ff6000fffe03f */
[----:B------:R-:W-:Y:S01]  /*2a050*/  @!UPT UIADD3 URZ, URZ, URZ, URZ ;  /* 0x0000003f3f3ff290 */ /* 0x000fe2000fffe03f */
[----:B------:R-:W-:Y:S01]  /*2a060*/  STL.64 [R1+0x390], R16 ;  /* 0x0003901001007387 */ /* 0x000fe20000100a00 */
[----:B------:R-:W-:Y:S02]  /*2a070*/  STL.64 [R1+0x398], R18 ;  /* 0x0003981201007387 */ /* 0x000fe40000100a00 */
[----:B0-----:R-:W2:Y:S02]  /*2a080*/  LDL.LU.64 R24, [R1+0xb00] ;  /* 0x000b000001187983 */ /* 0x001ea40000300a00 */
[----:B-1----:R-:W2:Y:S01]  /*2a090*/  LDL.LU.64 R26, [R1+0xb08] ;  /* 0x000b0800011a7983 */ /* 0x002ea20000300a00 */
[----:B------:R-:W-:Y:S01]  /*2a0a0*/  STL.64 [R1+0x3178], R46 ;  /* 0x0031782e01007387 */ /* 0x000fe20000100a00 */
[----:B------:R0:W-:Y:S02]  /*2a0b0*/  STL.64 [R1+0x3170], R44 ;  /* 0x0031702c01007387 */ /* 0x0001e40000100a00 */
[----:B0-----:R-:W-:Y:S02]  /*2a0c0*/  IMAD.MOV.U32 R44, RZ, RZ, R15 ;  /* 0x000000ffff2c7224 */ /* 0x001fe400078e000f */
[----:B------:R-:W-:-:S05]  /*2a0d0*/  IMAD.MOV.U32 R45, RZ, RZ, R14 ;  /* 0x000000ffff2d7224 */ /* 0x000fca00078e000e */
[----:B------:R0:W-:Y:S01]  /*2a0e0*/  STL.64 [R1+0x3190], R44 ;  /* 0x0031902c01007387 */ /* 0x0001e20000100a00 */
[----:B------:R-:W2:Y:S02]  /*2a0f0*/  LDL.LU.64 R16, [R1+0xaf0] ;  /* 0x000af00001107983 */ /* 0x000ea40000300a00 */
[----:B------:R-:W2:Y:S02]  /*2a100*/  LDL.LU.64 R18, [R1+0xaf8] ;  /* 0x000af80001127983 */ /* 0x000ea40000300a00 */
[----:B0-----:R-:W-:Y:S02]  /*2a110*/  IMAD.MOV.U32 R44, RZ, RZ, R13 ;  /* 0x000000ffff2c7224 */ /* 0x001fe400078e000d */
[----:B------:R-:W-:Y:S02]  /*2a120*/  IMAD.MOV.U32 R45, RZ, RZ, R12 ;  /* 0x000000ffff2d7224 */ /* 0x000fe400078e000c */
[----:B------:R-:W2:Y:S01]  /*2a130*/  LDL.LU.64 R12, [R1+0xae0] ;  /* 0x000ae000010c7983 */ /* 0x000ea20000300a00 */
[----:B------:R-:W2:Y:S01]  /*2a140*/  LDL.LU.64 R14, [R1+0xae8] ;  /* 0x000ae800010e7983 */ /* 0x000ea20000300a00 */
[----:B---3--:R-:W-:Y:S01]  /*2a150*/  HMMA.16816.F32 R48, R56, R40, R48 ;  /* 0x000000283830723c */ /* 0x008fe20000001830 */
[----:B------:R0:W-:Y:S02]  /*2a160*/  STL.64 [R1+0x31a8], R44 ;  /* 0x0031a82c01007387 */ /* 0x0001e40000100a00 */
[----:B0-----:R-:W-:-:S02]  /*2a170*/  IMAD.MOV.U32 R44, RZ, RZ, R31 ;  /* 0x000000ffff2c7224 */ /* 0x001fc400078e001f */
[----:B------:R-:W-:-:S05]  /*2a180*/  IMAD.MOV.U32 R45, RZ, RZ, R30 ;  /* 0x000000ffff2d7224 */ /* 0x000fca00078e001e */
[----:B------:R0:W-:Y:S01]  /*2a190*/  STL.64 [R1+0x31c0], R44 ;  /* 0x0031c02c01007387 */ /* 0x0001e20000100a00 */
[----:B------:R-:W-:Y:S02]  /*2a1a0*/  STL.64 [R1+0x3150], R54 ;  /* 0x0031503601007387 */ /* 0x000fe40000100a00 */
[----:B------:R-:W-:Y:S10]  /*2a1b0*/  STL.64 [R1+0x3148], R52 ;  /* 0x0031483401007387 */ /* 0x000ff40000100a00 */
[----:B------:R-:W-:Y:S01]  /*2a1c0*/  STL.64 [R1+0xb10], R48 ;  /* 0x000b103001007387 */ /* 0x000fe20000100a00 */
[----:B------:R-:W-:Y:S02]  /*2a1d0*/  STL.64 [R1+0xb18], R50 ;  /* 0x000b183201007387 */ /* 0x000fe40000100a00 */
[----:B------:R-:W-:Y:S02]  /*2a1e0*/  STL.64 [R1+0x3188], R42 ;  /* 0x0031882a01007387 */ /* 0x000fe40000100a00 */
[----:B------:R-:W-:Y:S01]  /*2a1f0*/  STL.64 [R1+0x3180], R40 ;  /* 0x0031802801007387 */ /* 0x000fe20000100a00 */
[----:B------:R-:W-:Y:S01]  /*2a200*/  STL.64 [R1+0x31a0], R10 ;  /* 0x0031a00a01007387 */ /* 0x000fe20000100a00 */
[----:B----4-:R1:W-:Y:S02]  /*2a210*/  STL.64 [R1+0x3198], R8 ;  /* 0x0031980801007387 */ /* 0x0103e40000100a00 */
[----:B0-----:R-:W-:-:S02]  /*2a220*/  IMAD.MOV.U32 R44, RZ, RZ, R29 ;  /* 0x000000ffff2c7224 */ /* 0x001fc400078e001d */
[----:B------:R-:W-:Y:S01]  /*2a230*/  IMAD.MOV.U32 R45, RZ, RZ, R28 ;  /* 0x000000ffff2d7224 */ /* 0x000fe200078e001c */
[C---:B--2---:R-:W-:Y:S08]  /*2a240*/  HMMA.16816.F32 R24, R56.reuse, R8, R24 ;  /* 0x000000083818723c */ /* 0x044ff00000001818 */
[C---:B-1----:R-:W-:Y:S11]  /*2a250*/  HMMA.16816.F32 R8, R56.reuse, R4, R16 ;  /* 0x000000043808723c */ /* 0x042ff60000001810 */
[----:B------:R-:W-:Y:S04]  /*2a260*/  @!UPT UIADD3 URZ, URZ, URZ, URZ ;  /* 0x0000003f3f3ff290 */ /* 0x000fe8000fffe03f */
[----:B------:R-:W-:Y:S01]  /*2a270*/  STL.64 [R1+0xb00], R24 ;  /* 0x000b001801007387 */ /* 0x000fe20000100a00 */
[----:B------:R-:W-:Y:S02]  /*2a280*/  STL.64 [R1+0xb08], R26 ;  /* 0x000b081a01007387 */ /* 0x000fe40000100a00 */
[----:B------:R-:W-:Y:S02]  /*2a290*/  STL.64 [R1+0x31b8], R6 ;  /* 0x0031b80601007387 */ /* 0x000fe40000100a00 */
[----:B------:R0:W-:Y:S02]  /*2a2a0*/  STL.64 [R1+0x31b0], R4 ;  /* 0x0031b00401007387 */ /* 0x0001e40000100a00 */
[C---:B0-----:R-:W-:Y:S01]  /*2a2b0*/  HMMA.16816.F32 R4, R56.reuse, R36, R12 ;  /* 0x000000243804723c */ /* 0x041fe2000000180c */
[----:B------:R-:W-:Y:S01]  /*2a2c0*/  STL.64 [R1+0xaf0], R8 ;  /* 0x000af00801007387 */ /* 0x000fe20000100a00 */
[----:B------:R-:W-:Y:S02]  /*2a2d0*/  STL.64 [R1+0xaf8], R10 ;  /* 0x000af80a01007387 */ /* 0x000fe40000100a00 */
[----:B------:R-:W2:Y:S02]  /*2a2e0*/  LDL.LU.64 R28, [R1+0xad0] ;  /* 0x000ad000011c7983 */ /* 0x000ea40000300a00 */
[----:B------:R-:W2:Y:S11]  /*2a2f0*/  LDL.LU.64 R30, [R1+0xad8] ;  /* 0x000ad800011e7983 */ /* 0x000eb60000300a00 */
[----:B------:R-:W-:Y:S06]  /*2a300*/  @!UPT UIADD3 URZ, URZ, URZ, URZ ;  /* 0x0000003f3f3ff290 */ /* 0x000fec000fffe03f */
[----:B------:R0:W-:Y:S01]  /*2a310*/  STL.64 [R1+0xae0], R4 ;  /* 0x000ae00401007387 */ /* 0x0001e20000100a00 */
[----:B------:R1:W-:Y:S02]  /*2a320*/  STL.64 [R1+0xae8], R6 ;  /* 0x000ae80601007387 */ /* 0x0003e40000100a00 */
[----:B------:R-:W3:Y:S02]  /*2a330*/  LDL.LU.64 R24, [R1+0xac0] ;  /* 0x000ac00001187983 */ /* 0x000ee40000300a00 */
[----:B------:R-:W3:Y:S01]  /*2a340*/  LDL.LU.64 R26, [R1+0xac8] ;  /* 0x000ac800011a7983 */ /* 0x000ee20000300a00 */
[----:B------:R-:W4:Y:S01]  /*2a350*/  LDL.LU.64 R16, [R1+0xaa0] ;  /* 0x000aa00001107983 */ /* 0x000f220000300a00 */
[----:B------:R-:W4:Y:S02]  /*2a360*/  LDL.LU.64 R18, [R1+0xaa8] ;  /* 0x000aa80001127983 */ /* 0x000f240000300a00 */
[----:B------:R-:W3:Y:S02]  /*2a370*/  LDL.LU.64 R12, [R1+0xa90] ;  /* 0x000a9000010c7983 */ /* 0x000ee40000300a00 */
[----:B------:R-:W3:Y:S01]  /*2a380*/  LDL.LU.64 R14, [R1+0xa98] ;  /* 0x000a9800010e7983 */ /* 0x000ee20000300a00 */
[----:B------:R-:W3:Y:S01]  /*2a390*/  LDL.LU.64 R48, [R1+0x380] ;  /* 0x0003800001307983 */ /* 0x000ee20000300a00 */
[----:B------:R-:W3:Y:S03]  /*2a3a0*/  LDL.LU.64 R50, [R1+0x388] ;  /* 0x0003880001327983 */ /* 0x000ee60000300a00 */
[----:B0-----:R-:W3:Y:S01]  /*2a3b0*/  LDL.LU.64 R4, [R1+0x200] ;  /* 0x0002000001047983 */ /* 0x001ee20000300a00 */
[----:B-1----:R-:W3:Y:S01]  /*2a3c0*/  LDL.LU.64 R6, [R1+0x208] ;  /* 0x0002080001067983 */ /* 0x002ee20000300a00 */
[C---:B--2---:R-:W-:Y:S02]  /*2a3d0*/  HMMA.16816.F32 R28, R56.reuse, R32, R28 ;  /* 0x00000020381c723c */ /* 0x044fe4000000181c */
[----:B---3--:R-:W-:Y:S01]  /*2a3e0*/  STL.64 [R1+0x31d0], R6 ;  /* 0x0031d00601007387 */ /* 0x008fe20000100a00 */
[----:B------:R0:W-:Y:S03]  /*2a3f0*/  STL.64 [R1+0x31c8], R4 ;  /* 0x0031c80401007387 */ /* 0x0001e60000100a00 */
[----:B0-----:R-:W2:Y:S01]  /*2a400*/  LDL.LU.64 R4, [R1+0x210] ;  /* 0x0002100001047983 */ /* 0x001ea20000300a00 */
[----:B------:R-:W2:Y:S02]  /*2a410*/  LDL.LU.64 R6, [R1+0x218] ;  /* 0x0002180001067983 */ /* 0x000ea40000300a00 */
[----:B------:R-:W3:Y:S02]  /*2a420*/  LDL.LU.64 R8, [R1+0x1f0] ;  /* 0x0001f00001087983 */ /* 0x000ee40000300a00 */
[----:B------:R-:W3:Y:S01]  /*2a430*/  LDL.LU.64 R10, [R1+0x1f8] ;  /* 0x0001f800010a7983 */ /* 0x000ee20000300a00 */
[----:B------:R-:W2:Y:S01]  /*2a440*/  LDL.LU.64 R40, [R1+0x1e0] ;  /* 0x0001e00001287983 */ /* 0x000ea20000300a00 */
[----:B------:R-:W2:Y:S02]  /*2a450*/  LDL.LU.64 R42, [R1+0x1e8] ;  /* 0x0001e800012a7983 */ /* 0x000ea40000300a00 */
[----:B------:R-:W2:Y:S02]  /*2a460*/  LDL.LU.64 R52, [R1+0x1c0] ;  /* 0x0001c00001347983 */ /* 0x000ea40000300a00 */
[----:B------:R-:W2:Y:S01]  /*2a470*/  LDL.LU.64 R54, [R1+0x1c8] ;  /* 0x0001c80001367983 */ /* 0x000ea20000300a00 */
[----:B------:R-:W-:Y:S01]  /*2a480*/  STL.64 [R1+0x3168], R38 ;  /* 0x0031682601007387 */ /* 0x000fe20000100a00 */
[----:B------:R-:W-:Y:S04]  /*2a490*/  STL.64 [R1+0x3160], R36 ;  /* 0x0031602401007387 */ /* 0x000fe80000100a00 */
[----:B------:R-:W-:Y:S02]  /*2a4a0*/  STL.64 [R1+0xad0], R28 ;  /* 0x000ad01c01007387 */ /* 0x000fe40000100a00 */
[----:B------:R0:W-:Y:S02]  /*2a4b0*/  STL.64 [R1+0xad8], R30 ;  /* 0x000ad81e01007387 */ /* 0x0001e40000100a00 */
[----:B0-----:R-:W2:Y:S01]  /*2a4c0*/  LDL.LU.64 R30, [R1+0x3220] ;  /* 0x00322000011e7983 */ /* 0x001ea20000300a00 */
[----:B------:R-:W2:Y:S02]  /*2a4d0*/  LDL.LU.64 R28, [R1+0x3218] ;  /* 0x00321800011c7983 */ /* 0x000ea40000300a00 */
[----:B------:R0:W-:Y:S02]  /*2a4e0*/  STL.64 [R1+0x3158], R32 ;  /* 0x0031582001007387 */ /* 0x0001e40000100a00 */
[----:B0-----:R-:W3:Y:S01]  /*2a4f0*/  LDL.LU.64 R32, [R1+0xab0] ;  /* 0x000ab00001207983 */ /* 0x001ee20000300a00 */
[----:B------:R-:W3:Y:S01]  /*2a500*/  LDL.LU.64 R34, [R1+0xab8] ;  /* 0x000ab80001227983 */ /* 0x000ee20000300a00 */
[C---:B--2---:R-:W-:Y:S11]  /*2a510*/  HMMA.16816.F32 R24, R56.reuse, R28, R24 ;  /* 0x0000001c3818723c */ /* 0x044ff60000001818 */
[----:B------:R-:W-:Y:S11]  /*2a520*/  @!UPT UIADD3 URZ, URZ, URZ, URZ ;  /* 0x0000003f3f3ff290 */ /* 0x000ff6000fffe03f */
[----:B------:R-:W-:Y:S01]  /*2a530*/  @!UPT UIADD3 URZ, URZ, URZ, URZ ;  /* 0x0000003f3f3ff290 */ /* 0x000fe2000fffe03f */
[----:B------:R-:W-:Y:S01]  /*2a540*/  STL.64 [R1+0xac0], R24 ;  /* 0x000ac01801007387 */ /* 0x000fe20000100a00 */
[----:B------:R0:W-:Y:S03]  /*2a550*/  STL.64 [R1+0xac8], R26 ;  /* 0x000ac81a01007387 */ /* 0x0001e60000100a00 */
[----:B0-----:R-:W2:Y:S01]  /*2a560*/  LDL.LU.64 R26, [R1+0x3210] ;  /* 0x00321000011a7983 */ /* 0x001ea20000300a00 */
[----:B------:R-:W3:Y:S01]  /*2a570*/  LDL.LU.64 R24, [R1+0x3208] ;  /* 0x0032080001187983 */ /* 0x000ee20000300a00 */
[C---:B----4-:R-:W-:Y:S08]  /*2a580*/  HMMA.16816.F32 R16, R56.reuse, R20, R16 ;  /* 0x000000143810723c */ /* 0x050ff00000001810 */
[C---:B---3--:R-:W-:Y:S11]  /*2a590*/  HMMA.16816.F32 R32, R56.reuse, R24, R32 ;  /* 0x000000183820723c */ /* 0x048ff60000001820 */
[----:B------:R-:W-:Y:S11]  /*2a5a0*/  @!UPT UIADD3 URZ, URZ, URZ, URZ ;  /* 0x0000003f3f3ff290 */ /* 0x000ff6000fffe03f */
[----:B------:R-:W-:Y:S01]  /*2a5b0*/  @!UPT UIADD3 URZ, URZ, URZ, URZ ;  /* 0x0000003f3f3ff290 */ /* 0x000fe2000fffe03f */
[----:B------:R0:W-:Y:S01]  /*2a5c0*/  STL.64 [R1+0xab0], R32 ;  /* 0x000ab02001007387 */ /* 0x0001e20000100a00 */
[----:B------:R1:W-:Y:S03]  /*2a5d0*/  STL.64 [R1+0xab8], R34 ;  /* 0x000ab82201007387 */ /* 0x0003e60000100a00 */
[----:B0-----:R-:W3:Y:S01]  /*2a5e0*/  LDL.LU.64 R32, [R1+0x8e0] ;  /* 0x0008e00001207983 */ /* 0x001ee20000300a00 */
[----:B-1----:R-:W3:Y:S02]  /*2a5f0*/  LDL.LU.64 R34, [R1+0x8e8] ;  /* 0x0008e80001227983 */ /* 0x002ee40000300a00 */
[----:B------:R-:W-:Y:S02]  /*2a600*/  STL.64 [R1+0xaa0], R16 ;  /* 0x000aa01001007387 */ /* 0x000fe40000100a00 */
[----:B------:R0:W-:Y:S02]  /*2a610*/  STL.64 [R1+0xaa8], R18 ;  /* 0x000aa81201007387 */ /* 0x0001e40000100a00 */
[----:B0-----:R-:W4:Y:S01]  /*2a620*/  LDL.LU.64 R18, [R1+0x3200] ;  /* 0x0032000001127983 */ /* 0x001f220000300a00 */
[----:B------:R-:W2:Y:S02]  /*2a630*/  LDL.LU.64 R16, [R1+0x31f8] ;  /* 0x0031f80001107983 */ /* 0x000ea40000300a00 */
[C---:B--2---:R-:W-:Y:S11]  /*2a640*/  HMMA.16816.F32 R12, R56.reuse, R16, R12 ;  /* 0x00000010380c723c */ /* 0x044ff6000000180c */
[----:B------:R-:W-:Y:S11]  /*2a650*/  @!UPT UIADD3 URZ, URZ, URZ, URZ ;  /* 0x0000003f3f3ff290 */ /* 0x000ff6000fffe03f */
[----:B------:R-:W-:Y:S01]  /*2a660*/  @!UPT UIADD3 URZ, URZ, URZ, URZ ;  /* 0x0000003f3f3ff290 */ /* 0x000fe2000fffe03f */
[----:B------:R-:W-:Y:S01]  /*2a670*/  STL.64 [R1+0xa90], R12 ;  /* 0x000a900c01007387 */ /* 0x000fe20000100a00 */
[----:B------:R0:W-:Y:S03]  /*2a680*/  STL.64 [R1+0xa98], R14 ;  /* 0x000a980e01007387 */ /* 0x0001e60000100a00 */
[----:B0-----:R-:W2:Y:S01]  /*2a690*/  LDL.LU.64 R14, [R1+0x31f0] ;  /* 0x0031f000010e7983 */ /* 0x001ea20000300a00 */
[----:B------:R-:W2:Y:S02]  /*2a6a0*/  LDL.LU.64 R12, [R1+0x31e8] ;  /* 0x0031e800010c7983 */ /* 0x000ea40000300a00 */
[----:B--2---:R-:W-:Y:S01]  /*2a6b0*/  HMMA.16816.F32 R56, R56, R12, R48 ;  /* 0x0000000c3838723c */ /* 0x004fe20000001830 */
[----:B------:R-:W2:Y:S01]  /*2a6c0*/  LDL.LU.64 R50, [R1+0x31e0] ;  /* 0x0031e00001327983 */ /* 0x000ea20000300a00 */
[----:B------:R-:W2:Y:S11]  /*2a6d0*/  LDL.LU.64 R48, [R1+0x31d8] ;  /* 0x0031d80001307983 */ /* 0x000eb60000300a00 */
[----:B------:R-:W-:Y:S10]  /*2a6e0*/  @!UPT UIADD3 URZ, URZ, URZ, URZ ;  /* 0x0000003f3f3ff290 */ /* 0x000ff4000fffe03f */
[----:B------:R0:W-:Y:S01]  /*2a6f0*/  STL.64 [R1+0x380], R56 ;  /* 0x0003803801007387 */ /* 0x0001e20000100a00 */
[----:B------:R1:W-:Y:S03]  /*2a700*/  STL.64 [R1+0x388], R58 ;  /* 0x0003883a01007387 */ /* 0x0003e60000100a00 */
[----:B0-----:R-:W3:Y:S01]  /*2a710*/  LDL.LU.64 R56, [R1+0x1d0] ;  /* 0x0001d00001387983 */ /* 0x001ee20000300a00 */
[----:B-1----:R-:W3:Y:S01]  /*2a720*/  LDL.LU.64 R58, [R1+0x1d8] ;  /* 0x0001d800013a7983 */ /* 0x002ee20000300a00 */
[C---:B--2---:R-:W-:Y:S02]  /*2a730*/  HMMA.16816.F32 R44, R48.reuse, R44, R4 ;  /* 0x0000002c302c723c */ /* 0x044fe40000001804 */
[----:B------:R-:W2:Y:S01]  /*2a740*/  LDL.LU.64 R6, [R1+0x31d0] ;  /* 0x0031d00001067983 */ /* 0x000ea20000300a00 */
[----:B------:R-:W2:Y:S11]  /*2a750*/  LDL.LU.64 R4, [R1+0x31c8] ;  /* 0x0031c80001047983 */ /* 0x000eb60000300a00 */
[----:B------:R-:W-:Y:S09]  /*2a760*/  @!UPT UIADD3 URZ, URZ, URZ, URZ ;  /* 0x0000003f3f3ff290 */ /* 0x000ff2000fffe03f */
[----:B------:R0:W-:Y:S01]  /*2a770*/  STL.64 [R1+0x210], R44 ;  /* 0x0002102c01007387 */ /* 0x0001e20000100a00 */
[----:B------:R2:W-:Y:S03]  /*2a780*/  STL.64 [R1+0x218], R46 ;  /* 0x0002182e01007387 */ /* 0x0005e60000100a00 */
[----:B0-----:R-:W2:Y:S02]  /*2a790*/  LDL.LU.64 R44, [R1+0x31c0] ;  /* 0x0031c000012c7983 */ /* 0x001ea40000300a00 */
[C---:B--2---:R-:W-:Y:S02]  /*2a7a0*/  HMMA.16816.F32 R44, R48.reuse, R44, R4 ;  /* 0x0000002c302c723c */ /* 0x044fe40000001804 */
[----:B------:R-:W2:Y:S01]  /*2a7b0*/  LDL.LU.64 R6, [R1+0x31b8] ;  /* 0x0031b80001067983 */ /* 0x000ea20000300a00 */
[----:B------:R-:W2:Y:S11]  /*2a7c0*/  LDL.LU.64 R4, [R1+0x31b0] ;  /* 0x0031b00001047983 */ /* 0x000eb60000300a00 */
[----:B------:R-:W-:Y:S09]  /*2a7d0*/  @!UPT UIADD3 URZ, URZ, URZ, URZ ;  /* 0x0000003f3f3ff290 */ /* 0x000ff2000fffe03f */
[----:B------:R0:W-:Y:S01]  /*2a7e0*/  STL.64 [R1+0x200], R44 ;  /* 0x0002002c01007387 */ /* 0x0001e20000100a00 */
[----:B------:R1:W-:Y:S03]  /*2a7f0*/  STL.64 [R1+0x208], R46 ;  /* 0x0002082e01007387 */ /* 0x0003e60000100a00 */
[----:B0-----:R-:W1:Y:S02]  /*2a800*/  LDL.LU.64 R44, [R1+0x31a8] ;  /* 0x0031a800012c7983 */ /* 0x001e640000300a00 */
[C---:B-1----:R-:W-:Y:S02]  /*2a810*/  HMMA.16816.F32 R44, R48.reuse, R44, R8 ;  /* 0x0000002c302c723c */ /* 0x042fe40000001808 */
[----:B------:R-:W2:Y:S01]  /*2a820*/  LDL.LU.64 R10, [R1+0x31a0] ;  /* 0x0031a000010a7983 */ /* 0x000ea20000300a00 */
[----:B------:R-:W2:Y:S11]  /*2a830*/  LDL.LU.64 R8, [R1+0x3198] ;  /* 0x0031980001087983 */ /* 0x000eb60000300a00 */
[----:B------:R-:W-:Y:S09]  /*2a840*/  @!UPT UIADD3 URZ, URZ, URZ, URZ ;  /* 0x0000003f3f3ff290 */ /* 0x000ff2000fffe03f */
[----:B------:R0:W-:Y:S01]  /*2a850*/  STL.64 [R1+0x1f0], R44 ;  /* 0x0001f02c01007387 */ /* 0x0001e20000100a00 */
[----:B------:R1:W-:Y:S03]  /*2a860*/  STL.64 [R1+0x1f8], R46 ;  /* 0x0001f82e01007387 */ /* 0x0003e60000100a00 */
[----:B0-----:R-:W1:Y:S01]  /*2a870*/  LDL.LU.64 R44, [R1+0x3190] ;  /* 0x00319000012c7983 */ /* 0x001e620000300a00 */
[----:B------:R-:W-:Y:S02]  /*2a880*/  IMAD.MOV.U32 R36, RZ, RZ, R23 ;  /* 0x000000ffff247224 */ /* 0x000fe400078e0017 */
[----:B------:R-:W-:Y:S01]  /*2a890*/  IMAD.MOV.U32 R37, RZ, RZ, R3 ;  /* 0x000000ffff257224 */ /* 0x000fe200078e0003 */
[C---:B-1----:R-:W-:Y:S01]  /*2a8a0*/  HMMA.16816.F32 R44, R48.reuse, R44, R40 ;  /* 0x0000002c302c723c */ /* 0x042fe20000001828 */
[----:B------:R-:W2:Y:S01]  /*2a8b0*/  LDL.LU.64 R42, [R1+0x3188] ;  /* 0x00318800012a7983 */ /* 0x000ea20000300a00 */
[----:B------:R-:W2:Y:S11]  /*2a8c0*/  LDL.LU.64 R40, [R1+0x3180] ;  /* 0x0031800001287983 */ /* 0x000eb60000300a00 */
[----:B------:R-:W-:Y:S10]  /*2a8d0*/  @!UPT UIADD3 URZ, URZ, URZ, URZ ;  /* 0x0000003f3f3ff290 */ /* 0x000ff4000fffe03f */
[----:B------:R-:W-:Y:S01]  /*2a8e0*/  STL.64 [R1+0x1e0], R44 ;  /* 0x0001e02c01007387 */ /* 0x000fe20000100a00 */
[----:B------:R0:W-:Y:S03]  /*2a8f0*/  STL.64 [R1+0x1e8], R46 ;  /* 0x0001e82e01007387 */ /* 0x0001e60000100a00 */
[----:B0-----:R-:W4:Y:S01]  /*2a900*/  LDL.LU.64 R46, [R1+0x3178] ;  /* 0x00317800012e7983 */ /* 0x001f220000300a00 */
[----:B------:R-:W4:Y:S01]  /*2a910*/  LDL.LU.64 R44, [R1+0x3170] ;  /* 0x00317000012c7983 */ /* 0x000f220000300a00 */
[C---:B---3--:R-:W-:Y:S08]  /*2a920*/  HMMA.16816.F32 R56, R48.reuse, R36, R56 ;  /* 0x000000243038723c */ /* 0x048ff00000001838 */
[C---:B--2---:R-:W-:Y:S01]  /*2a930*/  HMMA.16816.F32 R32, R48.reuse, R40, R32 ;  /* 0x000000283020723c */ /* 0x044fe20000001820 */
[----:B----4-:R-:W-:Y:S11]  /*2a940*/  STL.64 [R1+0x30f8], R46 ;  /* 0x0030f82e01007387 */ /* 0x010ff60000100a00 */
[----:B------:R-:W-:Y:S03]  /*2a950*/  @!UPT UIADD3 URZ, URZ, URZ, URZ ;  /* 0x0000003f3f3ff290 */ /* 0x000fe6000fffe03f */
[----:B------:R-:W-:Y:S02]  /*2a960*/  STL.64 [R1+0x1d0], R56 ;  /* 0x0001d03801007387 */ /* 0x000fe40000100a00 */
[----:B------:R-:W-:Y:S02]  /*2a970*/  STL.64 [R1+0x1d8], R58 ;  /* 0x0001d83a01007387 */ /* 0x000fe40000100a00 */
[----:B------:R-:W0:Y:S01]  /*2a980*/  LDSM.16.MT88.4 R56, [R2+0x80] ;  /* 0x000080000238783b */ /* 0x000e220000004200 */
[C---:B------:R-:W-:Y:S03]  /*2a990*/  HMMA.16816.F32 R36, R48.reuse, R44, R52 ;  /* 0x0000002c3024723c */ /* 0x040fe60000001834 */
[----:B------:R1:W-:Y:S11]  /*2a9a0*/  STL.64 [R1+0x30f0], R44 ;  /* 0x0030f02c01007387 */ /* 0x0003f60000100a00 */
[----:B------:R-:W-:Y:S09]  /*2a9b0*/  @!UPT UIADD3 URZ, URZ, URZ, URZ ;  /* 0x0000003f3f3ff290 */ /* 0x000ff2000fffe03f */
[----:B------:R2:W-:Y:S01]  /*2a9c0*/  STL.64 [R1+0x1c0], R36 ;  /* 0x0001c02401007387 */ /* 0x0005e20000100a00 */
[----:B------:R3:W-:Y:S02]  /*2a9d0*/  STL.64 [R1+0x1c8], R38 ;  /* 0x0001c82601007387 */ /* 0x0007e40000100a00 */
[----:B-1----:R-:W4:Y:S02]  /*2a9e0*/  LDL.LU.64 R44, [R1+0x8d0] ;  /* 0x0008d000012c7983 */ /* 0x002f240000300a00 */
[----:B------:R-:W4:Y:S01]  /*2a9f0*/  LDL.LU.64 R46, [R1+0x8d8] ;  /* 0x0008d800012e7983 */ /* 0x000f220000300a00 */
[----:B0-----:R-:W-:Y:S01]  /*2aa00*/  STL.64 [R1+0x30c8], R58 ;  /* 0x0030c83a01007387 */ /* 0x001fe20000100a00 */
[----:B------:R-:W-:Y:S02]  /*2aa10*/  STL.64 [R1+0x30c0], R56 ;  /* 0x0030c03801007387 */ /* 0x000fe40000100a00 */
[----:B--2---:R-:W2:Y:S02]  /*2aa20*/  LDL.LU.64 R36, [R1+0x8c0] ;  /* 0x0008c00001247983 */ /* 0x004ea40000300a00 */
[----:B---3--:R-:W2:Y:S01]  /*2aa30*/  LDL.LU.64 R38, [R1+0x8c8] ;  /* 0x0008c80001267983 */ /* 0x008ea20000300a00 */
[----:B------:R0:W-:Y:S01]  /*2aa40*/  STL.64 [R1+0x8e0], R32 ;  /* 0x0008e02001007387 */ /* 0x0001e20000100a00 */
[----:B------:R1:W-:Y:S03]  /*2aa50*/  STL.64 [R1+0x8e8], R34 ;  /* 0x0008e82201007387 */ /* 0x0003e60000100a00 */
[----:B0-----:R-:W3:Y:S01]  /*2aa60*/  LDL.LU.64 R32, [R1+0x8b0] ;  /* 0x0008b00001207983 */ /* 0x001ee20000300a00 */
[----:B-1----:R-:W3:Y:S02]  /*2aa70*/  LDL.LU.64 R34, [R1+0x8b8] ;  /* 0x0008b80001227983 */ /* 0x002ee40000300a00 */
[----:B------:R-:W2:Y:S02]  /*2aa80*/  LDL.LU.64 R52, [R1+0x880] ;  /* 0x0008800001347983 */ /* 0x000ea40000300a00 */
[----:B------:R-:W2:Y:S01]  /*2aa90*/  LDL.LU.64 R54, [R1+0x888] ;  /* 0x0008880001367983 */ /* 0x000ea20000300a00 */
[----:B------:R-:W-:Y:S01]  /*2aaa0*/  STL.64 [R1+0x3108], R42 ;  /* 0x0031082a01007387 */ /* 0x000fe20000100a00 */
[----:B------:R0:W-:Y:S03]  /*2aab0*/  STL.64 [R1+0x3100], R40 ;  /* 0x0031002801007387 */ /* 0x0001e60000100a00 */
[----:B0-----:R-:W2:Y:S04]  /*2aac0*/  LDL.64 R40, [R1+0x10] ;  /* 0x0000100001287983 */ /* 0x001ea80000100a00 */
[----:B--2---:R0:W-:Y:S04]  /*2aad0*/  STL.64 [R1+0x3120], R40 ;  /* 0x0031202801007387 */ /* 0x0041e80000100a00 */
[----:B0-----:R-:W2:Y:S01]  /*2aae0*/  LDL.64 R40, [R1+0x20] ;  /* 0x0000200001287983 */ /* 0x001ea20000100a00 */
[C---:B----4-:R-:W-:Y:S08]  /*2aaf0*/  HMMA.16816.F32 R44, R48.reuse, R8, R44 ;  /* 0x00000008302c723c */ /* 0x050ff0000000182c */
[C---:B------:R-:W-:Y:S01]  /*2ab00*/  HMMA.16816.F32 R36, R48.reuse, R4, R36 ;  /* 0x000000043024723c */ /* 0x040fe20000001824 */
[----:B--2---:R0:W-:Y:S04]  /*2ab10*/  STL.64 [R1+0x3128], R40 ;  /* 0x0031282801007387 */ /* 0x0041e80000100a00 */
[----:B0-----:R-:W2:Y:S04]  /*2ab20*/  LDL.64 R40, [R1+0x30] ;  /* 0x0000300001287983 */ /* 0x001ea80000100a00 */
[----:B--2---:R0:W-:Y:S04]  /*2ab30*/  STL.64 [R1+0x3130], R40 ;  /* 0x0031302801007387 */ /* 0x0041e80000100a00 */
[----:B0-----:R-:W2:Y:S01]  /*2ab40*/  LDL.64 R40, [R1+0x40] ;  /* 0x0000400001287983 */ /* 0x001ea20000100a00 */
[----:B------:R-:W4:Y:S02]  /*2ab50*/  LDL.LU.64 R56, [R1+0x870] ;  /* 0x0008700001387983 */ /* 0x000f240000300a00 */
[----:B------:R-:W4:Y:S02]  /*2ab60*/  LDL.LU.64 R58, [R1+0x878] ;  /* 0x00087800013a7983 */ /* 0x000f240000300a00 */
[----:B------:R0:W-:Y:S01]  /*2ab70*/  STL.64 [R1+0x8d0], R44 ;  /* 0x0008d02c01007387 */ /* 0x0001e20000100a00 */
[----:B------:R1:W-:Y:S04]  /*2ab80*/  STL.64 [R1+0x8d8], R46 ;  /* 0x0008d82e01007387 */ /* 0x0003e80000100a00 */
[----:B0-----:R-:W2:Y:S01]  /*2ab90*/  LDL.LU.64 R44, [R1+0x860] ;  /* 0x00086000012c7983 */ /* 0x001ea20000300a00 */
[----:B-1----:R-:W2:Y:S02]  /*2aba0*/  LDL.LU.64 R46, [R1+0x868] ;  /* 0x00086800012e7983 */ /* 0x002ea40000300a00 */
[----:B------:R-:W-:Y:S02]  /*2abb0*/  STL.64 [R1+0x3118], R10 ;  /* 0x0031180a01007387 */ /* 0x000fe40000100a00 */
[----:B------:R0:W-:Y:S02]  /*2abc0*/  STL.64 [R1+0x3110], R8 ;  /* 0x0031100801007387 */ /* 0x0001e40000100a00 */
[----:B0-----:R-:W2:Y:S01]  /*2abd0*/  LDL.LU.64 R8, [R1+0x890] ;  /* 0x0008900001087983 */ /* 0x001ea20000300a00 */
[----:B------:R-:W2:Y:S02]  /*2abe0*/  LDL.LU.64 R10, [R1+0x898] ;  /* 0x00089800010a7983 */ /* 0x000ea40000300a00 */
[----:B------:R-:W-:Y:S02]  /*2abf0*/  STL.64 [R1+0x8c0], R36 ;  /* 0x0008c02401007387 */ /* 0x000fe40000100a00 */
[----:B------:R0:W-:Y:S02]  /*2ac00*/  STL.64 [R1+0x8c8], R38 ;  /* 0x0008c82601007387 */ /* 0x0001e40000100a00 */
[----:B0-----:R-:W2:Y:S01]  /*2ac10*/  LDL.LU.64 R38, [R1+0x3168] ;  /* 0x0031680001267983 */ /* 0x001ea20000300a00 */
[----:B------:R-:W3:Y:S02]  /*2ac20*/  LDL.LU.64 R36, [R1+0x3160] ;  /* 0x0031600001247983 */ /* 0x000ee40000300a00 */
[----:B------:R-:W-:Y:S02]  /*2ac30*/  STL.64 [R1+0x3140], R6 ;  /* 0x0031400601007387 */ /* 0x000fe40000100a00 */
[----:B------:R0:W-:Y:S02]  /*2ac40*/  STL.64 [R1+0x3138], R4 ;  /* 0x0031380401007387 */ /* 0x0001e40000100a00 */
[----:B0-----:R-:W2:Y:S01]  /*2ac50*/  LDL.LU.64 R4, [R1+0x8a0] ;  /* 0x0008a00001047983 */ /* 0x001ea20000300a00 */
[----:B------:R-:W2:Y:S01]  /*2ac60*/  LDL.LU.64 R6, [R1+0x8a8] ;  /* 0x0008a80001067983 */ /* 0x000ea20000300a00 */
[C---:B---3--:R-:W-:Y:S11]  /*2ac70*/  HMMA.16816.F32 R32, R48.reuse, R36, R32 ;  /* 0x000000243020723c */ /* 0x048ff60000001820 */
[----:B------:R-:W-:Y:S11]  /*2ac80*/  @!UPT UIADD3 URZ, URZ, URZ, URZ ;  /* 0x0000003f3f3ff290 */ /* 0x000ff6000fffe03f */
[----:B------:R-:W-:Y:S01]  /*2ac90*/  @!UPT UIADD3 URZ, URZ, URZ, URZ ;  /* 0x0000003f3f3ff290 */ /* 0x000fe2000fffe03f */
[----:B------:R0:W-:Y:S01]  /*2aca0*/  STL.64 [R1+0x8b0], R32 ;  /* 0x0008b02001007387 */ /* 0x0001e20000100a00 */
[----:B------:R-:W-:Y:S03]  /*2acb0*/  STL.64 [R1+0x8b8], R34 ;  /* 0x0008b82201007387 */ /* 0x000fe60000100a00 */
[----:B0-----:R-:W3:Y:S01]  /*2acc0*/  LDL.LU.64 R32, [R1+0x3158] ;  /* 0x0031580001207983 */ /* 0x001ee20000300a00 */
[C---:B--2---:R-:W-:Y:S08]  /*2acd0*/  HMMA.16816.F32 R8, R48.reuse, R28, R8 ;  /* 0x0000001c3008723c */ /* 0x044ff00000001808 */
[C---:B----4-:R-:W-:Y:S08]  /*2ace0*/  HMMA.16816.F32 R56, R48.reuse, R20, R56 ;  /* 0x000000143038723c */ /* 0x050ff00000001838 */
[C---:B---3--:R-:W-:Y:S11]  /*2acf0*/  HMMA.16816.F32 R4, R48.reuse, R32, R4 ;  /* 0x000000203004723c */ /* 0x048ff60000001804 */
[----:B------:R-:W-:Y:S11]  /*2ad00*/  @!UPT UIADD3 URZ, URZ, URZ, URZ ;  /* 0x0000003f3f3ff290 */ /* 0x000ff6000fffe03f */
[----:B------:R-:W-:Y:S01]  /*2ad10*/  @!UPT UIADD3 URZ, URZ, URZ, URZ ;  /* 0x0000003f3f3ff290 */ /* 0x000fe2000fffe03f */
[----:B------:R-:W-:Y:S01]  /*2ad20*/  STL.64 [R1+0x8a0], R4 ;  /* 0x0008a00401007387 */ /* 0x000fe20000100a00 */
[----:B------:R0:W-:Y:S02]  /*2ad30*/  STL.64 [R1+0x8a8], R6 ;  /* 0x0008a80601007387 */ /* 0x0001e40000100a00 */
[C---:B0-----:R-:W-:Y:S01]  /*2ad40*/  HMMA.16816.F32 R4, R48.reuse, R24, R52 ;  /* 0x000000183004723c */ /* 0x041fe20000001834 */
[----:B------:R-:W2:Y:S01]  /*2ad50*/  LDL.LU.64 R52, [R1+0x1b0] ;  /* 0x0001b00001347983 */ /* 0x000ea20000300a00 */
[----:B------:R-:W-:Y:S02]  /*2ad60*/  STL.64 [R1+0x890], R8 ;  /* 0x0008900801007387 */ /* 0x000fe40000100a00 */
[----:B------:R0:W-:Y:S02]  /*2ad70*/  STL.64 [R1+0x898], R10 ;  /* 0x0008980a01007387 */ /* 0x0001e40000100a00 */
[----:B------:R-:W2:Y:S02]  /*2ad80*/  LDL.LU.64 R54, [R1+0x1b8] ;  /* 0x0001b80001367983 */ /* 0x000ea40000300a00 */
[C---:B0-----:R-:W-:Y:S11]  /*2ad90*/  HMMA.16816.F32 R8, R48.reuse, R16, R44 ;  /* 0x000000103008723c */ /* 0x041ff6000000182c */
[----:B------:R-:W-:Y:S04]  /*2ada0*/  @!UPT UIADD3 URZ, URZ, URZ, URZ ;  /* 0x0000003f3f3ff290 */ /* 0x000fe8000fffe03f */
[----:B------:R0:W-:Y:S01]  /*2adb0*/  STL.64 [R1+0x880], R4 ;  /* 0x0008800401007387 */ /* 0x0001e20000100a00 */
[----:B------:R1:W-:Y:S03]  /*2adc0*/  STL.64 [R1+0x888], R6 ;  /* 0x0008880601007387 */ /* 0x0003e60000100a00 */
[----:B0-----:R-:W3:Y:S01]  /*2add0*/  LDL.LU.64 R4, [R1+0x1000] ;  /* 0x0010000001047983 */ /* 0x001ee20000300a00 */
[----:B-1----:R-:W3:Y:S02]  /*2ade0*/  LDL.LU.64 R6, [R1+0x1008] ;  /* 0x0010080001067983 */ /* 0x002ee40000300a00 */
[----:B------:R-:W-:Y:S02]  /*2adf0*/  STL.64 [R1+0x30e8], R26 ;  /* 0x0030e81a01007387 */ /* 0x000fe40000100a00 */
[----:B------:R0:W-:Y:S02]  /*2ae00*/  STL.64 [R1+0x30e0], R24 ;  /* 0x0030e01801007387 */ /* 0x0001e40000100a00 */
[----:B0-----:R-:W4:Y:S01]  /*2ae10*/  LDL.LU.64 R24, [R1+0xfe0] ;  /* 0x000fe00001187983 */ /* 0x001f220000300a00 */
[----:B------:R-:W-:Y:S02]  /*2ae20*/  STL.64 [R1+0x870], R56 ;  /* 0x0008703801007387 */ /* 0x000fe40000100a00 */
[----:B------:R-:W-:Y:S02]  /*2ae30*/  STL.64 [R1+0x878], R58 ;  /* 0x0008783a01007387 */ /* 0x000fe40000100a00 */
[----:B------:R-:W4:Y:S01]  /*2ae40*/  LDL.LU.64 R26, [R1+0xfe8] ;  /* 0x000fe800011a7983 */ /* 0x000f220000300a00 */
[----:B------:R0:W-:Y:S01]  /*2ae50*/  STL.64 [R1+0x860], R8 ;  /* 0x0008600801007387 */ /* 0x0001e20000100a00 */
[----:B------:R1:W-:Y:S03]  /*2ae60*/  STL.64 [R1+0x868], R10 ;  /* 0x0008680a01007387 */ /* 0x0003e60000100a00 */
[----:B0-----:R-:W3:Y:S01]  /*2ae70*/  LDL.LU.64 R8, [R1+0xfd0] ;  /* 0x000fd00001087983 */ /* 0x001ee20000300a00 */
[----:B-1----:R-:W3:Y:S02]  /*2ae80*/  LDL.LU.64 R10, [R1+0xfd8] ;  /* 0x000fd800010a7983 */ /* 0x002ee40000300a00 */
[----:B------:R-:W3:Y:S02]  /*2ae90*/  LDL.LU.64 R44, [R1+0x680] ;  /* 0x00068000012c7983 */ /* 0x000ee40000300a00 */
[----:B------:R-:W3:Y:S01]  /*2aea0*/  LDL.LU.64 R46, [R1+0x688] ;  /* 0x00068800012e7983 */ /* 0x000ee20000300a00 */
[----:B------:R-:W3:Y:S01]  /*2aeb0*/  LDL.LU.64 R56, [R1+0x670] ;  /* 0x0006700001387983 */ /* 0x000ee20000300a00 */
[----:B------:R-:W3:Y:S02]  /*2aec0*/  LDL.LU.64 R58, [R1+0x678] ;  /* 0x00067800013a7983 */ /* 0x000ee40000300a00 */
[----:B------:R-:W-:Y:S02]  /*2aed0*/  STL.64 [R1+0x30d8], R18 ;  /* 0x0030d81201007387 */ /* 0x000fe40000100a00 */
[----:B------:R0:W-:Y:S02]  /*2aee0*/  STL.64 [R1+0x30d0], R16 ;  /* 0x0030d01001007387 */ /* 0x0001e40000100a00 */
[----:B0-----:R-:W3:Y:S01]  /*2aef0*/  LDL.LU.64 R16, [R1+0xff0] ;  /* 0x000ff00001107983 */ /* 0x001ee20000300a00 */
[----:B------:R-:W3:Y:S01]  /*2af00*/  LDL.LU.64 R18, [R1+0xff8] ;  /* 0x000ff80001127983 */ /* 0x000ee20000300a00 */
[----:B--2---:R-:W-:Y:S02]  /*2af10*/  HMMA.16816.F32 R48, R48, R12, R52 ;  /* 0x0000000c3030723c */ /* 0x004fe40000001834 */
[----:B------:R-:W3:Y:S01]  /*2af20*/  LDL.LU.64 R54, [R1+0x3150] ;  /* 0x0031500001367983 */ /* 0x000ee20000300a00 */
[----:B------:R-:W3:Y:S02]  /*2af30*/  LDL.LU.64 R52, [R1+0x3148] ;  /* 0x0031480001347983 */ /* 0x000ee40000300a00 */
[----:B------:R-:W-:-:S02]  /*2af40*/  IMAD.MOV.U32 R23, RZ, RZ, R40 ;  /* 0x000000ffff177224 */ /* 0x000fc400078e0028 */
[----:B------:R-:W-:Y:S11]  /*2af50*/  IMAD.MOV.U32 R3, RZ, RZ, R41 ;  /* 0x000000ffff037224 */ /* 0x000ff600078e0029 */
[----:B------:R-:W-:Y:S05]  /*2af60*/  @!UPT UIADD3 URZ, URZ, URZ, URZ ;  /* 0x0000003f3f3ff290 */ /* 0x000fea000fffe03f */
[----:B------:R0:W-:Y:S01]  /*2af70*/  STL.64 [R1+0x1b0], R48 ;  /* 0x0001b03001007387 */ /* 0x0001e20000100a00 */
[----:B------:R-:W-:Y:S03]  /*2af80*/  STL.64 [R1+0x1b8], R50 ;  /* 0x0001b83201007387 */ /* 0x000fe60000100a00 */
[----:B0-----:R-:W2:Y:S01]  /*2af90*/  LDL.64 R48, [R1] ;  /* 0x0000000001307983 */ /* 0x001ea20000100a00 */
[C---:B---3--:R-:W-:Y:S11]  /*2afa0*/  HMMA.16816.F32 R4, R52.reuse, R40, R4 ;  /* 0x000000283404723c */ /* 0x048ff60000001804 */
[----:B------:R-:W-:Y:S11]  /*2afb0*/  @!UPT UIADD3 URZ, URZ, URZ, URZ ;  /* 0x0000003f3f3ff290 */ /* 0x000ff6000fffe03f */
[----:B------:R-:W-:Y:S01]  /*2afc0*/  @!UPT UIADD3 URZ, URZ, URZ, URZ ;  /* 0x0000003f3f3ff290 */ /* 0x000fe2000fffe03f */
[----:B------:R-:W-:Y:S01]  /*2afd0*/  STL.64 [R1+0x1000], R4 ;  /* 0x0010000401007387 */ /* 0x000fe20000100a00 */
[----:B------:R0:W-:Y:S03]  /*2afe0*/  STL.64 [R1+0x1008], R6 ;  /* 0x0010080601007387 */ /* 0x0001e60000100a00 */
[----:B0-----:R-:W3:Y:S01]  /*2aff0*/  LDL.LU.64 R6, [R1+0x3140] ;  /* 0x0031400001067983 */ /* 0x001ee20000300a00 */
[----:B------:R-:W2:Y:S02]  /*2b000*/  LDL.LU.64 R4, [R1+0x3138] ;  /* 0x0031380001047983 */ /* 0x000ea40000300a00 */
[----:B------:R-:W2:Y:S02]  /*2b010*/  LDL.LU.64 R40, [R1+0x3130] ;  /* 0x0031300001287983 */ /* 0x000ea40000300a00 */
[C---:B--2---:R-:W-:Y:S11]  /*2b020*/  HMMA.16816.F32 R16, R52.reuse, R40, R16 ;  /* 0x000000283410723c */ /* 0x044ff60000001810 */
[----:B------:R-:W-:Y:S11]  /*2b030*/  @!UPT UIADD3 URZ, URZ, URZ, URZ ;  /* 0x0000003f3f3ff290 */ /* 0x000ff6000fffe03f */
[----:B------:R-:W-:Y:S01]  /*2b040*/  @!UPT UIADD3 URZ, URZ, URZ, URZ ;  /* 0x0000003f3f3ff290 */ /* 0x000fe2000fffe03f */
[----:B------:R0:W-:Y:S01]  /*2b050*/  STL.64 [R1+0xff0], R16 ;  /* 0x000ff01001007387 */ /* 0x0001e20000100a00 */
[----:B------:R-:W-:Y:S02]  /*2b060*/  STL.64 [R1+0xff8], R18 ;  /* 0x000ff81201007387 */ /* 0x000fe40000100a00 */
[----:B0-----:R-:W-:Y:S02]  /*2b070*/  IMAD.MOV.U32 R17, RZ, RZ, R40 ;  /* 0x000000ffff117224 */ /* 0x001fe400078e0028 */
[----:B------:R-:W-:Y:S02]  /*2b080*/  IMAD.MOV.U32 R16, RZ, RZ, R41 ;  /* 0x000000ffff107224 */ /* 0x000fe400078e0029 */
[----:B------:R-:W4:Y:S02]  /*2b090*/  LDL.LU.64 R40, [R1+0x3128] ;  /* 0x0031280001287983 */ /* 0x000f240000300a00 */
[C---:B----4-:R-:W-:Y:S11]  /*2b0a0*/  HMMA.16816.F32 R24, R52.reuse, R40, R24 ;  /* 0x000000283418723c */ /* 0x050ff60000001818 */
[----:B------:R-:W-:Y:S11]  /*2b0b0*/  @!UPT UIADD3 URZ, URZ, URZ, URZ ;  /* 0x0000003f3f3ff290 */ /* 0x000ff6000fffe03f */
[----:B------:R-:W-:Y:S01]  /*2b0c0*/  @!UPT UIADD3 URZ, URZ, URZ, URZ ;  /* 0x0000003f3f3ff290 */ /* 0x000fe2000fffe03f */
[----:B------:R0:W-:Y:S01]  /*2b0d0*/  STL.64 [R1+0xfe0], R24 ;  /* 0x000fe01801007387 */ /* 0x0001e20000100a00 */
[----:B------:R1:W-:Y:S02]  /*2b0e0*/  STL.64 [R1+0xfe8], R26 ;  /* 0x000fe81a01007387 */ /* 0x0003e40000100a00 */
[----:B0-----:R-:W-:Y:S02]  /*2b0f0*/  IMAD.MOV.U32 R25, RZ, RZ, R40 ;  /* 0x000000ffff197224 */ /* 0x001fe400078e0028 */
[----:B------:R-:W-:Y:S02]  /*2b100*/  IMAD.MOV.U32 R24, RZ, RZ, R41 ;  /* 0x000000ffff187224 */ /* 0x000fe400078e0029 */
[----:B------:R-:W2:Y:S01]  /*2b110*/  LDL.LU.64 R40, [R1+0x3120] ;  /* 0x0031200001287983 */ /* 0x000ea20000300a00 */
[C---:B------:R-:W-:Y:S08]  /*2b120*/  HMMA.16816.F32 R44, R52.reuse, R48, R44 ;  /* 0x00000030342c723c */ /* 0x040ff0000000182c */
[----:B--2---:R-:W-:Y:S01]  /*2b130*/  HMMA.16816.F32 R8, R52, R40, R8 ;  /* 0x000000283408723c */ /* 0x004fe20000001808 */
[----:B-1----:R-:W-:-:S02]  /*2b140*/  IMAD.MOV.U32 R27, RZ, RZ, R40 ;  /* 0x000000ffff1b7224 */ /* 0x002fc400078e0028 */
[----:B------:R-:W-:Y:S11]  /*2b150*/  IMAD.MOV.U32 R26, RZ, RZ, R41 ;  /* 0x000000ffff1a7224 */ /* 0x000ff600078e0029 */
[----:B------:R-:W-:Y:S09]  /*2b160*/  @!UPT UIADD3 URZ, URZ, URZ, URZ ;  /* 0x0000003f3f3ff290 */ /* 0x000ff2000fffe03f */
[----:B------:R-:W-:Y:S01]  /*2b170*/  STL.64 [R1+0xfd0], R8 ;  /* 0x000fd00801007387 */ /* 0x000fe20000100a00 */
[----:B------:R0:W-:Y:S03]  /*2b180*/  STL.64 [R1+0xfd8], R10 ;  /* 0x000fd80a01007387 */ /* 0x0001e60000100a00 */
[----:B0-----:R-:W2:Y:S01]  /*2b190*/  LDL.LU.64 R10, [R1+0x3118] ;  /* 0x00311800010a7983 */ /* 0x001ea20000300a00 */
[----:B------:R-:W4:Y:S02]  /*2b1a0*/  LDL.LU.64 R8, [R1+0x3110] ;  /* 0x0031100001087983 */ /* 0x000f240000300a00 */
[----:B------:R-:W2:Y:S02]  /*2b1b0*/  LDL.LU.64 R42, [R1+0x3108] ;  /* 0x00310800012a7983 */ /* 0x000ea40000300a00 */
[----:B------:R-:W2:Y:S01]  /*2b1c0*/  LDL.LU.64 R40, [R1+0x3100] ;  /* 0x0031000001287983 */ /* 0x000ea20000300a00 */
[----:B------:R-:W-:Y:S01]  /*2b1d0*/  STL.64 [R1+0x680], R44 ;  /* 0x0006802c01007387 */ /* 0x000fe20000100a00 */
[----:B------:R0:W-:Y:S03]  /*2b1e0*/  STL.64 [R1+0x688], R46 ;  /* 0x0006882e01007387 */ /* 0x0001e60000100a00 */
[----:B0-----:R-:W2:Y:S01]  /*2b1f0*/  LDL.LU.64 R46, [R1+0x30f8] ;  /* 0x0030f800012e7983 */ /* 0x001ea20000300a00 */
[----:B------:R-:W2:Y:S02]  /*2b200*/  LDL.LU.64 R44, [R1+0x30f0] ;  /* 0x0030f000012c7983 */ /* 0x000ea40000300a00 */
[----:B------:R-:W-:-:S02]  /*2b210*/  IMAD.MOV.U32 R19, RZ, RZ, R48 ;  /* 0x000000ffff137224 */ /* 0x000fc400078e0030 */
[----:B------:R-:W-:Y:S02]  /*2b220*/  IMAD.MOV.U32 R18, RZ, RZ, R49 ;  /* 0x000000ffff127224 */ /* 0x000fe400078e0031 */
[----:B--2---:R-:W-:Y:S01]  /*2b230*/  HMMA.16816.F32 R48, R52, R44, R56 ;  /* 0x0000002c3430723c */ /* 0x004fe20000001838 */
[----:B------:R-:W-:Y:S01]  /*2b240*/  STL.64 [R1+0x3068], R46 ;  /* 0x0030682e01007387 */ /* 0x000fe20000100a00 */
[----:B------:R0:W-:Y:S11]  /*2b250*/  STL.64 [R1+0x3060], R44 ;  /* 0x0030602c01007387 */ /* 0x0001f60000100a00 */
[----:B------:R-:W-:Y:S10]  /*2b260*/  @!UPT UIADD3 URZ, URZ, URZ, URZ ;  /* 0x0000003f3f3ff290 */ /* 0x000ff4000fffe03f */
[----:B------:R-:W-:Y:S01]  /*2b270*/  STL.64 [R1+0x670], R48 ;  /* 0x0006703001007387 */ /* 0x000fe20000100a00 */
[----:B------:R-:W-:Y:S02]  /*2b280*/  STL.64 [R1+0x678], R50 ;  /* 0x0006783201007387 */ /* 0x000fe40000100a00 */
[----:B------:R-:W1:Y:S04]  /*2b290*/  LDSM.16.MT88.4 R48, [R2+0x100] ;  /* 0x000100000230783b */ /* 0x000e680000004200 */
[----:B0-----:R-:W-:Y:S02]  /*2b2a0*/  IMAD.MOV.U32 R44, RZ, RZ, R27 ;  /* 0x000000ffff2c7224 */ /* 0x001fe400078e001b */
[----:B------:R-:W-:-:S05]  /*2b2b0*/  IMAD.MOV.U32 R45, RZ, RZ, R26 ;  /* 0x000000ffff2d7224 */ /* 0x000fca00078e001a */
[----:B------:R0:W-:Y:S02]  /*2b2c0*/  STL.64 [R1+0x3078], R44 ;  /* 0x0030782c01007387 */ /* 0x0001e40000100a00 */
[----:B0-----:R-:W-:Y:S02]  /*2b2d0*/  IMAD.MOV.U32 R44, RZ, RZ, R25 ;  /* 0x000000ffff2c7224 */ /* 0x001fe400078e0019 */
[----:B------:R-:W-:-:S05]  /*2b2e0*/  IMAD.MOV.U32 R45, RZ, RZ, R24 ;  /* 0x000000ffff2d7224 */ /* 0x000fca00078e0018 */
[----:B------:R0:W-:Y:S02]  /*2b2f0*/  STL.64 [R1+0x3090], R44 ;  /* 0x0030902c01007387 */ /* 0x0001e40000100a00 */
[----:B0-----:R-:W-:Y:S02]  /*2b300*/  IMAD.MOV.U32 R44, RZ, RZ, R17 ;  /* 0x000000ffff2c7224 */ /* 0x001fe400078e0011 */
[----:B-1----:R-:W-:Y:S01]  /*2b310*/  STL.64 [R1+0x3030], R50 ;  /* 0x0030303201007387 */ /* 0x002fe20000100a00 */
[----:B------:R0:W-:Y:S02]  /*2b320*/  STL.64 [R1+0x3028], R48 ;  /* 0x0030283001007387 */ /* 0x0001e40000100a00 */
[----:B------:R-:W2:Y:S02]  /*2b330*/  LDL.LU.64 R56, [R1+0xf00] ;  /* 0x000f000001387983 */ /* 0x000ea40000300a00 */
[----:B------:R-:W2:Y:S02]  /*2b340*/  LDL.LU.64 R58, [R1+0xf08] ;  /* 0x000f0800013a7983 */ /* 0x000ea40000300a00 */
[----:B------:R-:W-:Y:S01]  /*2b350*/  IMAD.MOV.U32 R45, RZ, RZ, R16 ;  /* 0x000000ffff2d7224 */ /* 0x000fe200078e0010 */
[----:B------:R-:W2:Y:S01]  /*2b360*/  LDL.LU.64 R24, [R1+0xef0] ;  /* 0x000ef00001187983 */ /* 0x000ea20000300a00 */
[----:B------:R-:W2:Y:S02]  /*2b370*/  LDL.LU.64 R26, [R1+0xef8] ;  /* 0x000ef800011a7983 */ /* 0x000ea40000300a00 */
[----:B------:R-:W2:Y:S02]  /*2b380*/  LDL.LU.64 R16, [R1+0xee0] ;  /* 0x000ee00001107983 */ /* 0x000ea40000300a00 */
[----:B0-----:R-:W-:-:S02]  /*2b390*/  IMAD.MOV.U32 R48, RZ, RZ, R19 ;  /* 0x000000ffff307224 */ /* 0x001fc400078e0013 */
[----:B------:R-:W-:Y:S02]  /*2b3a0*/  IMAD.MOV.U32 R49, RZ, RZ, R18 ;  /* 0x000000ffff317224 */ /* 0x000fe400078e0012 */
[----:B------:R-:W2:Y:S01]  /*2b3b0*/  LDL.LU.64 R18, [R1+0xee8] ;  /* 0x000ee80001127983 */ /* 0x000ea20000300a00 */
[----:B------:R0:W-:Y:S03]  /*2b3c0*/  STL.64 [R1+0x30a8], R44 ;  /* 0x0030a82c01007387 */ /* 0x0001e60000100a00 */
[----:B0-----:R-:W2:Y:S01]  /*2b3d0*/  LDL.LU.64 R44, [R1+0xf20] ;  /* 0x000f2000012c7983 */ /* 0x001ea20000300a00 */
[----:B------:R-:W2:Y:S02]  /*2b3e0*/  LDL.LU.64 R46, [R1+0xf28] ;  /* 0x000f2800012e7983 */ /* 0x000ea40000300a00 */
[----:B------:R0:W-:Y:S02]  /*2b3f0*/  STL.64 [R1+0x3070], R48 ;  /* 0x0030703001007387 */ /* 0x0001e40000100a00 */
[----:B0-----:R-:W4:Y:S01]  /*2b400*/  LDL.LU.64 R48, [R1+0xf10] ;  /* 0x000f100001307983 */ /* 0x001f220000300a00 */
[----:B------:R-:W4:Y:S01]  /*2b410*/  LDL.LU.64 R50, [R1+0xf18] ;  /* 0x000f180001327983 */ /* 0x000f220000300a00 */
[C---:B--2---:R-:W-:Y:S11]  /*2b420*/  HMMA.16816.F32 R44, R52.reuse, R40, R44 ;  /* 0x00000028342c723c */ /* 0x044ff6000000182c */
[----:B------:R-:W-:Y:S11]  /*2b430*/  @!UPT UIADD3 URZ, URZ, URZ, URZ ;  /* 0x0000003f3f3ff290 */ /* 0x000ff6000fffe03f */
[----:B------:R-:W-:Y:S01]  /*2b440*/  @!UPT UIADD3 URZ, URZ, URZ, URZ ;  /* 0x0000003f3f3ff290 */ /* 0x000fe2000fffe03f */
[----:B------:R-:W-:Y:S01]  /*2b450*/  STL.64 [R1+0xf20], R44 ;  /* 0x000f202c01007387 */ /* 0x000fe20000100a00 */
[----:B------:R-:W-:Y:S02]  /*2b460*/  STL.64 [R1+0xf28], R46 ;  /* 0x000f282e01007387 */ /* 0x000fe40000100a00 */
[----:B------:R-:W-:Y:S02]  /*2b470*/  STL.64 [R1+0x3088], R42 ;  /* 0x0030882a01007387 */ /* 0x000fe40000100a00 */
[----:B------:R4:W-:Y:S02]  /*2b480*/  STL.64 [R1+0x3080], R40 ;  /* 0x0030802801007387 */ /* 0x0009e40000100a00 */
[C---:B----4-:R-:W-:Y:S01]  /*2b490*/  HMMA.16816.F32 R40, R52.reuse, R8, R48 ;  /* 0x000000083428723c */ /* 0x050fe20000001830 */
[----:B------:R-:W-:Y:S01]  /*2b4a0*/  STL.64 [R1+0x30a0], R10 ;  /* 0x0030a00a01007387 */ /* 0x000fe20000100a00 */
[----:B------:R0:W-:Y:S06]  /*2b4b0*/  STL.64 [R1+0x3098], R8 ;  /* 0x0030980801007387 */ /* 0x0001ec0000100a00 */
[C---:B0-----:R-:W-:Y:S11]  /*2b4c0*/  HMMA.16816.F32 R8, R52.reuse, R4, R56 ;  /* 0x000000043408723c */ /* 0x041ff60000001838 */
[----:B------:R-:W-:Y:S04]  /*2b4d0*/  @!UPT UIADD3 URZ, URZ, URZ, URZ ;  /* 0x0000003f3f3ff290 */ /* 0x000fe8000fffe03f */
[----:B------:R-:W-:Y:S01]  /*2b4e0*/  STL.64 [R1+0xf10], R40 ;  /* 0x000f102801007387 */ /* 0x000fe20000100a00 */
[----:B------:R-:W-:Y:S02]  /*2b4f0*/  STL.64 [R1+0xf18], R42 ;  /* 0x000f182a01007387 */ /* 0x000fe40000100a00 */
[----:B---3--:R-:W-:Y:S02]  /*2b500*/  STL.64 [R1+0x30b8], R6 ;  /* 0x0030b80601007387 */ /* 0x008fe40000100a00 */
[----:B------:R0:W-:Y:S02]  /*2b510*/  STL.64 [R1+0x30b0], R4 ;  /* 0x0030b00401007387 */ /* 0x0001e40000100a00 */
[C---:B0-----:R-:W-:Y:S01]  /*2b520*/  HMMA.16816.F32 R4, R52.reuse, R36, R24 ;  /* 0x000000243404723c */ /* 0x041fe20000001818 */
[----:B------:R-:W-:Y:S01]  /*2b530*/  STL.64 [R1+0xf00], R8 ;  /* 0x000f000801007387 */ /* 0x000fe20000100a00 */
[----:B------:R-:W-:Y:S02]  /*2b540*/  STL.64 [R1+0xf08], R10 ;  /* 0x000f080a01007387 */ /* 0x000fe40000100a00 */
[----:B------:R-:W-:Y:S02]  /*2b550*/  STL.64 [R1+0x3058], R38 ;  /* 0x0030582601007387 */ /* 0x000fe40000100a00 */
[----:B------:R-:W-:Y:S11]  /*2b560*/  STL.64 [R1+0x3050], R36 ;  /* 0x0030502401007387 */ /* 0x000ff60000100a00 */
[----:B------:R-:W-:Y:S06]  /*2b570*/  @!UPT UIADD3 URZ, URZ, URZ, URZ ;  /* 0x0000003f3f3ff290 */ /* 0x000fec000fffe03f */
[----:B------:R-:W-:Y:S01]  /*2b580*/  STL.64 [R1+0xef0], R4 ;  /* 0x000ef00401007387 */ /* 0x000fe20000100a00 */
[----:B------:R0:W-:Y:S02]  /*2b590*/  STL.64 [R1+0xef8], R6 ;  /* 0x000ef80601007387 */ /* 0x0001e40000100a00 */
[----:B------:R-:W2:Y:S02]  /*2b5a0*/  LDL.LU.64 R24, [R1+0xed0] ;  /* 0x000ed00001187983 */ /* 0x000ea40000300a00 */
[----:B------:R-:W2:Y:S01]  /*2b5b0*/  LDL.LU.64 R26, [R1+0xed8] ;  /* 0x000ed800011a7983 */ /* 0x000ea20000300a00 */
[C---:B0-----:R-:W-:Y:S11]  /*2b5c0*/  HMMA.16816.F32 R4, R52.reuse, R32, R16 ;  /* 0x000000203404723c */ /* 0x041ff60000001810 */
[----:B------:R-:W-:Y:S11]  /*2b5d0*/  @!UPT UIADD3 URZ, URZ, URZ, URZ ;  /* 0x0000003f3f3ff290 */ /* 0x000ff6000fffe03f */
[----:B------:R-:W-:Y:S01]  /*2b5e0*/  @!UPT UIADD3 URZ, URZ, URZ, URZ ;  /* 0x0000003f3f3ff290 */ /* 0x000fe2000fffe03f */
[----:B------:R0:W-:Y:S01]  /*2b5f0*/  STL.64 [R1+0xee0], R4 ;  /* 0x000ee00401007387 */ /* 0x0001e20000100a00 */
[----:B------:R1:W-:Y:S02]  /*2b600*/  STL.64 [R1+0xee8], R6 ;  /* 0x000ee80601007387 */ /* 0x0003e40000100a00 */
[----:B------:R-:W3:Y:S02]  /*2b610*/  LDL.LU.64 R16, [R1+0xeb0] ;  /* 0x000eb00001107983 */ /* 0x000ee40000300a00 */
[----:B------:R-:W3:Y:S01]  /*2b620*/  LDL.LU.64 R18, [R1+0xeb8] ;  /* 0x000eb80001127983 */ /* 0x000ee20000300a00 */
[----:B------:R-:W4:Y:S01]  /*2b630*/  LDL.LU.64 R56, [R1+0x660] ;  /* 0x0006600001387983 */ /* 0x000f220000300a00 */
[----:B------:R-:W4:Y:S03]  /*2b640*/  LDL.LU.64 R58, [R1+0x668] ;  /* 0x00066800013a7983 */ /* 0x000f260000300a00 */
[----:B0-----:R-:W4:Y:S01]  /*2b650*/  LDL.LU.64 R4, [R1+0x530] ;  /* 0x0005300001047983 */ /* 0x001f220000300a00 */
[----:B-1----:R-:W4:Y:S02]  /*2b660*/  LDL.LU.64 R6, [R1+0x538] ;  /* 0x0005380001067983 */ /* 0x002f240000300a00 */
[----:B------:R-:W4:Y:S02]  /*2b670*/  LDL.LU.64 R8, [R1+0x520] ;  /* 0x0005200001087983 */ /* 0x000f240000300a00 */
[----:B------:R-:W4:Y:S01]  /*2b680*/  LDL.LU.64 R10, [R1+0x528] ;  /* 0x00052800010a7983 */ /* 0x000f220000300a00 */
[----:B------:R-:W4:Y:S01]  /*2b690*/  LDL.LU.64 R40, [R1+0x510] ;  /* 0x0005100001287983 */ /* 0x000f220000300a00 */
[----:B------:R-:W4:Y:S02]  /*2b6a0*/  LDL.LU.64 R42, [R1+0x518] ;  /* 0x00051800012a7983 */ /* 0x000f240000300a00 */
[----:B------:R-:W4:Y:S02]  /*2b6b0*/  LDL.LU.64 R48, [R1+0x500] ;  /* 0x0005000001307983 */ /* 0x000f240000300a00 */
[----:B------:R-:W4:Y:S01]  /*2b6c0*/  LDL.LU.64 R50, [R1+0x508] ;  /* 0x0005080001327983 */ /* 0x000f220000300a00 */
[----:B------:R-:W4:Y:S01]  /*2b6d0*/  LDL.LU.64 R36, [R1+0x4e0] ;  /* 0x0004e00001247983 */ /* 0x000f220000300a00 */
[----:B------:R-:W4:Y:S02]  /*2b6e0*/  LDL.LU.64 R38, [R1+0x4e8] ;  /* 0x0004e80001267983 */ /* 0x000f240000300a00 */
[----:B------:R0:W-:Y:S02]  /*2b6f0*/  STL.64 [R1+0x3048], R32 ;  /* 0x0030482001007387 */ /* 0x0001e40000100a00 */
[----:B0-----:R-:W4:Y:S01]  /*2b700*/  LDL.LU.64 R32, [R1+0xec0] ;  /* 0x000ec00001207983 */ /* 0x001f220000300a00 */
[----:B------:R-:W4:Y:S01]  /*2b710*/  LDL.LU.64 R34, [R1+0xec8] ;  /* 0x000ec80001227983 */ /* 0x000f220000300a00 */
[C---:B--2---:R-:W-:Y:S11]  /*2b720*/  HMMA.16816.F32 R24, R52.reuse, R28, R24 ;  /* 0x0000001c3418723c */ /* 0x044ff60000001818 */
[----:B------:R-:W-:Y:S11]  /*2b730*/  @!UPT UIADD3 URZ, URZ, URZ, URZ ;  /* 0x0000003f3f3ff290 */ /* 0x000ff6000fffe03f */
[----:B------:R-:W-:Y:S01]  /*2b740*/  @!UPT UIADD3 URZ, URZ, URZ, URZ ;  /* 0x0000003f3f3ff290 */ /* 0x000fe2000fffe03f */
[----:B------:R-:W-:Y:S01]  /*2b750*/  STL.64 [R1+0xed0], R24 ;  /* 0x000ed01801007387 */ /* 0x000fe20000100a00 */
[----:B------:R0:W-:Y:S03]  /*2b760*/  STL.64 [R1+0xed8], R26 ;  /* 0x000ed81a01007387 */ /* 0x0001e60000100a00 */
[----:B0-----:R-:W2:Y:S01]  /*2b770*/  LDL.LU.64 R26, [R1+0x30e8] ;  /* 0x0030e800011a7983 */ /* 0x001ea20000300a00 */
[----:B------:R-:W4:Y:S01]  /*2b780*/  LDL.LU.64 R24, [R1+0x30e0] ;  /* 0x0030e00001187983 */ /* 0x000f220000300a00 */
[C---:B---3--:R-:W-:Y:S08]  /*2b790*/  HMMA.16816.F32 R16, R52.reuse, R20, R16 ;  /* 0x000000143410723c */ /* 0x048ff00000001810 */
[C---:B----4-:R-:W-:Y:S11]  /*2b7a0*/  HMMA.16816.F32 R32, R52.reuse, R24, R32 ;  /* 0x000000183420723c */ /* 0x050ff60000001820 */
[----:B------:R-:W-:Y:S11]  /*2b7b0*/  @!UPT UIADD3 URZ, URZ, URZ, URZ ;  /* 0x0000003f3f3ff290 */ /* 0x000ff6000fffe03f */
[----:B------:R-:W-:Y:S01]  /*2b7c0*/  @!UPT UIADD3 URZ, URZ, URZ, URZ ;  /* 0x0000003f3f3ff290 */ /* 0x000fe2000fffe03f */
[----:B------:R0:W-:Y:S01]  /*2b7d0*/  STL.64 [R1+0xec0], R32 ;  /* 0x000ec02001007387 */ /* 0x0001e20000100a00 */
[----:B------:R1:W-:Y:S03]  /*2b7e0*/  STL.64 [R1+0xec8], R34 ;  /* 0x000ec82201007387 */ /* 0x0003e60000100a00 */
[----:B0-----:R-:W3:Y:S01]  /*2b7f0*/  LDL.LU.64 R32, [R1+0xcc0] ;  /* 0x000cc00001207983 */ /* 0x001ee20000300a00 */
[----:B-1----:R-:W3:Y:S02]  /*2b800*/  LDL.LU.64 R34, [R1+0xcc8] ;  /* 0x000cc80001227983 */ /* 0x002ee40000300a00 */
[----:B--2---:R-:W-:Y:S02]  /*2b810*/  STL.64 [R1+0x3040], R26 ;  /* 0x0030401a01007387 */ /* 0x004fe40000100a00 */
[----:B------:R0:W-:Y:S02]  /*2b820*/  STL.64 [R1+0x3038], R24 ;  /* 0x0030381801007387 */ /* 0x0001e40000100a00 */
[----:B0-----:R-:W2:Y:S01]  /*2b830*/  LDL.LU.64 R24, [R1+0xea0] ;  /* 0x000ea00001187983 */ /* 0x001ea20000300a00 */
[----:B------:R-:W2:Y:S02]  /*2b840*/  LDL.LU.64 R26, [R1+0xea8] ;  /* 0x000ea800011a7983 */ /* 0x000ea40000300a00 */
[----:B------:R-:W-:Y:S02]  /*2b850*/  STL.64 [R1+0xeb0], R16 ;  /* 0x000eb01001007387 */ /* 0x000fe40000100a00 */
[----:B------:R0:W-:Y:S02]  /*2b860*/  STL.64 [R1+0xeb8], R18 ;  /* 0x000eb81201007387 */ /* 0x0001e40000100a00 */
[----:B0-----:R-:W4:Y:S01]  /*2b870*/  LDL.LU.64 R18, [R1+0x30d8] ;  /* 0x0030d80001127983 */ /* 0x001f220000300a00 */
[----:B------:R-:W2:Y:S02]  /*2b880*/  LDL.LU.64 R16, [R1+0x30d0] ;  /* 0x0030d00001107983 */ /* 0x000ea40000300a00 */
[C---:B--2---:R-:W-:Y:S08]  /*2b890*/  HMMA.16816.F32 R24, R52.reuse, R16, R24 ;  /* 0x000000103418723c */ /* 0x044ff00000001818 */
[----:B------:R-:W-:Y:S11]  /*2b8a0*/  HMMA.16816.F32 R52, R52, R12, R56 ;  /* 0x0000000c3434723c */ /* 0x000ff60000001838 */
[----:B------:R-:W-:Y:S04]  /*2b8b0*/  @!UPT UIADD3 URZ, URZ, URZ, URZ ;  /* 0x0000003f3f3ff290 */ /* 0x000fe8000fffe03f */
[----:B------:R0:W-:Y:S01]  /*2b8c0*/  STL.64 [R1+0xea0], R24 ;  /* 0x000ea01801007387 */ /* 0x0001e20000100a00 */
[----:B------:R1:W-:Y:S03]  /*2b8d0*/  STL.64 [R1+0xea8], R26 ;  /* 0x000ea81a01007387 */ /* 0x0003e60000100a00 */
[----:B0-----:R-:W2:Y:S01]  /*2b8e0*/  LDL.LU.64 R24, [R1+0xcb0] ;  /* 0x000cb00001187983 */ /* 0x001ea20000300a00 */
[----:B-1----:R-:W2:Y:S02]  /*2b8f0*/  LDL.LU.64 R26, [R1+0xcb8] ;  /* 0x000cb800011a7983 */ /* 0x002ea40000300a00 */
[----:B------:R-:W2:Y:S02]  /*2b900*/  LDL.LU.64 R58, [R1+0x30c8] ;  /* 0x0030c800013a7983 */ /* 0x000ea40000300a00 */
[----:B------:R-:W2:Y:S02]  /*2b910*/  LDL.LU.64 R56, [R1+0x30c0] ;  /* 0x0030c00001387983 */ /* 0x000ea40000300a00 */
[----:B------:R-:W-:-:S02]  /*2b920*/  IMAD.MOV.U32 R44, RZ, RZ, R23 ;  /* 0x000000ffff2c7224 */ /* 0x000fc400078e0017 */
[----:B------:R-:W-:Y:S01]  /*2b930*/  IMAD.MOV.U32 R45, RZ, RZ, R3 ;  /* 0x000000ffff2d7224 */ /* 0x000fe200078e0003 */
        /* <DEDUP_REMOVED lines=20> */
[----:B------:R-:W3:Y:S11]  /*2ba80*/  LDL.LU.64 R40, [R1+0x3080] ;  /* 0x0030800001287983 */ /* 0x000ef60000300a00 */
[----:B------:R-:W-:Y:S09]  /*2ba90*/  @!UPT UIADD3 URZ, URZ, URZ, URZ ;  /* 0x0000003f3f3ff290 */ /* 0x000ff2000fffe03f */
[----:B------:R0:W-:Y:S01]  /*2baa0*/  STL.64 [R1+0x510], R44 ;  /* 0x0005102c01007387 */ /* 0x0001e20000100a00 */
[----:B------:R1:W-:Y:S03]  /*2bab0*/  STL.64 [R1+0x518], R46 ;  /* 0x0005182e01007387 */ /* 0x0003e60000100a00 */
[----:B0-----:R-:W1:Y:S02]  /*2bac0*/  LDL.LU.64 R44, [R1+0x3078] ;  /* 0x00307800012c7983 */ /* 0x001e640000300a00 */
[C---:B-1----:R-:W-:Y:S02]  /*2bad0*/  HMMA.16816.F32 R44, R56.reuse, R44, R48 ;  /* 0x0000002c382c723c */ /* 0x042fe40000001830 */
[----:B------:R-:W4:Y:S11]  /*2bae0*/  LDL.LU.64 R48, [R1+0x3070] ;  /* 0x0030700001307983 */ /* 0x000f360000300a00 */
[----:B------:R-:W-:Y:S10]  /*2baf0*/  @!UPT UIADD3 URZ, URZ, URZ, URZ ;  /* 0x0000003f3f3ff290 */ /* 0x000ff4000fffe03f */
[----:B------:R-:W-:Y:S01]  /*2bb00*/  STL.64 [R1+0x500], R44 ;  /* 0x0005002c01007387 */ /* 0x000fe20000100a00 */
[----:B------:R0:W-:Y:S03]  /*2bb10*/  STL.64 [R1+0x508], R46 ;  /* 0x0005082e01007387 */ /* 0x0001e60000100a00 */
[----:B0-----:R-:W4:Y:S01]  /*2bb20*/  LDL.LU.64 R46, [R1+0x3068] ;  /* 0x00306800012e7983 */ /* 0x001f220000300a00 */
[----:B------:R-:W4:Y:S01]  /*2bb30*/  LDL.LU.64 R44, [R1+0x3060] ;  /* 0x00306000012c7983 */ /* 0x000f220000300a00 */
[C---:B---3--:R-:W-:Y:S08]  /*2bb40*/  HMMA.16816.F32 R32, R56.reuse, R40, R32 ;  /* 0x000000283820723c */ /* 0x048ff00000001820 */
[C---:B--2---:R-:W-:Y:S08]  /*2bb50*/  HMMA.16816.F32 R24, R56.reuse, R8, R24 ;  /* 0x000000083818723c */ /* 0x044ff00000001818 */
[C---:B----4-:R-:W-:Y:S01]  /*2bb60*/  HMMA.16816.F32 R48, R56.reuse, R48, R52 ;  /* 0x000000303830723c */ /* 0x050fe20000001834 */
[----:B------:R-:W0:Y:S07]  /*2bb70*/  LDSM.16.MT88.4 R52, [R2+0x180] ;  /* 0x000180000234783b */ /* 0x000e2e0000004200 */
[C---:B------:R-:W-:Y:S01]  /*2bb80*/  HMMA.16816.F32 R36, R56.reuse, R44, R36 ;  /* 0x0000002c3824723c */ /* 0x040fe20000001824 */
[----:B------:R-:W-:Y:S11]  /*2bb90*/  STL.64 [R1+0x2ff0], R46 ;  /* 0x002ff02e01007387 */ /* 0x000ff60000100a00 */
[----:B------:R-:W-:Y:S03]  /*2bba0*/  @!UPT UIADD3 URZ, URZ, URZ, URZ ;  /* 0x0000003f3f3ff290 */ /* 0x000fe6000fffe03f */
[----:B------:R-:W-:Y:S01]  /*2bbb0*/  STL.64 [R1+0x4f0], R48 ;  /* 0x0004f03001007387 */ /* 0x000fe20000100a00 */
[----:B------:R-:W-:Y:S02]  /*2bbc0*/  STL.64 [R1+0x4f8], R50 ;  /* 0x0004f83201007387 */ /* 0x000fe40000100a00 */
[----:B------:R-:W-:Y:S05]  /*2bbd0*/  STL.64 [R1+0x2fe8], R44 ;  /* 0x002fe82c01007387 */ /* 0x000fea0000100a00 */
[----:B------:R1:W-:Y:S01]  /*2bbe0*/  STL.64 [R1+0x4e0], R36 ;  /* 0x0004e02401007387 */ /* 0x0003e20000100a00 */
[----:B------:R2:W-:Y:S03]  /*2bbf0*/  STL.64 [R1+0x4e8], R38 ;  /* 0x0004e82601007387 */ /* 0x0005e60000100a00 */
[----:B0-----:R-:W-:Y:S01]  /*2bc00*/  STL.64 [R1+0x2fa0], R54 ;  /* 0x002fa03601007387 */ /* 0x001fe20000100a00 */
[----:B------:R-:W-:Y:S03]  /*2bc10*/  STL.64 [R1+0x2f98], R52 ;  /* 0x002f983401007387 */ /* 0x000fe60000100a00 */
[----:B------:R-:W-:Y:S01]  /*2bc20*/  STL.64 [R1+0x3000], R42 ;  /* 0x0030002a01007387 */ /* 0x000fe20000100a00 */
[----:B------:R-:W-:Y:S02]  /*2bc30*/  STL.64 [R1+0x2ff8], R40 ;  /* 0x002ff82801007387 */ /* 0x000fe40000100a00 */
[----:B------:R0:W-:Y:S02]  /*2bc40*/  STL.64 [R1+0xcc0], R32 ;  /* 0x000cc02001007387 */ /* 0x0001e40000100a00 */
[----:B------:R3:W-:Y:S01]  /*2bc50*/  STL.64 [R1+0xcc8], R34 ;  /* 0x000cc82201007387 */ /* 0x0007e20000100a00 */
[----:B------:R-:W4:Y:S04]  /*2bc60*/  LDL R2, [R1+0x1090] ;  /* 0x0010900001027983 */ /* 0x000f280000100800 */
[----:B-1----:R-:W4:Y:S01]  /*2bc70*/  LDL.LU.64 R36, [R1+0xca0] ;  /* 0x000ca00001247983 */ /* 0x002f220000300a00 */
[----:B--2---:R-:W4:Y:S02]  /*2bc80*/  LDL.LU.64 R38, [R1+0xca8] ;  /* 0x000ca80001267983 */ /* 0x004f240000300a00 */
[----:B------:R1:W-:Y:S02]  /*2bc90*/  STL.64 [R1+0xcb0], R24 ;  /* 0x000cb01801007387 */ /* 0x0003e40000100a00 */
[----:B------:R2:W-:Y:S01]  /*2bca0*/  STL.64 [R1+0xcb8], R26 ;  /* 0x000cb81a01007387 */ /* 0x0005e20000100a00 */
[----:B0-----:R-:W4:Y:S01]  /*2bcb0*/  LDL.LU.64 R32, [R1+0xc90] ;  /* 0x000c900001207983 */ /* 0x001f220000300a00 */
[----:B---3--:R-:W3:Y:S02]  /*2bcc0*/  LDL.LU.64 R34, [R1+0xc98] ;  /* 0x000c980001227983 */ /* 0x008ee40000300a00 */
[----:B------:R-:W3:Y:S02]  /*2bcd0*/  LDL.LU.64 R44, [R1+0xc80] ;  /* 0x000c8000012c7983 */ /* 0x000ee40000300a00 */
[----:B------:R-:W3:Y:S01]  /*2bce0*/  LDL.LU.64 R46, [R1+0xc88] ;  /* 0x000c8800012e7983 */ /* 0x000ee20000300a00 */
[----:B-1----:R-:W3:Y:S01]  /*2bcf0*/  LDL.LU.64 R24, [R1+0xc70] ;  /* 0x000c700001187983 */ /* 0x002ee20000300a00 */
[----:B--2---:R-:W2:Y:S02]  /*2bd00*/  LDL.LU.64 R26, [R1+0xc78] ;  /* 0x000c7800011a7983 */ /* 0x004ea40000300a00 */
[----:B------:R-:W2:Y:S02]  /*2bd10*/  LDL.LU.64 R48, [R1+0xc60] ;  /* 0x000c600001307983 */ /* 0x000ea40000300a00 */
[----:B------:R-:W2:Y:S01]  /*2bd20*/  LDL.LU.64 R50, [R1+0xc68] ;  /* 0x000c680001327983 */ /* 0x000ea20000300a00 */
[----:B------:R-:W-:Y:S01]  /*2bd30*/  STL.64 [R1+0x3010], R10 ;  /* 0x0030100a01007387 */ /* 0x000fe20000100a00 */
[----:B------:R0:W-:Y:S03]  /*2bd40*/  STL.64 [R1+0x3008], R8 ;  /* 0x0030080801007387 */ /* 0x0001e60000100a00 */
[----:B0-----:R-:W2:Y:S01]  /*2bd50*/  LDL.LU.64 R8, [R1+0xc40] ;  /* 0x000c400001087983 */ /* 0x001ea20000300a00 */
[----:B------:R-:W2:Y:S02]  /*2bd60*/  LDL.LU.64 R10, [R1+0xc48] ;  /* 0x000c4800010a7983 */ /* 0x000ea40000300a00 */
[----:B------:R-:W2:Y:S02]  /*2bd70*/  LDL.64 R40, [R1+0x20] ;  /* 0x0000200001287983 */ /* 0x000ea40000100a00 */
[----:B--2---:R0:W-:Y:S04]  /*2bd80*/  STL.64 [R1+0x3018], R40 ;  /* 0x0030182801007387 */ /* 0x0041e80000100a00 */
[----:B0-----:R-:W2:Y:S01]  /*2bd90*/  LDL.64 R40, [R1+0x30] ;  /* 0x0000300001287983 */ /* 0x001ea20000100a00 */
[C---:B----4-:R-:W-:Y:S03]  /*2bda0*/  HMMA.16816.F32 R36, R56.reuse, R4, R36 ;  /* 0x000000043824723c */ /* 0x050fe60000001824 */
[----:B--2---:R0:W-:Y:S01]  /*2bdb0*/  STL.64 [R1+0x3020], R40 ;  /* 0x0030202801007387 */ /* 0x0041e20000100a00 */
[----:B------:R-:W2:Y:S03]  /*2bdc0*/  LDL.64 R52, [R1] ;  /* 0x0000000001347983 */ /* 0x000ea60000100a00 */
[----:B0-----:R-:W4:Y:S11]  /*2bdd0*/  LDL.64 R40, [R1+0x40] ;  /* 0x0000400001287983 */ /* 0x001f360000100a00 */
[----:B------:R-:W-:Y:S05]  /*2bde0*/  @!UPT UIADD3 URZ, URZ, URZ, URZ ;  /* 0x0000003f3f3ff290 */ /* 0x000fea000fffe03f */
[----:B------:R-:W-:Y:S02]  /*2bdf0*/  STL.64 [R1+0xca0], R36 ;  /* 0x000ca02401007387 */ /* 0x000fe40000100a00 */
[----:B------:R0:W-:Y:S02]  /*2be00*/  STL.64 [R1+0xca8], R38 ;  /* 0x000ca82601007387 */ /* 0x0001e40000100a00 */
[----:B0-----:R-:W2:Y:S01]  /*2be10*/  LDL.LU.64 R38, [R1+0x3058] ;  /* 0x0030580001267983 */ /* 0x001ea20000300a00 */
[----:B------:R-:W3:Y:S02]  /*2be20*/  LDL.LU.64 R36, [R1+0x3050] ;  /* 0x0030500001247983 */ /* 0x000ee40000300a00 */
[C---:B---3--:R-:W-:Y:S11]  /*2be30*/  HMMA.16816.F32 R32, R56.reuse, R36, R32 ;  /* 0x000000243820723c */ /* 0x048ff60000001820 */
[----:B------:R-:W-:Y:S11]  /*2be40*/  @!UPT UIADD3 URZ, URZ, URZ, URZ ;  /* 0x0000003f3f3ff290 */ /* 0x000ff6000fffe03f */
[----:B------:R-:W-:Y:S01]  /*2be50*/  @!UPT UIADD3 URZ, URZ, URZ, URZ ;  /* 0x0000003f3f3ff290 */ /* 0x000fe2000fffe03f */
[----:B------:R0:W-:Y:S01]  /*2be60*/  STL.64 [R1+0xc90], R32 ;  /* 0x000c902001007387 */ /* 0x0001e20000100a00 */
[----:B------:R-:W-:Y:S03]  /*2be70*/  STL.64 [R1+0xc98], R34 ;  /* 0x000c982201007387 */ /* 0x000fe60000100a00 */
[----:B0-----:R-:W3:Y:S01]  /*2be80*/  LDL.LU.64 R32, [R1+0x3048] ;  /* 0x0030480001207983 */ /* 0x001ee20000300a00 */
[C---:B------:R-:W-:Y:S08]  /*2be90*/  HMMA.16816.F32 R24, R56.reuse, R28, R24 ;  /* 0x0000001c3818723c */ /* 0x040ff00000001818 */
        /* <DEDUP_REMOVED lines=9> */
[----:B0-----:R-:W2:Y:S01]  /*2bf30*/  LDL.LU.64 R26, [R1+0x3040] ;  /* 0x00304000011a7983 */ /* 0x001ea20000300a00 */
[----:B------:R-:W2:Y:S02]  /*2bf40*/  LDL.LU.64 R24, [R1+0x3038] ;  /* 0x0030380001187983 */ /* 0x000ea40000300a00 */
[C---:B--2---:R-:W-:Y:S11]  /*2bf50*/  HMMA.16816.F32 R48, R56.reuse, R24, R48 ;  /* 0x000000183830723c */ /* 0x044ff60000001830 */
[----:B------:R-:W-:Y:S11]  /*2bf60*/  @!UPT UIADD3 URZ, URZ, URZ, URZ ;  /* 0x0000003f3f3ff290 */ /* 0x000ff6000fffe03f */
[----:B------:R-:W-:Y:S01]  /*2bf70*/  @!UPT UIADD3 URZ, URZ, URZ, URZ ;  /* 0x0000003f3f3ff290 */ /* 0x000fe2000fffe03f */
[----:B------:R-:W-:Y:S01]  /*2bf80*/  STL.64 [R1+0xc60], R48 ;  /* 0x000c603001007387 */ /* 0x000fe20000100a00 */
[----:B------:R0:W-:Y:S03]  /*2bf90*/  STL.64 [R1+0xc68], R50 ;  /* 0x000c683201007387 */ /* 0x0001e60000100a00 */
[----:B0-----:R-:W4:Y:S01]  /*2bfa0*/  LDL.LU.64 R50, [R1+0x3030] ;  /* 0x0030300001327983 */ /* 0x001f220000300a00 */
[----:B------:R-:W4:Y:S02]  /*2bfb0*/  LDL.LU.64 R48, [R1+0x3028] ;  /* 0x0030280001307983 */ /* 0x000f240000300a00 */
[----:B------:R-:W-:Y:S02]  /*2bfc0*/  STL.64 [R1+0x2fe0], R26 ;  /* 0x002fe01a01007387 */ /* 0x000fe40000100a00 */
[----:B------:R0:W-:Y:S02]  /*2bfd0*/  STL.64 [R1+0x2fd8], R24 ;  /* 0x002fd81801007387 */ /* 0x0001e40000100a00 */
[----:B0-----:R-:W2:Y:S01]  /*2bfe0*/  LDL.LU.64 R24, [R1+0xc50] ;  /* 0x000c500001187983 */ /* 0x001ea20000300a00 */
[----:B------:R-:W2:Y:S01]  /*2bff0*/  LDL.LU.64 R26, [R1+0xc58] ;  /* 0x000c5800011a7983 */ /* 0x000ea20000300a00 */
[C---:B------:R-:W-:Y:S01]  /*2c000*/  HMMA.16816.F32 R8, R56.reuse, R16, R8 ;  /* 0x000000103808723c */ /* 0x040fe20000001808 */
[----:B------:R-:W-:Y:S01]  /*2c010*/  STL [R1+0x2fd0], R22 ;  /* 0x002fd01601007387 */ /* 0x000fe20000100800 */
[----:B------:R0:W-:Y:S06]  /*2c020*/  STL.64 [R1+0x2fc8], R20 ;  /* 0x002fc81401007387 */ /* 0x0001ec0000100a00 */
[C---:B--2---:R-:W-:Y:S11]  /*2c030*/  HMMA.16816.F32 R24, R56.reuse, R20, R24 ;  /* 0x000000143818723c */ /* 0x044ff60000001818 */
[----:B------:R-:W-:Y:S11]  /*2c040*/  @!UPT UIADD3 URZ, URZ, URZ, URZ ;  /* 0x0000003f3f3ff290 */ /* 0x000ff6000fffe03f */
[----:B------:R-:W-:Y:S01]  /*2c050*/  @!UPT UIADD3 URZ, URZ, URZ, URZ ;  /* 0x0000003f3f3ff290 */ /* 0x000fe2000fffe03f */
[----:B------:R-:W-:Y:S01]  /*2c060*/  STL.64 [R1+0xc50], R24 ;  /* 0x000c501801007387 */ /* 0x000fe20000100a00 */
[----:B------:R-:W-:Y:S02]  /*2c070*/  STL.64 [R1+0xc58], R26 ;  /* 0x000c581a01007387 */ /* 0x000fe40000100a00 */
[----:B0-----:R-:W2:Y:S02]  /*2c080*/  LDL.LU.64 R20, [R1+0x360] ;  /* 0x0003600001147983 */ /* 0x001ea40000300a00 */
[----:B------:R-:W2:Y:S01]  /*2c090*/  LDL.LU.64 R22, [R1+0x368] ;  /* 0x0003680001167983 */ /* 0x000ea20000300a00 */
[----:B------:R0:W-:Y:S01]  /*2c0a0*/  STL.64 [R1+0xc40], R8 ;  /* 0x000c400801007387 */ /* 0x0001e20000100a00 */
[----:B------:R1:W-:Y:S03]  /*2c0b0*/  STL.64 [R1+0xc48], R10 ;  /* 0x000c480a01007387 */ /* 0x0003e60000100a00 */
[----:B0-----:R-:W2:Y:S01]  /*2c0c0*/  LDL.LU.64 R8, [R1+0x350] ;  /* 0x0003500001087983 */ /* 0x001ea20000300a00 */
[----:B-1----:R-:W2:Y:S02]  /*2c0d0*/  LDL.LU.64 R10, [R1+0x358] ;  /* 0x00035800010a7983 */ /* 0x002ea40000300a00 */
[----:B------:R-:W-:Y:S02]  /*2c0e0*/  STL.64 [R1+0x2fc0], R18 ;  /* 0x002fc01201007387 */ /* 0x000fe40000100a00 */
[----:B------:R0:W-:Y:S02]  /*2c0f0*/  STL.64 [R1+0x2fb8], R16 ;  /* 0x002fb81001007387 */ /* 0x0001e40000100a00 */
[----:B0-----:R-:W4:Y:S01]  /*2c100*/  LDL.LU.64 R16, [R1+0x370] ;  /* 0x0003700001107983 */ /* 0x001f220000300a00 */
[----:B------:R-:W4:Y:S01]  /*2c110*/  LDL.LU.64 R18, [R1+0x378] ;  /* 0x0003780001127983 */ /* 0x000f220000300a00 */
[----:B---3--:R-:W-:Y:S01]  /*2c120*/  HMMA.16816.F32 R24, R56, R12, R44 ;  /* 0x0000000c3818723c */ /* 0x008fe2000000182c */
[----:B------:R-:W3:Y:S01]  /*2c130*/  LDL.LU.64 R44, [R1+0x340] ;  /* 0x00034000012c7983 */ /* 0x000ee20000300a00 */
[----:B------:R-:W3:Y:S11]  /*2c140*/  LDL.LU.64 R46, [R1+0x348] ;  /* 0x00034800012e7983 */ /* 0x000ef60000300a00 */
[----:B------:R-:W-:Y:S10]  /*2c150*/  @!UPT UIADD3 URZ, URZ, URZ, URZ ;  /* 0x0000003f3f3ff290 */ /* 0x000ff4000fffe03f */
[----:B------:R0:W-:Y:S01]  /*2c160*/  STL.64 [R1+0x4d0], R24 ;  /* 0x0004d01801007387 */ /* 0x0001e20000100a00 */
[----:B------:R1:W-:Y:S02]  /*2c170*/  STL.64 [R1+0x4d8], R26 ;  /* 0x0004d81a01007387 */ /* 0x0003e40000100a00 */
[----:B------:R-:W2:Y:S02]  /*2c180*/  LDL.LU.64 R56, [R1+0x330] ;  /* 0x0003300001387983 */ /* 0x000ea40000300a00 */
[----:B------:R-:W2:Y:S01]  /*2c190*/  LDL.LU.64 R58, [R1+0x338] ;  /* 0x00033800013a7983 */ /* 0x000ea20000300a00 */
[----:B0-----:R-:W2:Y:S01]  /*2c1a0*/  LDL.LU.64 R24, [R1+0x320] ;  /* 0x0003200001187983 */ /* 0x001ea20000300a00 */
[----:B-1----:R-:W2:Y:S02]  /*2c1b0*/  LDL.LU.64 R26, [R1+0x328] ;  /* 0x00032800011a7983 */ /* 0x002ea40000300a00 */
[----:B------:R-:W-:Y:S02]  /*2c1c0*/  STL.64 [R1+0x2fb0], R14 ;  /* 0x002fb00e01007387 */ /* 0x000fe40000100a00 */
[----:B------:R0:W-:Y:S02]  /*2c1d0*/  STL.64 [R1+0x2fa8], R12 ;  /* 0x002fa80c01007387 */ /* 0x0001e40000100a00 */
[----:B0-----:R-:W3:Y:S01]  /*2c1e0*/  LDL.64 R12, [R1+0x10] ;  /* 0x00001000010c7983 */ /* 0x001ee20000100a00 */
[C---:B----4-:R-:W-:Y:S11]  /*2c1f0*/  HMMA.16816.F32 R16, R48.reuse, R40, R16 ;  /* 0x000000283010723c */ /* 0x050ff60000001810 */
[----:B------:R-:W-:Y:S11]  /*2c200*/  @!UPT UIADD3 URZ, URZ, URZ, URZ ;  /* 0x0000003f3f3ff290 */ /* 0x000ff6000fffe03f */
[----:B------:R-:W-:Y:S01]  /*2c210*/  @!UPT UIADD3 URZ, URZ, URZ, URZ ;  /* 0x0000003f3f3ff290 */ /* 0x000fe2000fffe03f */
[----:B------:R-:W-:Y:S01]  /*2c220*/  STL.64 [R1+0x370], R16 ;  /* 0x0003701001007387 */ /* 0x000fe20000100a00 */
[----:B------:R0:W-:Y:S02]  /*2c230*/  STL.64 [R1+0x378], R18 ;  /* 0x0003781201007387 */ /* 0x0001e40000100a00 */
[----:B0-----:R-:W-:Y:S02]  /*2c240*/  IMAD.MOV.U32 R19, RZ, RZ, R40 ;  /* 0x000000ffff137224 */ /* 0x001fe400078e0028 */
[----:B------:R-:W-:Y:S02]  /*2c250*/  IMAD.MOV.U32 R18, RZ, RZ, R41 ;  /* 0x000000ffff127224 */ /* 0x000fe400078e0029 */
[----:B------:R-:W2:Y:S02]  /*2c260*/  LDL.LU.64 R40, [R1+0x3020] ;  /* 0x0030200001287983 */ /* 0x000ea40000300a00 */
[C---:B--2---:R-:W-:Y:S11]  /*2c270*/  HMMA.16816.F32 R20, R48.reuse, R40, R20 ;  /* 0x000000283014723c */ /* 0x044ff60000001814 */
[----:B------:R-:W-:Y:S11]  /*2c280*/  @!UPT UIADD3 URZ, URZ, URZ, URZ ;  /* 0x0000003f3f3ff290 */ /* 0x000ff6000fffe03f */
[----:B------:R-:W-:Y:S01]  /*2c290*/  @!UPT UIADD3 URZ, URZ, URZ, URZ ;  /* 0x0000003f3f3ff290 */ /* 0x000fe2000fffe03f */
[----:B------:R0:W-:Y:S01]  /*2c2a0*/  STL.64 [R1+0x360], R20 ;  /* 0x0003601401007387 */ /* 0x0001e20000100a00 */
[----:B------:R1:W-:Y:S02]  /*2c2b0*/  STL.64 [R1+0x368], R22 ;  /* 0x0003681601007387 */ /* 0x0003e40000100a00 */
[----:B0-----:R-:W-:Y:S02]  /*2c2c0*/  IMAD.MOV.U32 R21, RZ, RZ, R40 ;  /* 0x000000ffff157224 */ /* 0x001fe400078e0028 */
[----:B------:R-:W-:Y:S02]  /*2c2d0*/  IMAD.MOV.U32 R20, RZ, RZ, R41 ;  /* 0x000000ffff147224 */ /* 0x000fe400078e0029 */
[----:B------:R-:W2:Y:S01]  /*2c2e0*/  LDL.LU.64 R40, [R1+0x3018] ;  /* 0x0030180001287983 */ /* 0x000ea20000300a00 */
[C---:B---3--:R-:W-:Y:S08]  /*2c2f0*/  HMMA.16816.F32 R44, R48.reuse, R12, R44 ;  /* 0x0000000c302c723c */ /* 0x048ff0000000182c */
[----:B--2---:R-:W-:Y:S01]  /*2c300*/  HMMA.16816.F32 R8, R48, R40, R8 ;  /* 0x000000283008723c */ /* 0x004fe20000001808 */
[----:B-1----:R-:W-:-:S02]  /*2c310*/  IMAD.MOV.U32 R23, RZ, RZ, R40 ;  /* 0x000000ffff177224 */ /* 0x002fc400078e0028 */
[----:B------:R-:W-:Y:S11]  /*2c320*/  IMAD.MOV.U32 R22, RZ, RZ, R41 ;  /* 0x000000ffff167224 */ /* 0x000ff600078e0029 */
[----:B------:R-:W-:Y:S09]  /*2c330*/  @!UPT UIADD3 URZ, URZ, URZ, URZ ;  /* 0x0000003f3f3ff290 */ /* 0x000ff2000fffe03f */
[----:B------:R-:W-:Y:S01]  /*2c340*/  STL.64 [R1+0x350], R8 ;  /* 0x0003500801007387 */ /* 0x000fe20000100a00 */
[----:B------:R0:W-:Y:S03]  /*2c350*/  STL.64 [R1+0x358], R10 ;  /* 0x0003580a01007387 */ /* 0x0001e60000100a00 */
[----:B0-----:R-:W2:Y:S01]  /*2c360*/  LDL.LU.64 R10, [R1+0x3010] ;  /* 0x00301000010a7983 */ /* 0x001ea20000300a00 */
[----:B------:R-:W3:Y:S02]  /*2c370*/  LDL.LU.64 R8, [R1+0x3008] ;  /* 0x0030080001087983 */ /* 0x000ee40000300a00 */
[----:B------:R-:W4:Y:S02]  /*2c380*/  LDL.LU.64 R42, [R1+0x3000] ;  /* 0x00300000012a7983 */ /* 0x000f240000300a00 */
[----:B------:R-:W2:Y:S01]  /*2c390*/  LDL.LU.64 R40, [R1+0x2ff8] ;  /* 0x002ff80001287983 */ /* 0x000ea20000300a00 */
[----:B------:R-:W-:Y:S01]  /*2c3a0*/  STL.64 [R1+0x340], R44 ;  /* 0x0003402c01007387 */ /* 0x000fe20000100a00 */
[----:B------:R0:W-:Y:S03]  /*2c3b0*/  STL.64 [R1+0x348], R46 ;  /* 0x0003482e01007387 */ /* 0x0001e60000100a00 */
[----:B0-----:R-:W2:Y:S01]  /*2c3c0*/  LDL.LU.64 R46, [R1+0x2ff0] ;  /* 0x002ff000012e7983 */ /* 0x001ea20000300a00 */
[----:B------:R-:W2:Y:S02]  /*2c3d0*/  LDL.LU.64 R44, [R1+0x2fe8] ;  /* 0x002fe800012c7983 */ /* 0x000ea40000300a00 */
[----:B------:R-:W-:-:S02]  /*2c3e0*/  IMAD.MOV.U32 R60, RZ, RZ, R12 ;  /* 0x000000ffff3c7224 */ /* 0x000fc400078e000c */
[----:B------:R-:W-:Y:S02]  /*2c3f0*/  IMAD.MOV.U32 R3, RZ, RZ, R13 ;  /* 0x000000ffff037224 */ /* 0x000fe400078e000d */
[C---:B------:R-:W-:Y:S01]  /*2c400*/  HMMA.16816.F32 R12, R48.reuse, R52, R56 ;  /* 0x00000034300c723c */ /* 0x040fe20000001838 */
[----:B------:R-:W-:Y:S02]  /*2c410*/  IMAD.MOV.U32 R17, RZ, RZ, R52 ;  /* 0x000000ffff117224 */ /* 0x000fe400078e0034 */
[----:B------:R-:W-:Y:S01]  /*2c420*/  IMAD.MOV.U32 R16, RZ, RZ, R53 ;  /* 0x000000ffff107224 */ /* 0x000fe200078e0035 */
[----:B------:R-:W0:Y:S11]  /*2c430*/  LDSM.16.MT88.4 R56, [R2] ;  /* 0x000000000238783b */ /* 0x000e360000004200 */
[----:B------:R-:W-:Y:S08]  /*2c440*/  @!UPT UIADD3 URZ, URZ, URZ, URZ ;  /* 0x0000003f3f3ff290 */ /* 0x000ff0000fffe03f */
[----:B------:R1:W-:Y:S01]  /*2c450*/  STL.64 [R1+0x330], R12 ;  /* 0x0003300c01007387 */ /* 0x0003e20000100a00 */
[----:B------:R1:W-:Y:S03]  /*2c460*/  STL.64 [R1+0x338], R14 ;  /* 0x0003380e01007387 */ /* 0x0003e60000100a00 */
[----:B-1----:R-:W3:Y:S01]  /*2c470*/  LDL.LU.64 R12, [R1+0xa80] ;  /* 0x000a8000010c7983 */ /* 0x002ee20000300a00 */
[----:B------:R-:W3:Y:S01]  /*2c480*/  LDL.LU.64 R14, [R1+0xa88] ;  /* 0x000a8800010e7983 */ /* 0x000ee20000300a00 */
[----:B--2---:R-:W-:Y:S11]  /*2c490*/  HMMA.16816.F32 R24, R48, R44, R24 ;  /* 0x0000002c3018723c */ /* 0x004ff60000001818 */
[----:B------:R-:W-:Y:S11]  /*2c4a0*/  @!UPT UIADD3 URZ, URZ, URZ, URZ ;  /* 0x0000003f3f3ff290 */ /* 0x000ff6000fffe03f */
[----:B------:R-:W-:Y:S01]  /*2c4b0*/  @!UPT UIADD3 URZ, URZ, URZ, URZ ;  /* 0x0000003f3f3ff290 */ /* 0x000fe2000fffe03f */
[----:B------:R-:W-:Y:S01]  /*2c4c0*/  STL.64 [R1+0x320], R24 ;  /* 0x0003201801007387 */ /* 0x000fe20000100a00 */
[----:B------:R-:W-:Y:S02]  /*2c4d0*/  STL.64 [R1+0x328], R26 ;  /* 0x0003281a01007387 */ /* 0x000fe40000100a00 */
[----:B------:R-:W-:Y:S02]  /*2c4e0*/  STL.64 [R1+0x2f50], R46 ;  /* 0x002f502e01007387 */ /* 0x000fe40000100a00 */
[----:B------:R1:W-:Y:S01]  /*2c4f0*/  STL.64 [R1+0x2f48], R44 ;  /* 0x002f482c01007387 */ /* 0x0003e20000100a00 */
[----:B------:R-:W2:Y:S01]  /*2c500*/  LDL.LU.64 R52, [R1+0xa70] ;  /* 0x000a700001347983 */ /* 0x000ea20000300a00 */
[----:B------:R-:W2:Y:S02]  /*2c510*/  LDL.LU.64 R54, [R1+0xa78] ;  /* 0x000a780001367983 */ /* 0x000ea40000300a00 */
[----:B-1----:R-:W-:Y:S02]  /*2c520*/  IMAD.MOV.U32 R44, RZ, RZ, R23 ;  /* 0x000000ffff2c7224 */ /* 0x002fe400078e0017 */
[----:B------:R-:W-:-:S05]  /*2c530*/  IMAD.MOV.U32 R45, RZ, RZ, R22 ;  /* 0x000000ffff2d7224 */ /* 0x000fca00078e0016 */
[----:B------:R1:W-:Y:S01]  /*2c540*/  STL.64 [R1+0x2f68], R44 ;  /* 0x002f682c01007387 */ /* 0x0003e20000100a00 */
[----:B------:R-:W2:Y:S02]  /*2c550*/  LDL.LU.64 R24, [R1+0xa60] ;  /* 0x000a600001187983 */ /* 0x000ea40000300a00 */
[----:B------:R-:W2:Y:S02]  /*2c560*/  LDL.LU.64 R26, [R1+0xa68] ;  /* 0x000a6800011a7983 */ /* 0x000ea40000300a00 */
[----:B-1----:R-:W-:Y:S02]  /*2c570*/  IMAD.MOV.U32 R44, RZ, RZ, R21 ;  /* 0x000000ffff2c7224 */ /* 0x002fe400078e0015 */
[----:B------:R-:W-:Y:S02]  /*2c580*/  IMAD.MOV.U32 R45, RZ, RZ, R20 ;  /* 0x000000ffff2d7224 */ /* 0x000fe400078e0014 */
[----:B------:R-:W2:Y:S01]  /*2c590*/  LDL.LU.64 R20, [R1+0xa50] ;  /* 0x000a500001147983 */ /* 0x000ea20000300a00 */
[----:B------:R-:W2:Y:S02]  /*2c5a0*/  LDL.LU.64 R22, [R1+0xa58] ;  /* 0x000a580001167983 */ /* 0x000ea40000300a00 */
[----:B------:R3:W-:Y:S02]  /*2c5b0*/  STL.64 [R1+0x2f80], R44 ;  /* 0x002f802c01007387 */ /* 0x0007e40000100a00 */
[C---:B---3--:R-:W-:Y:S01]  /*2c5c0*/  HMMA.16816.F32 R44, R48.reuse, R40, R12 ;  /* 0x00000028302c723c */ /* 0x048fe2000000180c */
[----:B0-----:R-:W-:Y:S01]  /*2c5d0*/  STL.64 [R1+0x2f18], R58 ;  /* 0x002f183a01007387 */ /* 0x001fe20000100a00 */
[----:B------:R-:W-:Y:S02]  /*2c5e0*/  STL.64 [R1+0x2f10], R56 ;  /* 0x002f103801007387 */ /* 0x000fe40000100a00 */
[----:B------:R-:W3:Y:S02]  /*2c5f0*/  LDL.LU.64 R12, [R1+0xa40] ;  /* 0x000a4000010c7983 */ /* 0x000ee40000300a00 */
[----:B------:R-:W3:Y:S11]  /*2c600*/  LDL.LU.64 R14, [R1+0xa48] ;  /* 0x000a4800010e7983 */ /* 0x000ef60000300a00 */
[----:B------:R-:W-:Y:S06]  /*2c610*/  @!UPT UIADD3 URZ, URZ, URZ, URZ ;  /* 0x0000003f3f3ff290 */ /* 0x000fec000fffe03f */
[----:B------:R-:W-:Y:S01]  /*2c620*/  STL.64 [R1+0xa80], R44 ;  /* 0x000a802c01007387 */ /* 0x000fe20000100a00 */
[----:B------:R-:W-:Y:S02]  /*2c630*/  STL.64 [R1+0xa88], R46 ;  /* 0x000a882e01007387 */ /* 0x000fe40000100a00 */
[----:B----4-:R-:W-:Y:S02]  /*2c640*/  STL.64 [R1+0x2f60], R42 ;  /* 0x002f602a01007387 */ /* 0x010fe40000100a00 */
[----:B------:R2:W-:Y:S01]  /*2c650*/  STL.64 [R1+0x2f58], R40 ;  /* 0x002f582801007387 */ /* 0x0005e20000100a00 */
[----:B------:R-:W-:Y:S01]  /*2c660*/  STL.64 [R1+0x2f78], R10 ;  /* 0x002f780a01007387 */ /* 0x000fe20000100a00 */
[----:B------:R0:W-:Y:S01]  /*2c670*/  STL.64 [R1+0x2f70], R8 ;  /* 0x002f700801007387 */ /* 0x0001e20000100a00 */
[C---:B--2---:R-:W-:Y:S08]  /*2c680*/  HMMA.16816.F32 R40, R48.reuse, R8, R52 ;  /* 0x000000083028723c */ /* 0x044ff00000001834 */
[C---:B0-----:R-:W-:Y:S11]  /*2c690*/  HMMA.16816.F32 R8, R48.reuse, R4, R24 ;  /* 0x000000043008723c */ /* 0x041ff60000001818 */
        /* <DEDUP_REMOVED lines=11> */
[----:B------:R-:W-:Y:S01]  /*2c750*/  STL.64 [R1+0xa50], R4 ;  /* 0x000a500401007387 */ /* 0x000fe20000100a00 */
[----:B------:R3:W-:Y:S02]  /*2c760*/  STL.64 [R1+0xa58], R6 ;  /* 0x000a580601007387 */ /* 0x0007e40000100a00 */
[----:B------:R-:W-:Y:S02]  /*2c770*/  STL.64 [R1+0x2f40], R38 ;  /* 0x002f402601007387 */ /* 0x000fe40000100a00 */
[----:B------:R0:W-:Y:S01]  /*2c780*/  STL.64 [R1+0x2f38], R36 ;  /* 0x002f382401007387 */ /* 0x0001e20000100a00 */
[----:B------:R-:W4:Y:S01]  /*2c790*/  LDL.LU.64 R24, [R1+0xa30] ;  /* 0x000a300001187983 */ /* 0x000f220000300a00 */
[----:B------:R-:W4:Y:S01]  /*2c7a0*/  LDL.LU.64 R26, [R1+0xa38] ;  /* 0x000a3800011a7983 */ /* 0x000f220000300a00 */
[----:B---3--:R-:W-:Y:S01]  /*2c7b0*/  HMMA.16816.F32 R4, R48, R32, R12 ;  /* 0x000000203004723c */ /* 0x008fe2000000180c */
[----:B------:R-:W-:Y:S02]  /*2c7c0*/  IMAD.MOV.U32 R44, RZ, RZ, R19 ;  /* 0x000000ffff2c7224 */ /* 0x000fe400078e0013 */
[----:B0-----:R-:W-:-:S02]  /*2c7d0*/  IMAD.MOV.U32 R36, RZ, RZ, R17 ;  /* 0x000000ffff247224 */ /* 0x001fc400078e0011 */
[----:B------:R-:W-:Y:S02]  /*2c7e0*/  IMAD.MOV.U32 R37, RZ, RZ, R16 ;  /* 0x000000ffff257224 */ /* 0x000fe400078e0010 */
[----:B------:R-:W-:Y:S11]  /*2c7f0*/  IMAD.MOV.U32 R45, RZ, RZ, R18 ;  /* 0x000000ffff2d7224 */ /* 0x000ff600078e0012 */
[----:B------:R-:W-:Y:S05]  /*2c800*/  @!UPT UIADD3 URZ, URZ, URZ, URZ ;  /* 0x0000003f3f3ff290 */ /* 0x000fea000fffe03f */
[----:B------:R0:W-:Y:S01]  /*2c810*/  STL.64 [R1+0xa40], R4 ;  /* 0x000a400401007387 */ /* 0x0001e20000100a00 */
[----:B------:R1:W-:Y:S02]  /*2c820*/  STL.64 [R1+0xa48], R6 ;  /* 0x000a480601007387 */ /* 0x0003e40000100a00 */
[----:B------:R-:W3:Y:S02]  /*2c830*/  LDL.LU.64 R20, [R1+0xa20] ;  /* 0x000a200001147983 */ /* 0x000ee40000300a00 */
[----:B------:R-:W3:Y:S01]  /*2c840*/  LDL.LU.64 R22, [R1+0xa28] ;  /* 0x000a280001167983 */ /* 0x000ee20000300a00 */
[----:B------:R-:W2:Y:S01]  /*2c850*/  LDL.LU.64 R16, [R1+0xa10] ;  /* 0x000a100001107983 */ /* 0x000ea20000300a00 */
[----:B------:R-:W2:Y:S02]  /*2c860*/  LDL.LU.64 R18, [R1+0xa18] ;  /* 0x000a180001127983 */ /* 0x000ea40000300a00 */
[----:B------:R-:W2:Y:S02]  /*2c870*/  LDL.LU.64 R12, [R1+0xa00] ;  /* 0x000a0000010c7983 */ /* 0x000ea40000300a00 */
[----:B------:R-:W2:Y:S01]  /*2c880*/  LDL.LU.64 R14, [R1+0xa08] ;  /* 0x000a0800010e7983 */ /* 0x000ea20000300a00 */
[----:B------:R-:W2:Y:S01]  /*2c890*/  LDL.LU.64 R52, [R1+0x310] ;  /* 0x0003100001347983 */ /* 0x000ea20000300a00 */
[----:B------:R-:W2:Y:S03]  /*2c8a0*/  LDL.LU.64 R54, [R1+0x318] ;  /* 0x0003180001367983 */ /* 0x000ea60000300a00 */
[----:B0-----:R-:W2:Y:S01]  /*2c8b0*/  LDL.LU.64 R4, [R1+0x1a0] ;  /* 0x0001a00001047983 */ /* 0x001ea20000300a00 */
[----:B-1----:R-:W2:Y:S02]  /*2c8c0*/  LDL.LU.64 R6, [R1+0x1a8] ;  /* 0x0001a80001067983 */ /* 0x002ea40000300a00 */
[----:B------:R-:W2:Y:S02]  /*2c8d0*/  LDL.LU.64 R8, [R1+0x190] ;  /* 0x0001900001087983 */ /* 0x000ea40000300a00 */
[----:B------:R-:W2:Y:S01]  /*2c8e0*/  LDL.LU.64 R10, [R1+0x198] ;  /* 0x00019800010a7983 */ /* 0x000ea20000300a00 */
[----:B------:R-:W2:Y:S01]  /*2c8f0*/  LDL.LU.64 R40, [R1+0x180] ;  /* 0x0001800001287983 */ /* 0x000ea20000300a00 */
[----:B------:R-:W2:Y:S02]  /*2c900*/  LDL.LU.64 R42, [R1+0x188] ;  /* 0x00018800012a7983 */ /* 0x000ea40000300a00 */
[----:B------:R0:W-:Y:S02]  /*2c910*/  STL.64 [R1+0x2f30], R32 ;  /* 0x002f302001007387 */ /* 0x0001e40000100a00 */
[----:B0-----:R-:W2:Y:S01]  /*2c920*/  LDL.LU.64 R32, [R1+0x160] ;  /* 0x0001600001207983 */ /* 0x001ea20000300a00 */
[----:B------:R-:W2:Y:S01]  /*2c930*/  LDL.LU.64 R34, [R1+0x168] ;  /* 0x0001680001227983 */ /* 0x000ea20000300a00 */
[C---:B----4-:R-:W-:Y:S11]  /*2c940*/  HMMA.16816.F32 R24, R48.reuse, R28, R24 ;  /* 0x0000001c3018723c */ /* 0x050ff60000001818 */
[----:B------:R-:W-:Y:S11]  /*2c950*/  @!UPT UIADD3 URZ, URZ, URZ, URZ ;  /* 0x0000003f3f3ff290 */ /* 0x000ff6000fffe03f */
[----:B------:R-:W-:Y:S01]  /*2c960*/  @!UPT UIADD3 URZ, URZ, URZ, URZ ;  /* 0x0000003f3f3ff290 */ /* 0x000fe2000fffe03f */
[----:B------:R-:W-:Y:S01]  /*2c970*/  STL.64 [R1+0xa30], R24 ;  /* 0x000a301801007387 */ /* 0x000fe20000100a00 */
[----:B------:R0:W-:Y:S03]  /*2c980*/  STL.64 [R1+0xa38], R26 ;  /* 0x000a381a01007387 */ /* 0x0001e60000100a00 */
[----:B0-----:R-:W4:Y:S01]  /*2c990*/  LDL.LU.64 R26, [R1+0x2fe0] ;  /* 0x002fe000011a7983 */ /* 0x001f220000300a00 */
[----:B------:R-:W3:Y:S02]  /*2c9a0*/  LDL.LU.64 R24, [R1+0x2fd8] ;  /* 0x002fd80001187983 */ /* 0x000ee40000300a00 */
[----:B------:R-:W-:Y:S02]  /*2c9b0*/  STL.64 [R1+0x2f28], R30 ;  /* 0x002f281e01007387 */ /* 0x000fe40000100a00 */
[----:B------:R-:W-:Y:S01]  /*2c9c0*/  STL.64 [R1+0x2f20], R28 ;  /* 0x002f201c01007387 */ /* 0x000fe20000100a00 */
[C---:B---3--:R-:W-:Y:S11]  /*2c9d0*/  HMMA.16816.F32 R20, R48.reuse, R24, R20 ;  /* 0x000000183014723c */ /* 0x048ff60000001814 */
[----:B------:R-:W-:Y:S11]  /*2c9e0*/  @!UPT UIADD3 URZ, URZ, URZ, URZ ;  /* 0x0000003f3f3ff290 */ /* 0x000ff6000fffe03f */
[----:B------:R-:W-:Y:S01]  /*2c9f0*/  @!UPT UIADD3 URZ, URZ, URZ, URZ ;  /* 0x0000003f3f3ff290 */ /* 0x000fe2000fffe03f */
[----:B------:R-:W-:Y:S01]  /*2ca00*/  STL.64 [R1+0xa20], R20 ;  /* 0x000a201401007387 */ /* 0x000fe20000100a00 */
[----:B------:R0:W-:Y:S03]  /*2ca10*/  STL.64 [R1+0xa28], R22 ;  /* 0x000a281601007387 */ /* 0x0001e60000100a00 */
[----:B0-----:R-:W3:Y:S01]  /*2ca20*/  LDL.LU R22, [R1+0x2fd0] ;  /* 0x002fd00001167983 */ /* 0x001ee20000300800 */
        /* <DEDUP_REMOVED lines=41> */
[----:B------:R-:W-:Y:S01]  /*2ccc0*/  STL.64 [R1+0x180], R44 ;  /* 0x0001802c01007387 */ /* 0x000fe20000100a00 */
[----:B------:R0:W-:Y:S03]  /*2ccd0*/  STL.64 [R1+0x188], R46 ;  /* 0x0001882e01007387 */ /* 0x0001e60000100a00 */
[----:B0-----:R-:W2:Y:S01]  /*2cce0*/  LDL.LU.64 R46, [R1+0x2f50] ;  /* 0x002f5000012e7983 */ /* 0x001ea20000300a00 */
[----:B------:R-:W2:Y:S02]  /*2ccf0*/  LDL.LU.64 R44, [R1+0x2f48] ;  /* 0x002f4800012c7983 */ /* 0x000ea40000300a00 */
[----:B------:R-:W-:Y:S02]  /*2cd00*/  IMAD.MOV.U32 R28, RZ, RZ, R60 ;  /* 0x000000ffff1c7224 */ /* 0x000fe400078e003c */
[----:B------:R-:W-:Y:S01]  /*2cd10*/  IMAD.MOV.U32 R29, RZ, RZ, R3 ;  /* 0x000000ffff1d7224 */ /* 0x000fe200078e0003 */
[C---:B------:R-:W-:Y:S08]  /*2cd20*/  HMMA.16816.F32 R32, R52.reuse, R36, R32 ;  /* 0x000000243420723c */ /* 0x040ff00000001820 */
[C---:B---3--:R-:W-:Y:S11]  /*2cd30*/  HMMA.16816.F32 R48, R52.reuse, R28, R48 ;  /* 0x0000001c3430723c */ /* 0x048ff60000001830 */
[----:B------:R-:W-:Y:S11]  /*2cd40*/  @!UPT UIADD3 URZ, URZ, URZ, URZ ;  /* 0x0000003f3f3ff290 */ /* 0x000ff6000fffe03f */
[----:B------:R-:W-:Y:S01]  /*2cd50*/  @!UPT UIADD3 URZ, URZ, URZ, URZ ;  /* 0x0000003f3f3ff290 */ /* 0x000fe2000fffe03f */
[----:B------:R-:W-:Y:S01]  /*2cd60*/  STL.64 [R1+0x170], R48 ;  /* 0x0001703001007387 */ /* 0x000fe20000100a00 */
[----:B------:R-:W-:Y:S02]  /*2cd70*/  STL.64 [R1+0x178], R50 ;  /* 0x0001783201007387 */ /* 0x000fe40000100a00 */
[----:B------:R-:W3:Y:S02]  /*2cd80*/  LDL.LU.64 R36, [R1+0x830] ;  /* 0x0008300001247983 */ /* 0x000ee40000300a00 */
[----:B------:R0:W-:Y:S01]  /*2cd90*/  STL.64 [R1+0x160], R32 ;  /* 0x0001602001007387 */ /* 0x0001e20000100a00 */
[----:B------:R1:W-:Y:S01]  /*2cda0*/  STL.64 [R1+0x168], R34 ;  /* 0x0001682201007387 */ /* 0x0003e20000100a00 */
[----:B------:R-:W3:Y:S03]  /*2cdb0*/  LDL.LU.64 R38, [R1+0x838] ;  /* 0x0008380001267983 */ /* 0x000ee60000300a00 */
[----:B------:R-:W0:Y:S01]  /*2cdc0*/  LDSM.16.MT88.4 R48, [R2+0x80] ;  /* 0x000080000230783b */ /* 0x000e220000004200 */
[C---:B--2---:R-:W-:Y:S11]  /*2cdd0*/  HMMA.16816.F32 R28, R52.reuse, R44, R56 ;  /* 0x0000002c341c723c */ /* 0x044ff60000001838 */
[----:B------:R-:W-:Y:S11]  /*2cde0*/  @!UPT UIADD3 URZ, URZ, URZ, URZ ;  /* 0x0000003f3f3ff290 */ /* 0x000ff6000fffe03f */
[----:B------:R-:W-:Y:S01]  /*2cdf0*/  @!UPT UIADD3 URZ, URZ, URZ, URZ ;  /* 0x0000003f3f3ff290 */ /* 0x000fe2000fffe03f */
[----:B------:R2:W-:Y:S01]  /*2ce00*/  STL.64 [R1+0x150], R28 ;  /* 0x0001501c01007387 */ /* 0x0005e20000100a00 */
[----:B------:R3:W-:Y:S02]  /*2ce10*/  STL.64 [R1+0x158], R30 ;  /* 0x0001581e01007387 */ /* 0x0007e40000100a00 */
[----:B0-----:R-:W4:Y:S02]  /*2ce20*/  LDL.LU.64 R32, [R1+0x820] ;  /* 0x0008200001207983 */ /* 0x001f240000300a00 */
[----:B-1----:R-:W4:Y:S01]  /*2ce30*/  LDL.LU.64 R34, [R1+0x828] ;  /* 0x0008280001227983 */ /* 0x002f220000300a00 */
[----:B--2---:R-:W2:Y:S01]  /*2ce40*/  LDL.LU.64 R28, [R1+0x810] ;  /* 0x00081000011c7983 */ /* 0x004ea20000300a00 */
[----:B---3--:R-:W2:Y:S02]  /*2ce50*/  LDL.LU.64 R30, [R1+0x818] ;  /* 0x00081800011e7983 */ /* 0x008ea40000300a00 */
[----:B------:R-:W3:Y:S02]  /*2ce60*/  LDL.LU.64 R56, [R1+0x7e0] ;  /* 0x0007e00001387983 */ /* 0x000ee40000300a00 */
[----:B------:R-:W3:Y:S01]  /*2ce70*/  LDL.LU.64 R58, [R1+0x7e8] ;  /* 0x0007e800013a7983 */ /* 0x000ee20000300a00 */
[----:B------:R-:W-:Y:S01]  /*2ce80*/  STL.64 [R1+0x2ed0], R46 ;  /* 0x002ed02e01007387 */ /* 0x000fe20000100a00 */
[----:B------:R0:W-:Y:S03]  /*2ce90*/  STL.64 [R1+0x2ec8], R44 ;  /* 0x002ec82c01007387 */ /* 0x0001e60000100a00 */
[----:B0-----:R-:W2:Y:S04]  /*2cea0*/  LDL.64 R44, [R1+0x10] ;  /* 0x00001000012c7983 */ /* 0x001ea80000100a00 */
[----:B--2---:R0:W-:Y:S04]  /*2ceb0*/  STL.64 [R1+0x2ed8], R44 ;  /* 0x002ed82c01007387 */ /* 0x0041e80000100a00 */
[----:B0-----:R-:W2:Y:S04]  /*2cec0*/  LDL.64 R44, [R1+0x20] ;  /* 0x00002000012c7983 */ /* 0x001ea80000100a00 */
[----:B--2---:R0:W-:Y:S04]  /*2ced0*/  STL.64 [R1+0x2ef0], R44 ;  /* 0x002ef02c01007387 */ /* 0x0041e80000100a00 */
[----:B0-----:R-:W2:Y:S04]  /*2cee0*/  LDL.64 R44, [R1+0x30] ;  /* 0x00003000012c7983 */ /* 0x001ea80000100a00 */
[----:B--2---:R0:W-:Y:S04]  /*2cef0*/  STL.64 [R1+0x2f08], R44 ;  /* 0x002f082c01007387 */ /* 0x0041e80000100a00 */
[----:B0-----:R-:W2:Y:S01]  /*2cf00*/  LDL.LU.64 R44, [R1+0x850] ;  /* 0x00085000012c7983 */ /* 0x001ea20000300a00 */
[----:B------:R-:W2:Y:S02]  /*2cf10*/  LDL.LU.64 R46, [R1+0x858] ;  /* 0x00085800012e7983 */ /* 0x000ea40000300a00 */
[----:B------:R-:W-:Y:S02]  /*2cf20*/  STL.64 [R1+0x2e90], R50 ;  /* 0x002e903201007387 */ /* 0x000fe40000100a00 */
[----:B------:R0:W-:Y:S02]  /*2cf30*/  STL.64 [R1+0x2e88], R48 ;  /* 0x002e883001007387 */ /* 0x0001e40000100a00 */
[----:B0-----:R-:W3:Y:S01]  /*2cf40*/  LDL.LU.64 R48, [R1+0x7f0] ;  /* 0x0007f00001307983 */ /* 0x001ee20000300a00 */
[----:B------:R-:W3:Y:S01]  /*2cf50*/  LDL.LU.64 R50, [R1+0x7f8] ;  /* 0x0007f80001327983 */ /* 0x000ee20000300a00 */
[C---:B--2---:R-:W-:Y:S11]  /*2cf60*/  HMMA.16816.F32 R44, R52.reuse, R40, R44 ;  /* 0x00000028342c723c */ /* 0x044ff6000000182c */
[----:B------:R-:W-:Y:S11]  /*2cf70*/  @!UPT UIADD3 URZ, URZ, URZ, URZ ;  /* 0x0000003f3f3ff290 */ /* 0x000ff6000fffe03f */
[----:B------:R-:W-:Y:S01]  /*2cf80*/  @!UPT UIADD3 URZ, URZ, URZ, URZ ;  /* 0x0000003f3f3ff290 */ /* 0x000fe2000fffe03f */
[----:B------:R0:W-:Y:S01]  /*2cf90*/  STL.64 [R1+0x850], R44 ;  /* 0x0008502c01007387 */ /* 0x0001e20000100a00 */
[----:B------:R-:W-:Y:S03]  /*2cfa0*/  STL.64 [R1+0x858], R46 ;  /* 0x0008582e01007387 */ /* 0x000fe60000100a00 */
[----:B0-----:R-:W2:Y:S01]  /*2cfb0*/  LDL.64 R44, [R1+0x40] ;  /* 0x00004000012c7983 */ /* 0x001ea20000100a00 */
[----:B------:R-:W-:Y:S02]  /*2cfc0*/  STL.64 [R1+0x2ee8], R42 ;  /* 0x002ee82a01007387 */ /* 0x000fe40000100a00 */
[----:B------:R0:W-:Y:S02]  /*2cfd0*/  STL.64 [R1+0x2ee0], R40 ;  /* 0x002ee02801007387 */ /* 0x0001e40000100a00 */
[----:B0-----:R-:W2:Y:S01]  /*2cfe0*/  LDL.LU.64 R40, [R1+0x840] ;  /* 0x0008400001287983 */ /* 0x001ea20000300a00 */
[----:B------:R-:W2:Y:S01]  /*2cff0*/  LDL.LU.64 R42, [R1+0x848] ;  /* 0x00084800012a7983 */ /* 0x000ea20000300a00 */
[C---:B------:R-:W-:Y:S08]  /*2d000*/  HMMA.16816.F32 R36, R52.reuse, R4, R36 ;  /* 0x000000043424723c */ /* 0x040ff00000001824 */
[C---:B--2---:R-:W-:Y:S11]  /*2d010*/  HMMA.16816.F32 R40, R52.reuse, R8, R40 ;  /* 0x000000083428723c */ /* 0x044ff60000001828 */
[----:B------:R-:W-:Y:S11]  /*2d020*/  @!UPT UIADD3 URZ, URZ, URZ, URZ ;  /* 0x0000003f3f3ff290 */ /* 0x000ff6000fffe03f */
[----:B------:R-:W-:Y:S01]  /*2d030*/  @!UPT UIADD3 URZ, URZ, URZ, URZ ;  /* 0x0000003f3f3ff290 */ /* 0x000fe2000fffe03f */
[----:B------:R0:W-:Y:S01]  /*2d040*/  STL.64 [R1+0x840], R40 ;  /* 0x0008402801007387 */ /* 0x0001e20000100a00 */
[----:B------:R1:W-:Y:S03]  /*2d050*/  STL.64 [R1+0x848], R42 ;  /* 0x0008482a01007387 */ /* 0x0003e60000100a00 */
        /* <DEDUP_REMOVED lines=9> */
[----:B------:R-:W4:Y:S02]  /*2d0f0*/  LDL.LU.64 R36, [R1+0x2f38] ;  /* 0x002f380001247983 */ /* 0x000f240000300a00 */
[C---:B----4-:R-:W-:Y:S11]  /*2d100*/  HMMA.16816.F32 R32, R52.reuse, R36, R32 ;  /* 0x000000243420723c */ /* 0x050ff60000001820 */
[----:B------:R-:W-:Y:S11]  /*2d110*/  @!UPT UIADD3 URZ, URZ, URZ, URZ ;  /* 0x0000003f3f3ff290 */ /* 0x000ff6000fffe03f */
[----:B------:R-:W-:Y:S01]  /*2d120*/  @!UPT UIADD3 URZ, URZ, URZ, URZ ;  /* 0x0000003f3f3ff290 */ /* 0x000fe2000fffe03f */
[----:B------:R0:W-:Y:S01]  /*2d130*/  STL.64 [R1+0x820], R32 ;  /* 0x0008202001007387 */ /* 0x0001e20000100a00 */
[----:B------:R-:W-:Y:S03]  /*2d140*/  STL.64 [R1+0x828], R34 ;  /* 0x0008282201007387 */ /* 0x000fe60000100a00 */
[----:B0-----:R-:W4:Y:S02]  /*2d150*/  LDL.LU.64 R32, [R1+0x2f30] ;  /* 0x002f300001207983 */ /* 0x001f240000300a00 */
[C---:B----4-:R-:W-:Y:S11]  /*2d160*/  HMMA.16816.F32 R28, R52.reuse, R32, R28 ;  /* 0x00000020341c723c */ /* 0x050ff6000000181c */
[----:B------:R-:W-:Y:S11]  /*2d170*/  @!UPT UIADD3 URZ, URZ, URZ, URZ ;  /* 0x0000003f3f3ff290 */ /* 0x000ff6000fffe03f */
[----:B------:R-:W-:Y:S01]  /*2d180*/  @!UPT UIADD3 URZ, URZ, URZ, URZ ;  /* 0x0000003f3f3ff290 */ /* 0x000fe2000fffe03f */
[----:B------:R-:W-:Y:S01]  /*2d190*/  STL.64 [R1+0x810], R28 ;  /* 0x0008101c01007387 */ /* 0x000fe20000100a00 */
[----:B------:R0:W-:Y:S03]  /*2d1a0*/  STL.64 [R1+0x818], R30 ;  /* 0x0008181e01007387 */ /* 0x0001e60000100a00 */
[----:B0-----:R-:W4:Y:S01]  /*2d1b0*/  LDL.LU.64 R30, [R1+0x2f28] ;  /* 0x002f2800011e7983 */ /* 0x001f220000300a00 */
[----:B------:R-:W2:Y:S02]  /*2d1c0*/  LDL.LU.64 R28, [R1+0x2f20] ;  /* 0x002f2000011c7983 */ /* 0x000ea40000300a00 */
[C---:B--2---:R-:W-:Y:S11]  /*2d1d0*/  HMMA.16816.F32 R8, R52.reuse, R28, R8 ;  /* 0x0000001c3408723c */ /* 0x044ff60000001808 */
[----:B------:R-:W-:Y:S11]  /*2d1e0*/  @!UPT UIADD3 URZ, URZ, URZ, URZ ;  /* 0x0000003f3f3ff290 */ /* 0x000ff6000fffe03f */
[----:B------:R-:W-:Y:S01]  /*2d1f0*/  @!UPT UIADD3 URZ, URZ, URZ, URZ ;  /* 0x0000003f3f3ff290 */ /* 0x000fe2000fffe03f */
[----:B------:R-:W-:Y:S01]  /*2d200*/  STL.64 [R1+0x800], R8 ;  /* 0x0008000801007387 */ /* 0x000fe20000100a00 */
[----:B------:R3:W-:Y:S02]  /*2d210*/  STL.64 [R1+0x808], R10 ;  /* 0x0008080a01007387 */ /* 0x0007e40000100a00 */
[C---:B---3--:R-:W-:Y:S01]  /*2d220*/  HMMA.16816.F32 R8, R52.reuse, R24, R48 ;  /* 0x000000183408723c */ /* 0x048fe20000001830 */
[----:B------:R-:W-:Y:S01]  /*2d230*/  STL.64 [R1+0x2ec0], R26 ;  /* 0x002ec01a01007387 */ /* 0x000fe20000100a00 */
[----:B------:R-:W-:Y:S11]  /*2d240*/  STL.64 [R1+0x2eb8], R24 ;  /* 0x002eb81801007387 */ /* 0x000ff60000100a00 */
[----:B------:R-:W-:Y:S10]  /*2d250*/  @!UPT UIADD3 URZ, URZ, URZ, URZ ;  /* 0x0000003f3f3ff290 */ /* 0x000ff4000fffe03f */
[----:B------:R-:W-:Y:S01]  /*2d260*/  STL.64 [R1+0x7f0], R8 ;  /* 0x0007f00801007387 */ /* 0x000fe20000100a00 */
[----:B------:R0:W-:Y:S02]  /*2d270*/  STL.64 [R1+0x7f8], R10 ;  /* 0x0007f80a01007387 */ /* 0x0001e40000100a00 */
[C---:B0-----:R-:W-:Y:S01]  /*2d280*/  HMMA.16816.F32 R8, R52.reuse, R20, R56 ;  /* 0x000000143408723c */ /* 0x041fe20000001838 */
[----:B------:R-:W2:Y:S01]  /*2d290*/  LDL.LU.64 R56, [R1+0x140] ;  /* 0x0001400001387983 */ /* 0x000ea20000300a00 */
[----:B------:R-:W2:Y:S11]  /*2d2a0*/  LDL.LU.64 R58, [R1+0x148] ;  /* 0x00014800013a7983 */ /* 0x000eb60000300a00 */
[----:B------:R-:W-:Y:S10]  /*2d2b0*/  @!UPT UIADD3 URZ, URZ, URZ, URZ ;  /* 0x0000003f3f3ff290 */ /* 0x000ff4000fffe03f */
[----:B------:R0:W-:Y:S01]  /*2d2c0*/  STL.64 [R1+0x7e0], R8 ;  /* 0x0007e00801007387 */ /* 0x0001e20000100a00 */
[----:B------:R1:W-:Y:S02]  /*2d2d0*/  STL.64 [R1+0x7e8], R10 ;  /* 0x0007e80a01007387 */ /* 0x0003e40000100a00 */
[----:B------:R-:W3:Y:S02]  /*2d2e0*/  LDL.LU.64 R24, [R1+0xfc0] ;  /* 0x000fc00001187983 */ /* 0x000ee40000300a00 */
[----:B------:R-:W3:Y:S01]  /*2d2f0*/  LDL.LU.64 R26, [R1+0xfc8] ;  /* 0x000fc800011a7983 */ /* 0x000ee20000300a00 */
[----:B0-----:R-:W3:Y:S01]  /*2d300*/  LDL.LU.64 R8, [R1+0xe90] ;  /* 0x000e900001087983 */ /* 0x001ee20000300a00 */
[----:B-1----:R-:W3:Y:S02]  /*2d310*/  LDL.LU.64 R10, [R1+0xe98] ;  /* 0x000e9800010a7983 */ /* 0x002ee40000300a00 */
[----:B------:R-:W-:Y:S02]  /*2d320*/  STL [R1+0x2eb0], R22 ;  /* 0x002eb01601007387 */ /* 0x000fe40000100800 */
[----:B------:R0:W-:Y:S02]  /*2d330*/  STL.64 [R1+0x2ea8], R20 ;  /* 0x002ea81401007387 */ /* 0x0001e40000100a00 */
[C---:B0-----:R-:W-:Y:S01]  /*2d340*/  HMMA.16816.F32 R20, R52.reuse, R16, R40 ;  /* 0x000000103414723c */ /* 0x041fe20000001828 */
[----:B------:R-:W3:Y:S01]  /*2d350*/  LDL.LU.64 R40, [R1+0xe80] ;  /* 0x000e800001287983 */ /* 0x000ee20000300a00 */
[----:B------:R-:W3:Y:S11]  /*2d360*/  LDL.LU.64 R42, [R1+0xe88] ;  /* 0x000e8800012a7983 */ /* 0x000ef60000300a00 */
[----:B------:R-:W-:Y:S10]  /*2d370*/  @!UPT UIADD3 URZ, URZ, URZ, URZ ;  /* 0x0000003f3f3ff290 */ /* 0x000ff4000fffe03f */
[----:B------:R0:W-:Y:S01]  /*2d380*/  STL.64 [R1+0x7d0], R20 ;  /* 0x0007d01401007387 */ /* 0x0001e20000100a00 */
[----:B------:R1:W-:Y:S03]  /*2d390*/  STL.64 [R1+0x7d8], R22 ;  /* 0x0007d81601007387 */ /* 0x0003e60000100a00 */
[----:B0-----:R-:W3:Y:S01]  /*2d3a0*/  LDL.LU.64 R20, [R1+0x650] ;  /* 0x0006500001147983 */ /* 0x001ee20000300a00 */
[----:B-1----:R-:W3:Y:S02]  /*2d3b0*/  LDL.LU.64 R22, [R1+0x658] ;  /* 0x0006580001167983 */ /* 0x002ee40000300a00 */
[----:B------:R-:W3:Y:S02]  /*2d3c0*/  LDL.LU.64 R48, [R1+0x630] ;  /* 0x0006300001307983 */ /* 0x000ee40000300a00 */
[----:B------:R-:W3:Y:S01]  /*2d3d0*/  LDL.LU.64 R50, [R1+0x638] ;  /* 0x0006380001327983 */ /* 0x000ee20000300a00 */
[----:B------:R-:W-:Y:S01]  /*2d3e0*/  STL.64 [R1+0x2ea0], R18 ;  /* 0x002ea01201007387 */ /* 0x000fe20000100a00 */
[----:B------:R0:W-:Y:S03]  /*2d3f0*/  STL.64 [R1+0x2e98], R16 ;  /* 0x002e981001007387 */ /* 0x0001e60000100a00 */
[----:B0-----:R-:W3:Y:S01]  /*2d400*/  LDL.64 R16, [R1] ;  /* 0x0000000001107983 */ /* 0x001ee20000100a00 */
[----:B--2---:R-:W-:Y:S03]  /*2d410*/  HMMA.16816.F32 R52, R52, R12, R56 ;  /* 0x0000000c3434723c */ /* 0x004fe60000001838 */
[----:B------:R-:W3:Y:S01]  /*2d420*/  LDL.LU.64 R58, [R1+0x2f18] ;  /* 0x002f1800013a7983 */ /* 0x000ee20000300a00 */
[----:B------:R-:W3:Y:S11]  /*2d430*/  LDL.LU.64 R56, [R1+0x2f10] ;  /* 0x002f100001387983 */ /* 0x000ef60000300a00 */
[----:B------:R-:W-:Y:S08]  /*2d440*/  @!UPT UIADD3 URZ, URZ, URZ, URZ ;  /* 0x0000003f3f3ff290 */ /* 0x000ff0000fffe03f */
[----:B------:R0:W-:Y:S01]  /*2d450*/  STL.64 [R1+0x140], R52 ;  /* 0x0001403401007387 */ /* 0x0001e20000100a00 */
[----:B------:R1:W-:Y:S03]  /*2d460*/  STL.64 [R1+0x148], R54 ;  /* 0x0001483601007387 */ /* 0x0003e60000100a00 */
[----:B0-----:R-:W2:Y:S01]  /*2d470*/  LDL.LU.64 R52, [R1+0x640] ;  /* 0x0006400001347983 */ /* 0x001ea20000300a00 */
[----:B-1----:R-:W2:Y:S01]  /*2d480*/  LDL.LU.64 R54, [R1+0x648] ;  /* 0x0006480001367983 */ /* 0x002ea20000300a00 */
[C---:B---3--:R-:W-:Y:S11]  /*2d490*/  HMMA.16816.F32 R24, R56.reuse, R44, R24 ;  /* 0x0000002c3818723c */ /* 0x048ff60000001818 */
[----:B------:R-:W-:Y:S11]  /*2d4a0*/  @!UPT UIADD3 URZ, URZ, URZ, URZ ;  /* 0x0000003f3f3ff290 */ /* 0x000ff6000fffe03f */
[----:B------:R-:W-:Y:S01]  /*2d4b0*/  @!UPT UIADD3 URZ, URZ, URZ, URZ ;  /* 0x0000003f3f3ff290 */ /* 0x000fe2000fffe03f */
[----:B------:R0:W-:Y:S01]  /*2d4c0*/  STL.64 [R1+0xfc0], R24 ;  /* 0x000fc01801007387 */ /* 0x0001e20000100a00 */
[----:B------:R1:W-:Y:S02]  /*2d4d0*/  STL.64 [R1+0xfc8], R26 ;  /* 0x000fc81a01007387 */ /* 0x0003e40000100a00 */
[----:B0-----:R-:W-:Y:S02]  /*2d4e0*/  IMAD.MOV.U32 R25, RZ, RZ, R44 ;  /* 0x000000ffff197224 */ /* 0x001fe400078e002c */
[----:B------:R-:W-:Y:S02]  /*2d4f0*/  IMAD.MOV.U32 R24, RZ, RZ, R45 ;  /* 0x000000ffff187224 */ /* 0x000fe400078e002d */
[----:B------:R-:W3:Y:S02]  /*2d500*/  LDL.LU.64 R44, [R1+0x2f08] ;  /* 0x002f0800012c7983 */ /* 0x000ee40000300a00 */
[----:B---3--:R-:W-:Y:S01]  /*2d510*/  HMMA.16816.F32 R8, R56, R44, R8 ;  /* 0x0000002c3808723c */ /* 0x008fe20000001808 */
[----:B-1----:R-:W-:-:S02]  /*2d520*/  IMAD.MOV.U32 R27, RZ, RZ, R44 ;  /* 0x000000ffff1b7224 */ /* 0x002fc400078e002c */
[----:B------:R-:W-:Y:S11]  /*2d530*/  IMAD.MOV.U32 R26, RZ, RZ, R45 ;  /* 0x000000ffff1a7224 */ /* 0x000ff600078e002d */
[----:B------:R-:W-:Y:S09]  /*2d540*/  @!UPT UIADD3 URZ, URZ, URZ, URZ ;  /* 0x0000003f3f3ff290 */ /* 0x000ff2000fffe03f */
[----:B------:R-:W-:Y:S01]  /*2d550*/  STL.64 [R1+0xe90], R8 ;  /* 0x000e900801007387 */ /* 0x000fe20000100a00 */
[----:B------:R0:W-:Y:S03]  /*2d560*/  STL.64 [R1+0xe98], R10 ;  /* 0x000e980a01007387 */ /* 0x0001e60000100a00 */
[----:B0-----:R-:W3:Y:S01]  /*2d570*/  LDL.LU.64 R10, [R1+0x2f00] ;  /* 0x002f0000010a7983 */ /* 0x001ee20000300a00 */
[----:B------:R-:W2:Y:S02]  /*2d580*/  LDL.LU.64 R8, [R1+0x2ef8] ;  /* 0x002ef80001087983 */ /* 0x000ea40000300a00 */
[----:B------:R-:W2:Y:S02]  /*2d590*/  LDL.LU.64 R44, [R1+0x2ef0] ;  /* 0x002ef000012c7983 */ /* 0x000ea40000300a00 */
[----:B--2---:R-:W-:Y:S01]  /*2d5a0*/  HMMA.16816.F32 R40, R56, R44, R40 ;  /* 0x0000002c3828723c */ /* 0x004fe20000001828 */
[----:B------:R-:W-:-:S02]  /*2d5b0*/  IMAD.MOV.U32 R34, RZ, RZ, R44 ;  /* 0x000000ffff227224 */ /* 0x000fc400078e002c */
[----:B------:R-:W-:Y:S11]  /*2d5c0*/  IMAD.MOV.U32 R3, RZ, RZ, R45 ;  /* 0x000000ffff037224 */ /* 0x000ff600078e002d */
[----:B------:R-:W-:Y:S09]  /*2d5d0*/  @!UPT UIADD3 URZ, URZ, URZ, URZ ;  /* 0x0000003f3f3ff290 */ /* 0x000ff2000fffe03f */
[----:B------:R-:W-:Y:S01]  /*2d5e0*/  STL.64 [R1+0xe80], R40 ;  /* 0x000e802801007387 */ /* 0x000fe20000100a00 */
[----:B------:R0:W-:Y:S03]  /*2d5f0*/  STL.64 [R1+0xe88], R42 ;  /* 0x000e882a01007387 */ /* 0x0001e60000100a00 */
[----:B0-----:R-:W2:Y:S01]  /*2d600*/  LDL.LU.64 R42, [R1+0x2ee8] ;  /* 0x002ee800012a7983 */ /* 0x001ea20000300a00 */
[----:B------:R-:W2:Y:S02]  /*2d610*/  LDL.LU.64 R40, [R1+0x2ee0] ;  /* 0x002ee00001287983 */ /* 0x000ea40000300a00 */
[----:B------:R-:W2:Y:S01]  /*2d620*/  LDL.LU.64 R44, [R1+0x2ed8] ;  /* 0x002ed800012c7983 */ /* 0x000ea20000300a00 */
[C---:B------:R-:W-:Y:S08]  /*2d630*/  HMMA.16816.F32 R52, R56.reuse, R16, R52 ;  /* 0x000000103834723c */ /* 0x040ff00000001834 */
[----:B--2---:R-:W-:Y:S11]  /*2d640*/  HMMA.16816.F32 R20, R56, R44, R20 ;  /* 0x0000002c3814723c */ /* 0x004ff60000001814 */
[----:B------:R-:W-:Y:S11]  /*2d650*/  @!UPT UIADD3 URZ, URZ, URZ, URZ ;  /* 0x0000003f3f3ff290 */ /* 0x000ff6000fffe03f */
[----:B------:R-:W-:Y:S01]  /*2d660*/  @!UPT UIADD3 URZ, URZ, URZ, URZ ;  /* 0x0000003f3f3ff290 */ /* 0x000fe2000fffe03f */
[----:B------:R0:W-:Y:S01]  /*2d670*/  STL.64 [R1+0x650], R20 ;  /* 0x0006501401007387 */ /* 0x0001e20000100a00 */
[----:B------:R1:W-:Y:S02]  /*2d680*/  STL.64 [R1+0x658], R22 ;  /* 0x0006581601007387 */ /* 0x0003e40000100a00 */
[----:B------:R-:W2:Y:S02]  /*2d690*/  LDL.LU.64 R46, [R1+0x2ed0] ;  /* 0x002ed000012e7983 */ /* 0x000ea40000300a00 */
[----:B0-----:R-:W-:Y:S02]  /*2d6a0*/  IMAD.MOV.U32 R21, RZ, RZ, R44 ;  /* 0x000000ffff157224 */ /* 0x001fe400078e002c */
[----:B------:R-:W-:Y:S02]  /*2d6b0*/  IMAD.MOV.U32 R20, RZ, RZ, R45 ;  /* 0x000000ffff147224 */ /* 0x000fe400078e002d */
[----:B------:R-:W2:Y:S01]  /*2d6c0*/  LDL.LU.64 R44, [R1+0x2ec8] ;  /* 0x002ec800012c7983 */ /* 0x000ea20000300a00 */
[----:B------:R-:W-:Y:S02]  /*2d6d0*/  STL.64 [R1+0x640], R52 ;  /* 0x0006403401007387 */ /* 0x000fe40000100a00 */
[----:B-1----:R-:W-:-:S02]  /*2d6e0*/  IMAD.MOV.U32 R23, RZ, RZ, R16 ;  /* 0x000000ffff177224 */ /* 0x002fc400078e0010 */
[----:B------:R-:W-:Y:S01]  /*2d6f0*/  IMAD.MOV.U32 R22, RZ, RZ, R17 ;  /* 0x000000ffff167224 */ /* 0x000fe200078e0011 */
[----:B------:R-:W-:Y:S01]  /*2d700*/  STL.64 [R1+0x648], R54 ;  /* 0x0006483601007387 */ /* 0x000fe20000100a00 */
[----:B------:R-:W3:Y:S02]  /*2d710*/  LDL.LU.64 R16, [R1+0xe70] ;  /* 0x000e700001107983 */ /* 0x000ee40000300a00 */
[----:B------:R-:W3:Y:S02]  /*2d720*/  LDL.LU.64 R18, [R1+0xe78] ;  /* 0x000e780001127983 */ /* 0x000ee40000300a00 */
[----:B------:R-:W0:Y:S01]  /*2d730*/  LDSM.16.MT88.4 R52, [R2+0x100] ;  /* 0x000100000234783b */ /* 0x000e220000004200 */
[----:B--2---:R-:W-:Y:S11]  /*2d740*/  HMMA.16816.F32 R48, R56, R44, R48 ;  /* 0x0000002c3830723c */ /* 0x004ff60000001830 */
[----:B------:R-:W-:Y:S11]  /*2d750*/  @!UPT UIADD3 URZ, URZ, URZ, URZ ;  /* 0x0000003f3f3ff290 */ /* 0x000ff6000fffe03f */
[----:B------:R-:W-:Y:S01]  /*2d760*/  @!UPT UIADD3 URZ, URZ, URZ, URZ ;  /* 0x0000003f3f3ff290 */ /* 0x000fe2000fffe03f */
[----:B------:R1:W-:Y:S01]  /*2d770*/  STL.64 [R1+0x630], R48 ;  /* 0x0006303001007387 */ /* 0x0003e20000100a00 */
[----:B------:R2:W-:Y:S02]  /*2d780*/  STL.64 [R1+0x638], R50 ;  /* 0x0006383201007387 */ /* 0x0005e40000100a00 */
[----:B------:R-:W-:Y:S02]  /*2d790*/  STL.64 [R1+0x2e18], R46 ;  /* 0x002e182e01007387 */ /* 0x000fe40000100a00 */
[----:B------:R0:W-:Y:S01]  /*2d7a0*/  STL.64 [R1+0x2e10], R44 ;  /* 0x002e102c01007387 */ /* 0x0001e20000100a00 */
[----:B-1----:R-:W4:Y:S01]  /*2d7b0*/  LDL.LU.64 R48, [R1+0xe50] ;  /* 0x000e500001307983 */ /* 0x002f220000300a00 */
[----:B--2---:R-:W4:Y:S02]  /*2d7c0*/  LDL.LU.64 R50, [R1+0xe58] ;  /* 0x000e580001327983 */ /* 0x004f240000300a00 */
[----:B0-----:R-:W-:Y:S02]  /*2d7d0*/  IMAD.MOV.U32 R44, RZ, RZ, R23 ;  /* 0x000000ffff2c7224 */ /* 0x001fe400078e0017 */
[----:B------:R-:W-:-:S05]  /*2d7e0*/  IMAD.MOV.U32 R45, RZ, RZ, R22 ;  /* 0x000000ffff2d7224 */ /* 0x000fca00078e0016 */
[----:B------:R0:W-:Y:S02]  /*2d7f0*/  STL.64 [R1+0x2e30], R44 ;  /* 0x002e302c01007387 */ /* 0x0001e40000100a00 */
[----:B0-----:R-:W-:Y:S02]  /*2d800*/  IMAD.MOV.U32 R44, RZ, RZ, R21 ;  /* 0x000000ffff2c7224 */ /* 0x001fe400078e0015 */
[----:B------:R-:W-:Y:S02]  /*2d810*/  IMAD.MOV.U32 R45, RZ, RZ, R20 ;  /* 0x000000ffff2d7224 */ /* 0x000fe400078e0014 */
[----:B------:R-:W2:Y:S01]  /*2d820*/  LDL.LU.64 R20, [R1+0xe40] ;  /* 0x000e400001147983 */ /* 0x000ea20000300a00 */
[----:B------:R-:W2:Y:S02]  /*2d830*/  LDL.LU.64 R22, [R1+0xe48] ;  /* 0x000e480001167983 */ /* 0x000ea40000300a00 */
[----:B------:R0:W-:Y:S02]  /*2d840*/  STL.64 [R1+0x2e48], R44 ;  /* 0x002e482c01007387 */ /* 0x0001e40000100a00 */
[----:B0-----:R-:W2:Y:S01]  /*2d850*/  LDL.LU.64 R44, [R1+0xe60] ;  /* 0x000e6000012c7983 */ /* 0x001ea20000300a00 */
[----:B------:R-:W2:Y:S02]  /*2d860*/  LDL.LU.64 R46, [R1+0xe68] ;  /* 0x000e6800012e7983 */ /* 0x000ea40000300a00 */
[----:B------:R-:W-:Y:S02]  /*2d870*/  STL.64 [R1+0x2e00], R54 ;  /* 0x002e003601007387 */ /* 0x000fe40000100a00 */
[----:B------:R3:W-:Y:S02]  /*2d880*/  STL.64 [R1+0x2df8], R52 ;  /* 0x002df83401007387 */ /* 0x0007e40000100a00 */
[C---:B---3--:R-:W-:Y:S01]  /*2d890*/  HMMA.16816.F32 R52, R56.reuse, R40, R16 ;  /* 0x000000283834723c */ /* 0x048fe20000001810 */
[----:B------:R-:W3:Y:S01]  /*2d8a0*/  LDL.LU.64 R16, [R1+0xe30] ;  /* 0x000e300001107983 */ /* 0x000ee20000300a00 */
[----:B------:R-:W3:Y:S11]  /*2d8b0*/  LDL.LU.64 R18, [R1+0xe38] ;  /* 0x000e380001127983 */ /* 0x000ef60000300a00 */
[----:B------:R-:W-:Y:S10]  /*2d8c0*/  @!UPT UIADD3 URZ, URZ, URZ, URZ ;  /* 0x0000003f3f3ff290 */ /* 0x000ff4000fffe03f */
[----:B------:R-:W-:Y:S01]  /*2d8d0*/  STL.64 [R1+0xe70], R52 ;  /* 0x000e703401007387 */ /* 0x000fe20000100a00 */
[----:B------:R-:W-:Y:S02]  /*2d8e0*/  STL.64 [R1+0xe78], R54 ;  /* 0x000e783601007387 */ /* 0x000fe40000100a00 */
[----:B------:R-:W-:Y:S02]  /*2d8f0*/  STL.64 [R1+0x2e28], R42 ;  /* 0x002e282a01007387 */ /* 0x000fe40000100a00 */
[----:B------:R2:W-:Y:S01]  /*2d900*/  STL.64 [R1+0x2e20], R40 ;  /* 0x002e202801007387 */ /* 0x0005e20000100a00 */
[----:B------:R-:W-:Y:S01]  /*2d910*/  STL.64 [R1+0x2e40], R10 ;  /* 0x002e400a01007387 */ /* 0x000fe20000100a00 */
[----:B------:R4:W-:Y:S01]  /*2d920*/  STL.64 [R1+0x2e38], R8 ;  /* 0x002e380801007387 */ /* 0x0009e20000100a00 */
[C---:B--2---:R-:W-:Y:S08]  /*2d930*/  HMMA.16816.F32 R40, R56.reuse, R8, R44 ;  /* 0x000000083828723c */ /* 0x044ff0000000182c */
[C---:B----4-:R-:W-:Y:S11]  /*2d940*/  HMMA.16816.F32 R8, R56.reuse, R4, R48 ;  /* 0x000000043808723c */ /* 0x050ff60000001830 */
[----:B------:R-:W-:Y:S04]  /*2d950*/  @!UPT UIADD3 URZ, URZ, URZ, URZ ;  /* 0x0000003f3f3ff290 */ /* 0x000fe8000fffe03f */
[----:B------:R-:W-:Y:S01]  /*2d960*/  STL.64 [R1+0xe60], R40 ;  /* 0x000e602801007387 */ /* 0x000fe20000100a00 */
[----:B------:R-:W-:Y:S02]  /*2d970*/  STL.64 [R1+0xe68], R42 ;  /* 0x000e682a01007387 */ /* 0x000fe40000100a00 */
[----:B------:R-:W-:Y:S02]  /*2d980*/  STL.64 [R1+0x2e58], R6 ;  /* 0x002e580601007387 */ /* 0x000fe40000100a00 */
[----:B------:R-:W-:Y:S03]  /*2d990*/  STL.64 [R1+0x2e50], R4 ;  /* 0x002e500401007387 */ /* 0x000fe60000100a00 */
[----:B------:R-:W-:Y:S01]  /*2d9a0*/  STL.64 [R1+0xe50], R8 ;  /* 0x000e500801007387 */ /* 0x000fe20000100a00 */
[----:B------:R0:W-:Y:S02]  /*2d9b0*/  STL.64 [R1+0xe58], R10 ;  /* 0x000e580a01007387 */ /* 0x0001e40000100a00 */
[----:B0-----:R-:W-:Y:S01]  /*2d9c0*/  HMMA.16816.F32 R8, R56, R36, R20 ;  /* 0x000000243808723c */ /* 0x001fe20000001814 */
[----:B------:R-:W-:-:S02]  /*2d9d0*/  IMAD.MOV.U32 R4, RZ, RZ, R27 ;  /* 0x000000ffff047224 */ /* 0x000fc400078e001b */
[----:B------:R-:W-:-:S05]  /*2d9e0*/  IMAD.MOV.U32 R5, RZ, RZ, R26 ;  /* 0x000000ffff057224 */ /* 0x000fca00078e001a */
[----:B------:R-:W-:Y:S01]  /*2d9f0*/  STL.64 [R1+0x2e70], R4 ;  /* 0x002e700401007387 */ /* 0x000fe20000100a00 */
[----:B------:R-:W-:Y:S02]  /*2da00*/  STL.64 [R1+0x2e68], R38 ;  /* 0x002e682601007387 */ /* 0x000fe40000100a00 */
[----:B------:R-:W-:Y:S11]  /*2da10*/  STL.64 [R1+0x2e60], R36 ;  /* 0x002e602401007387 */ /* 0x000ff60000100a00 */
[----:B------:R-:W-:Y:S01]  /*2da20*/  @!UPT UIADD3 URZ, URZ, URZ, URZ ;  /* 0x0000003f3f3ff290 */ /* 0x000fe2000fffe03f */
[----:B------:R-:W-:Y:S01]  /*2da30*/  STL.64 [R1+0xe40], R8 ;  /* 0x000e400801007387 */ /* 0x000fe20000100a00 */
[----:B------:R3:W-:Y:S02]  /*2da40*/  STL.64 [R1+0xe48], R10 ;  /* 0x000e480a01007387 */ /* 0x0007e40000100a00 */
[C---:B---3--:R-:W-:Y:S01]  /*2da50*/  HMMA.16816.F32 R8, R56.reuse, R32, R16 ;  /* 0x000000203808723c */ /* 0x048fe20000001810 */
[----:B------:R-:W-:Y:S02]  /*2da60*/  IMAD.MOV.U32 R4, RZ, RZ, R25 ;  /* 0x000000ffff047224 */ /* 0x000fe400078e0019 */
[----:B------:R-:W-:Y:S02]  /*2da70*/  IMAD.MOV.U32 R5, RZ, RZ, R24 ;  /* 0x000000ffff057224 */ /* 0x000fe400078e0018 */
[----:B------:R-:W2:Y:S01]  /*2da80*/  LDL.LU.64 R24, [R1+0xe20] ;  /* 0x000e200001187983 */ /* 0x000ea20000300a00 */
[----:B------:R-:W2:Y:S11]  /*2da90*/  LDL.LU.64 R26, [R1+0xe28] ;  /* 0x000e2800011a7983 */ /* 0x000eb60000300a00 */
[----:B------:R-:W-:Y:S06]  /*2daa0*/  @!UPT UIADD3 URZ, URZ, URZ, URZ ;  /* 0x0000003f3f3ff290 */ /* 0x000fec000fffe03f */
[----:B------:R-:W-:Y:S01]  /*2dab0*/  STL.64 [R1+0xe30], R8 ;  /* 0x000e300801007387 */ /* 0x000fe20000100a00 */
[----:B------:R-:W-:Y:S02]  /*2dac0*/  STL.64 [R1+0xe38], R10 ;  /* 0x000e380a01007387 */ /* 0x000fe40000100a00 */
[----:B------:R-:W3:Y:S02]  /*2dad0*/  LDL.LU.64 R20, [R1+0xe10] ;  /* 0x000e100001147983 */ /* 0x000ee40000300a00 */
[----:B------:R-:W3:Y:S01]  /*2dae0*/  LDL.LU.64 R22, [R1+0xe18] ;  /* 0x000e180001167983 */ /* 0x000ee20000300a00 */
[----:B------:R-:W4:Y:S01]  /*2daf0*/  LDL.LU.64 R16, [R1+0xe00] ;  /* 0x000e000001107983 */ /* 0x000f220000300a00 */
[----:B------:R-:W4:Y:S02]  /*2db00*/  LDL.LU.64 R18, [R1+0xe08] ;  /* 0x000e080001127983 */ /* 0x000f240000300a00 */
[----:B------:R-:W3:Y:S02]  /*2db10*/  LDL.LU.64 R52, [R1+0xdf0] ;  /* 0x000df00001347983 */ /* 0x000ee40000300a00 */
[----:B------:R-:W3:Y:S01]  /*2db20*/  LDL.LU.64 R54, [R1+0xdf8] ;  /* 0x000df80001367983 */ /* 0x000ee20000300a00 */
[----:B------:R-:W3:Y:S01]  /*2db30*/  LDL.LU.64 R48, [R1+0x620] ;  /* 0x0006200001307983 */ /* 0x000ee20000300a00 */
[----:B------:R-:W3:Y:S02]  /*2db40*/  LDL.LU.64 R50, [R1+0x628] ;  /* 0x0006280001327983 */ /* 0x000ee40000300a00 */
[----:B------:R-:W3:Y:S02]  /*2db50*/  LDL.LU.64 R36, [R1+0x4b0] ;  /* 0x0004b00001247983 */ /* 0x000ee40000300a00 */
[----:B------:R-:W3:Y:S01]  /*2db60*/  LDL.LU.64 R38, [R1+0x4b8] ;  /* 0x0004b80001267983 */ /* 0x000ee20000300a00 */
[C---:B--2---:R-:W-:Y:S01]  /*2db70*/  HMMA.16816.F32 R24, R56.reuse, R28, R24 ;  /* 0x0000001c3818723c */ /* 0x044fe20000001818 */
        /* <DEDUP_REMOVED lines=10> */
[----:B------:R-:W-:Y:S06]  /*2dc20*/  STL.64 [R1+0x2e08], R32 ;  /* 0x002e082001007387 */ /* 0x000fec0000100a00 */
        /* <DEDUP_REMOVED lines=9> */
[----:B0-----:R-:W2:Y:S01]  /*2dcc0*/  LDL.LU R22, [R1+0x2eb0] ;  /* 0x002eb00001167983 */ /* 0x001ea20000300800 */
[----:B------:R-:W4:Y:S02]  /*2dcd0*/  LDL.LU.64 R20, [R1+0x2ea8] ;  /* 0x002ea80001147983 */ /* 0x000f240000300a00 */
[C---:B----4-:R-:W-:Y:S11]  /*2dce0*/  HMMA.16816.F32 R16, R56.reuse, R20, R16 ;  /* 0x000000143810723c */ /* 0x050ff60000001810 */
[----:B------:R-:W-:Y:S11]  /*2dcf0*/  @!UPT UIADD3 URZ, URZ, URZ, URZ ;  /* 0x0000003f3f3ff290 */ /* 0x000ff6000fffe03f */
[----:B------:R-:W-:Y:S01]  /*2dd00*/  @!UPT UIADD3 URZ, URZ, URZ, URZ ;  /* 0x0000003f3f3ff290 */ /* 0x000fe2000fffe03f */
[----:B------:R-:W-:Y:S01]  /*2dd10*/  STL.64 [R1+0xe00], R16 ;  /* 0x000e001001007387 */ /* 0x000fe20000100a00 */
[----:B------:R0:W-:Y:S03]  /*2dd20*/  STL.64 [R1+0xe08], R18 ;  /* 0x000e081201007387 */ /* 0x0001e60000100a00 */
        /* <DEDUP_REMOVED lines=10> */
[----:B------:R-:W2:Y:S01]  /*2ddd0*/  LDL.LU.64 R48, [R1+0x2e88] ;  /* 0x002e880001307983 */ /* 0x000ea20000300a00 */
[----:B------:R0:W-:Y:S01]  /*2dde0*/  STL.64 [R1+0x620], R56 ;  /* 0x0006203801007387 */ /* 0x0001e20000100a00 */
[----:B------:R1:W-:Y:S03]  /*2ddf0*/  STL.64 [R1+0x628], R58 ;  /* 0x0006283a01007387 */ /* 0x0003e60000100a00 */
[----:B0-----:R-:W3:Y:S01]  /*2de00*/  LDL.LU.64 R56, [R1+0x470] ;  /* 0x0004700001387983 */ /* 0x001ee20000300a00 */
[----:B-1----:R-:W3:Y:S01]  /*2de10*/  LDL.LU.64 R58, [R1+0x478] ;  /* 0x00047800013a7983 */ /* 0x002ee20000300a00 */
[----:B--2---:R-:W-:Y:S02]  /*2de20*/  HMMA.16816.F32 R4, R48, R4, R36 ;  /* 0x000000043004723c */ /* 0x004fe40000001824 */
[----:B------:R-:W2:Y:S01]  /*2de30*/  LDL.LU.64 R38, [R1+0x2e80] ;  /* 0x002e800001267983 */ /* 0x000ea20000300a00 */
[----:B------:R-:W2:Y:S11]  /*2de40*/  LDL.LU.64 R36, [R1+0x2e78] ;  /* 0x002e780001247983 */ /* 0x000eb60000300a00 */
[----:B------:R-:W-:Y:S09]  /*2de50*/  @!UPT UIADD3 URZ, URZ, URZ, URZ ;  /* 0x0000003f3f3ff290 */ /* 0x000ff2000fffe03f */
[----:B------:R0:W-:Y:S01]  /*2de60*/  STL.64 [R1+0x4c0], R4 ;  /* 0x0004c00401007387 */ /* 0x0001e20000100a00 */
[----:B------:R2:W-:Y:S03]  /*2de70*/  STL.64 [R1+0x4c8], R6 ;  /* 0x0004c80601007387 */ /* 0x0005e60000100a00 */
[----:B0-----:R-:W2:Y:S01]  /*2de80*/  LDL.LU.64 R4, [R1+0x2e70] ;  /* 0x002e700001047983 */ /* 0x001ea20000300a00 */
[----:B------:R-:W-:Y:S02]  /*2de90*/  IMAD.MOV.U32 R32, RZ, RZ, R34 ;  /* 0x000000ffff207224 */ /* 0x000fe400078e0022 */
[----:B------:R-:W-:-:S07]  /*2dea0*/  IMAD.MOV.U32 R33, RZ, RZ, R3 ;  /* 0x000000ffff217224 */ /* 0x000fce00078e0003 */
[C---:B---3--:R-:W-:Y:S08]  /*2deb0*/  HMMA.16816.F32 R32, R48.reuse, R32, R44 ;  /* 0x000000203020723c */ /* 0x048ff0000000182c */
[C---:B--2---:R-:W-:Y:S01]  /*2dec0*/  HMMA.16816.F32 R4, R48.reuse, R4, R36 ;  /* 0x000000043004723c */ /* 0x044fe20000001824 */
[----:B------:R-:W2:Y:S01]  /*2ded0*/  LDL.LU.64 R38, [R1+0x2e68] ;  /* 0x002e680001267983 */ /* 0x000ea20000300a00 */
[----:B------:R-:W3:Y:S11]  /*2dee0*/  LDL.LU.64 R36, [R1+0x2e60] ;  /* 0x002e600001247983 */ /* 0x000ef60000300a00 */
[----:B------:R-:W-:Y:S10]  /*2def0*/  @!UPT UIADD3 URZ, URZ, URZ, URZ ;  /* 0x0000003f3f3ff290 */ /* 0x000ff4000fffe03f */
[----:B------:R-:W-:Y:S01]  /*2df00*/  STL.64 [R1+0x4b0], R4 ;  /* 0x0004b00401007387 */ /* 0x000fe20000100a00 */
[----:B------:R0:W-:Y:S03]  /*2df10*/  STL.64 [R1+0x4b8], R6 ;  /* 0x0004b80601007387 */ /* 0x0001e60000100a00 */
[----:B0-----:R-:W2:Y:S01]  /*2df20*/  LDL.LU.64 R6, [R1+0x2e58] ;  /* 0x002e580001067983 */ /* 0x001ea20000300a00 */
[----:B------:R-:W2:Y:S02]  /*2df30*/  LDL.LU.64 R4, [R1+0x2e50] ;  /* 0x002e500001047983 */ /* 0x000ea40000300a00 */
[----:B------:R-:W2:Y:S02]  /*2df40*/  LDL.LU.64 R44, [R1+0x2e48] ;  /* 0x002e4800012c7983 */ /* 0x000ea40000300a00 */
[----:B------:R0:W-:Y:S01]  /*2df50*/  STL.64 [R1+0x4a0], R32 ;  /* 0x0004a02001007387 */ /* 0x0001e20000100a00 */
[----:B------:R1:W-:Y:S04]  /*2df60*/  STL.64 [R1+0x4a8], R34 ;  /* 0x0004a82201007387 */ /* 0x0003e80000100a00 */
[----:B0-----:R-:W3:Y:S01]  /*2df70*/  LDL.LU.64 R32, [R1+0xc20] ;  /* 0x000c200001207983 */ /* 0x001ee20000300a00 */
[----:B-1----:R-:W3:Y:S01]  /*2df80*/  LDL.LU.64 R34, [R1+0xc28] ;  /* 0x000c280001227983 */ /* 0x002ee20000300a00 */
[C---:B--2---:R-:W-:Y:S02]  /*2df90*/  HMMA.16816.F32 R44, R48.reuse, R44, R8 ;  /* 0x0000002c302c723c */ /* 0x044fe40000001808 */
[----:B------:R-:W2:Y:S01]  /*2dfa0*/  LDL.LU.64 R10, [R1+0x2e40] ;  /* 0x002e4000010a7983 */ /* 0x000ea20000300a00 */
[----:B------:R-:W3:Y:S11]  /*2dfb0*/  LDL.LU.64 R8, [R1+0x2e38] ;  /* 0x002e380001087983 */ /* 0x000ef60000300a00 */
        /* <DEDUP_REMOVED lines=12> */
[C---:B--2---:R-:W-:Y:S01]  /*2e080*/  HMMA.16816.F32 R56, R48.reuse, R44, R56 ;  /* 0x0000002c3038723c */ /* 0x044fe20000001838 */
[----:B------:R-:W-:Y:S01]  /*2e090*/  STL.64 [R1+0x2da0], R46 ;  /* 0x002da02e01007387 */ /* 0x000fe20000100a00 */
[----:B------:R0:W-:Y:S11]  /*2e0a0*/  STL.64 [R1+0x2d98], R44 ;  /* 0x002d982c01007387 */ /* 0x0001f60000100a00 */
[----:B------:R-:W-:Y:S10]  /*2e0b0*/  @!UPT UIADD3 URZ, URZ, URZ, URZ ;  /* 0x0000003f3f3ff290 */ /* 0x000ff4000fffe03f */
[----:B------:R-:W-:Y:S01]  /*2e0c0*/  STL.64 [R1+0x470], R56 ;  /* 0x0004703801007387 */ /* 0x000fe20000100a00 */
[----:B------:R-:W-:Y:S02]  /*2e0d0*/  STL.64 [R1+0x478], R58 ;  /* 0x0004783a01007387 */ /* 0x000fe40000100a00 */
[----:B0-----:R-:W2:Y:S02]  /*2e0e0*/  LDL.64 R44, [R1] ;  /* 0x00000000012c7983 */ /* 0x001ea40000100a00 */
[----:B------:R-:W0:Y:S01]  /*2e0f0*/  LDSM.16.MT88.4 R56, [R2+0x180] ;  /* 0x000180000238783b */ /* 0x000e220000004200 */
[----:B--2---:R1:W-:Y:S02]  /*2e100*/  STL.64 [R1+0x2db8], R44 ;  /* 0x002db82c01007387 */ /* 0x0043e40000100a00 */
[C---:B-1----:R-:W-:Y:S02]  /*2e110*/  HMMA.16816.F32 R44, R48.reuse, R40, R52 ;  /* 0x00000028302c723c */ /* 0x042fe40000001834 */
[----:B0-----:R-:W-:Y:S01]  /*2e120*/  STL.64 [R1+0x2d70], R58 ;  /* 0x002d703a01007387 */ /* 0x001fe20000100a00 */
[----:B------:R-:W-:Y:S02]  /*2e130*/  STL.64 [R1+0x2d68], R56 ;  /* 0x002d683801007387 */ /* 0x000fe40000100a00 */
[----:B------:R-:W-:Y:S02]  /*2e140*/  STL.64 [R1+0x2db0], R42 ;  /* 0x002db02a01007387 */ /* 0x000fe40000100a00 */
[----:B------:R0:W-:Y:S11]  /*2e150*/  STL.64 [R1+0x2da8], R40 ;  /* 0x002da82801007387 */ /* 0x0001f60000100a00 */
[----:B------:R-:W-:Y:S05]  /*2e160*/  @!UPT UIADD3 URZ, URZ, URZ, URZ ;  /* 0x0000003f3f3ff290 */ /* 0x000fea000fffe03f */
[----:B------:R-:W-:Y:S01]  /*2e170*/  STL.64 [R1+0xc30], R44 ;  /* 0x000c302c01007387 */ /* 0x000fe20000100a00 */
[----:B------:R3:W-:Y:S02]  /*2e180*/  STL.64 [R1+0xc38], R46 ;  /* 0x000c382e01007387 */ /* 0x0007e40000100a00 */
[----:B0-----:R-:W2:Y:S02]  /*2e190*/  LDL.LU.64 R40, [R1+0xc10] ;  /* 0x000c100001287983 */ /* 0x001ea40000300a00 */
[----:B------:R-:W2:Y:S01]  /*2e1a0*/  LDL.LU.64 R42, [R1+0xc18] ;  /* 0x000c1800012a7983 */ /* 0x000ea20000300a00 */
[----:B------:R-:W4:Y:S01]  /*2e1b0*/  LDL R2, [R1+0x108c] ;  /* 0x00108c0001027983 */ /* 0x000f220000100800 */
[C---:B---3--:R-:W-:Y:S03]  /*2e1c0*/  HMMA.16816.F32 R44, R48.reuse, R8, R32 ;  /* 0x00000008302c723c */ /* 0x048fe60000001820 */
[----:B------:R-:W3:Y:S01]  /*2e1d0*/  LDL.LU.64 R32, [R1+0xc00] ;  /* 0x000c000001207983 */ /* 0x000ee20000300a00 */
[----:B------:R-:W3:Y:S11]  /*2e1e0*/  LDL.LU.64 R34, [R1+0xc08] ;  /* 0x000c080001227983 */ /* 0x000ef60000300a00 */
[----:B------:R-:W-:Y:S08]  /*2e1f0*/  @!UPT UIADD3 URZ, URZ, URZ, URZ ;  /* 0x0000003f3f3ff290 */ /* 0x000ff0000fffe03f */
[----:B------:R0:W-:Y:S01]  /*2e200*/  STL.64 [R1+0xc20], R44 ;  /* 0x000c202c01007387 */ /* 0x0001e20000100a00 */
[----:B------:R1:W-:Y:S02]  /*2e210*/  STL.64 [R1+0xc28], R46 ;  /* 0x000c282e01007387 */ /* 0x0003e40000100a00 */
[----:B------:R-:W4:Y:S02]  /*2e220*/  LDL.LU.64 R52, [R1+0xbf0] ;  /* 0x000bf00001347983 */ /* 0x000f240000300a00 */
[----:B------:R-:W4:Y:S01]  /*2e230*/  LDL.LU.64 R54, [R1+0xbf8] ;  /* 0x000bf80001367983 */ /* 0x000f220000300a00 */
[----:B------:R-:W4:Y:S01]  /*2e240*/  LDL.LU.64 R56, [R1+0xbe0] ;  /* 0x000be00001387983 */ /* 0x000f220000300a00 */
[----:B------:R-:W4:Y:S03]  /*2e250*/  LDL.LU.64 R58, [R1+0xbe8] ;  /* 0x000be800013a7983 */ /* 0x000f260000300a00 */
[----:B0-----:R-:W4:Y:S01]  /*2e260*/  LDL.LU.64 R44, [R1+0xbb0] ;  /* 0x000bb000012c7983 */ /* 0x001f220000300a00 */
[----:B-1----:R-:W4:Y:S02]  /*2e270*/  LDL.LU.64 R46, [R1+0xbb8] ;  /* 0x000bb800012e7983 */ /* 0x002f240000300a00 */
[----:B------:R-:W-:Y:S02]  /*2e280*/  STL.64 [R1+0x2dc8], R10 ;  /* 0x002dc80a01007387 */ /* 0x000fe40000100a00 */
[----:B------:R0:W-:Y:S02]  /*2e290*/  STL.64 [R1+0x2dc0], R8 ;  /* 0x002dc00801007387 */ /* 0x0001e40000100a00 */
[----:B0-----:R-:W4:Y:S01]  /*2e2a0*/  LDL.64 R8, [R1+0x20] ;  /* 0x0000200001087983 */ /* 0x001f220000100a00 */
[C---:B--2---:R-:W-:Y:S08]  /*2e2b0*/  HMMA.16816.F32 R40, R48.reuse, R4, R40 ;  /* 0x000000043028723c */ /* 0x044ff00000001828 */
[C---:B---3--:R-:W-:Y:S01]  /*2e2c0*/  HMMA.16816.F32 R32, R48.reuse, R36, R32 ;  /* 0x000000243020723c */ /* 0x048fe20000001820 */
[----:B----4-:R0:W-:Y:S04]  /*2e2d0*/  STL.64 [R1+0x2de0], R8 ;  /* 0x002de00801007387 */ /* 0x0101e80000100a00 */
[----:B0-----:R-:W2:Y:S10]  /*2e2e0*/  LDL.64 R8, [R1+0x30] ;  /* 0x0000300001087983 */ /* 0x001eb40000100a00 */
[----:B------:R0:W-:Y:S02]  /*2e2f0*/  STL.64 [R1+0xc10], R40 ;  /* 0x000c102801007387 */ /* 0x0001e40000100a00 */
[----:B------:R1:W-:Y:S01]  /*2e300*/  STL.64 [R1+0xc18], R42 ;  /* 0x000c182a01007387 */ /* 0x0003e20000100a00 */
[----:B0-----:R-:W3:Y:S01]  /*2e310*/  LDL.LU.64 R40, [R1+0x460] ;  /* 0x0004600001287983 */ /* 0x001ee20000300a00 */
[----:B-1----:R-:W3:Y:S02]  /*2e320*/  LDL.LU.64 R42, [R1+0x468] ;  /* 0x00046800012a7983 */ /* 0x002ee40000300a00 */
[----:B------:R-:W-:Y:S02]  /*2e330*/  STL.64 [R1+0x2dd8], R6 ;  /* 0x002dd80601007387 */ /* 0x000fe40000100a00 */
[----:B------:R0:W-:Y:S02]  /*2e340*/  STL.64 [R1+0x2dd0], R4 ;  /* 0x002dd00401007387 */ /* 0x0001e40000100a00 */
[----:B0-----:R-:W4:Y:S01]  /*2e350*/  LDL.LU.64 R4, [R1+0xbc0] ;  /* 0x000bc00001047983 */ /* 0x001f220000300a00 */
[----:B------:R-:W4:Y:S02]  /*2e360*/  LDL.LU.64 R6, [R1+0xbc8] ;  /* 0x000bc80001067983 */ /* 0x000f240000300a00 */
[----:B------:R0:W-:Y:S02]  /*2e370*/  STL.64 [R1+0xc00], R32 ;  /* 0x000c002001007387 */ /* 0x0001e40000100a00 */
[----:B------:R-:W-:Y:S01]  /*2e380*/  STL.64 [R1+0xc08], R34 ;  /* 0x000c082201007387 */ /* 0x000fe20000100a00 */
[----:B0-----:R-:W2:Y:S01]  /*2e390*/  LDL.LU.64 R32, [R1+0x2e08] ;  /* 0x002e080001207983 */ /* 0x001ea20000300a00 */
[----:B------:R-:W-:Y:S02]  /*2e3a0*/  STL.64 [R1+0x2df0], R38 ;  /* 0x002df02601007387 */ /* 0x000fe40000100a00 */
[----:B------:R0:W-:Y:S02]  /*2e3b0*/  STL.64 [R1+0x2de8], R36 ;  /* 0x002de82401007387 */ /* 0x0001e40000100a00 */
[----:B0-----:R-:W3:Y:S01]  /*2e3c0*/  LDL.LU.64 R36, [R1+0xbd0] ;  /* 0x000bd00001247983 */ /* 0x001ee20000300a00 */
[----:B------:R-:W3:Y:S01]  /*2e3d0*/  LDL.LU.64 R38, [R1+0xbd8] ;  /* 0x000bd80001267983 */ /* 0x000ee20000300a00 */
[C---:B------:R-:W-:Y:S08]  /*2e3e0*/  HMMA.16816.F32 R56, R48.reuse, R28, R56 ;  /* 0x0000001c3038723c */ /* 0x040ff00000001838 */
[C---:B------:R-:W-:Y:S08]  /*2e3f0*/  HMMA.16816.F32 R44, R48.reuse, R16, R44 ;  /* 0x00000010302c723c */ /* 0x040ff0000000182c */
[C---:B----4-:R-:W-:Y:S08]  /*2e400*/  HMMA.16816.F32 R4, R48.reuse, R20, R4 ;  /* 0x000000143004723c */ /* 0x050ff00000001804 */
[C---:B--2---:R-:W-:Y:S08]  /*2e410*/  HMMA.16816.F32 R52, R48.reuse, R32, R52 ;  /* 0x000000203034723c */ /* 0x044ff00000001834 */
[C---:B---3--:R-:W-:Y:S11]  /*2e420*/  HMMA.16816.F32 R36, R48.reuse, R24, R36 ;  /* 0x000000183024723c */ /* 0x048ff60000001824 */
[----:B------:R-:W-:Y:S04]  /*2e430*/  @!UPT UIADD3 URZ, URZ, URZ, URZ ;  /* 0x0000003f3f3ff290 */ /* 0x000fe8000fffe03f */
[----:B------:R-:W-:Y:S01]  /*2e440*/  STL.64 [R1+0xbf0], R52 ;  /* 0x000bf03401007387 */ /* 0x000fe20000100a00 */
[----:B------:R0:W-:Y:S03]  /*2e450*/  STL.64 [R1+0xbf8], R54 ;  /* 0x000bf83601007387 */ /* 0x0001e60000100a00 */
[----:B0-----:R-:W2:Y:S01]  /*2e460*/  LDL.LU.64 R54, [R1+0x2e00] ;  /* 0x002e000001367983 */ /* 0x001ea20000300a00 */
[----:B------:R-:W2:Y:S02]  /*2e470*/  LDL.LU.64 R52, [R1+0x2df8] ;  /* 0x002df80001347983 */ /* 0x000ea40000300a00 */
[----:B------:R0:W-:Y:S02]  /*2e480*/  STL.64 [R1+0xbe0], R56 ;  /* 0x000be03801007387 */ /* 0x0001e40000100a00 */
[----:B------:R1:W-:Y:S01]  /*2e490*/  STL.64 [R1+0xbe8], R58 ;  /* 0x000be83a01007387 */ /* 0x0003e20000100a00 */
[----:B0-----:R-:W3:Y:S01]  /*2e4a0*/  LDL.LU.64 R56, [R1+0x300] ;  /* 0x0003000001387983 */ /* 0x001ee20000300a00 */
[----:B-1----:R-:W3:Y:S02]  /*2e4b0*/  LDL.LU.64 R58, [R1+0x308] ;  /* 0x00030800013a7983 */ /* 0x002ee40000300a00 */
[----:B------:R0:W-:Y:S02]  /*2e4c0*/  STL.64 [R1+0xbd0], R36 ;  /* 0x000bd02401007387 */ /* 0x0001e40000100a00 */
[----:B------:R1:W-:Y:S01]  /*2e4d0*/  STL.64 [R1+0xbd8], R38 ;  /* 0x000bd82601007387 */ /* 0x0003e20000100a00 */
[----:B------:R-:W-:Y:S01]  /*2e4e0*/  HMMA.16816.F32 R40, R48, R12, R40 ;  /* 0x0000000c3028723c */ /* 0x000fe20000001828 */
[----:B0-----:R-:W2:Y:S01]  /*2e4f0*/  LDL.LU.64 R36, [R1+0x2f0] ;  /* 0x0002f00001247983 */ /* 0x001ea20000300a00 */
[----:B-1----:R-:W2:Y:S02]  /*2e500*/  LDL.LU.64 R38, [R1+0x2f8] ;  /* 0x0002f80001267983 */ /* 0x002ea40000300a00 */
[----:B------:R0:W-:Y:S02]  /*2e510*/  STL.64 [R1+0xbc0], R4 ;  /* 0x000bc00401007387 */ /* 0x0001e40000100a00 */
[----:B------:R1:W-:Y:S01]  /*2e520*/  STL.64 [R1+0xbc8], R6 ;  /* 0x000bc80601007387 */ /* 0x0003e20000100a00 */
[----:B0-----:R-:W4:Y:S01]  /*2e530*/  LDL.LU.64 R4, [R1+0x2e0] ;  /* 0x0002e00001047983 */ /* 0x001f220000300a00 */
[----:B-1----:R-:W4:Y:S02]  /*2e540*/  LDL.LU.64 R6, [R1+0x2e8] ;  /* 0x0002e80001067983 */ /* 0x002f240000300a00 */
[----:B------:R0:W-:Y:S02]  /*2e550*/  STL.64 [R1+0xbb0], R44 ;  /* 0x000bb02c01007387 */ /* 0x0001e40000100a00 */
[----:B------:R1:W-:Y:S01]  /*2e560*/  STL.64 [R1+0xbb8], R46 ;  /* 0x000bb82e01007387 */ /* 0x0003e20000100a00 */
[----:B------:R-:W3:Y:S04]  /*2e570*/  LDL.64 R48, [R1+0x40] ;  /* 0x0000400001307983 */ /* 0x000ee80000100a00 */
[----:B0-----:R-:W4:Y:S06]  /*2e580*/  LDL.LU.64 R44, [R1+0x2d0] ;  /* 0x0002d000012c7983 */ /* 0x001f2c0000300a00 */
[----:B------:R0:W-:Y:S02]  /*2e590*/  STL.64 [R1+0x460], R40 ;  /* 0x0004602801007387 */ /* 0x0001e40000100a00 */
[----:B------:R0:W-:Y:S02]  /*2e5a0*/  STL.64 [R1+0x468], R42 ;  /* 0x0004682a01007387 */ /* 0x0001e40000100a00 */
[----:B-1----:R-:W4:Y:S01]  /*2e5b0*/  LDL.LU.64 R46, [R1+0x2d8] ;  /* 0x0002d800012e7983 */ /* 0x002f220000300a00 */
[----:B0-----:R-:W4:Y:S01]  /*2e5c0*/  LDL.LU.64 R40, [R1+0x2c0] ;  /* 0x0002c00001287983 */ /* 0x001f220000300a00 */
[----:B------:R-:W4:Y:S02]  /*2e5d0*/  LDL.LU.64 R42, [R1+0x2c8] ;  /* 0x0002c800012a7983 */ /* 0x000f240000300a00 */
[----:B------:R-:W-:Y:S02]  /*2e5e0*/  STL.64 [R1+0x2d80], R14 ;  /* 0x002d800e01007387 */ /* 0x000fe40000100a00 */
[----:B------:R0:W-:Y:S02]  /*2e5f0*/  STL.64 [R1+0x2d78], R12 ;  /* 0x002d780c01007387 */ /* 0x0001e40000100a00 */
[----:B0-----:R-:W4:Y:S01]  /*2e600*/  LDL.64 R12, [R1+0x10] ;  /* 0x00001000010c7983 */ /* 0x001f220000100a00 */
[C---:B--2---:R-:W-:Y:S08]  /*2e610*/  HMMA.16816.F32 R36, R52.reuse, R8, R36 ;  /* 0x000000083424723c */ /* 0x044ff00000001824 */
[----:B---3--:R-:W-:Y:S11]  /*2e620*/  HMMA.16816.F32 R56, R52, R48, R56 ;  /* 0x000000303438723c */ /* 0x008ff60000001838 */
[----:B------:R-:W-:Y:S11]  /*2e630*/  @!UPT UIADD3 URZ, URZ, URZ, URZ ;  /* 0x0000003f3f3ff290 */ /* 0x000ff6000fffe03f */
[----:B------:R-:W-:Y:S01]  /*2e640*/  @!UPT UIADD3 URZ, URZ, URZ, URZ ;  /* 0x0000003f3f3ff290 */ /* 0x000fe2000fffe03f */
[----:B------:R0:W-:Y:S01]  /*2e650*/  STL.64 [R1+0x300], R56 ;  /* 0x0003003801007387 */ /* 0x0001e20000100a00 */
[----:B------:R1:W-:Y:S02]  /*2e660*/  STL.64 [R1+0x308], R58 ;  /* 0x0003083a01007387 */ /* 0x0003e40000100a00 */
[----:B0-----:R-:W-:Y:S02]  /*2e670*/  IMAD.MOV.U32 R57, RZ, RZ, R48 ;  /* 0x000000ffff397224 */ /* 0x001fe400078e0030 */
[----:B------:R-:W-:Y:S02]  /*2e680*/  IMAD.MOV.U32 R56, RZ, RZ, R49 ;  /* 0x000000ffff387224 */ /* 0x000fe400078e0031 */
[----:B------:R-:W2:Y:S01]  /*2e690*/  LDL.LU.64 R48, [R1+0x2b0] ;  /* 0x0002b00001307983 */ /* 0x000ea20000300a00 */
[----:B------:R-:W2:Y:S02]  /*2e6a0*/  LDL.LU.64 R50, [R1+0x2b8] ;  /* 0x0002b80001327983 */ /* 0x000ea40000300a00 */
[----:B------:R-:W-:Y:S02]  /*2e6b0*/  STL.64 [R1+0x2f0], R36 ;  /* 0x0002f02401007387 */ /* 0x000fe40000100a00 */
[----:B------:R0:W-:Y:S02]  /*2e6c0*/  STL.64 [R1+0x2f8], R38 ;  /* 0x0002f82601007387 */ /* 0x0001e40000100a00 */
[----:B-1----:R-:W-:-:S02]  /*2e6d0*/  IMAD.MOV.U32 R59, RZ, RZ, R8 ;  /* 0x000000ffff3b7224 */ /* 0x002fc400078e0008 */
[----:B------:R-:W-:Y:S01]  /*2e6e0*/  IMAD.MOV.U32 R58, RZ, RZ, R9 ;  /* 0x000000ffff3a7224 */ /* 0x000fe200078e0009 */
[----:B0-----:R-:W3:Y:S01]  /*2e6f0*/  LDL.LU.64 R38, [R1+0x2df0] ;  /* 0x002df00001267983 */ /* 0x001ee20000300a00 */
[----:B------:R-:W2:Y:S02]  /*2e700*/  LDL.LU.64 R36, [R1+0x2de8] ;  /* 0x002de80001247983 */ /* 0x000ea40000300a00 */
[----:B------:R-:W2:Y:S01]  /*2e710*/  LDL.LU.64 R8, [R1+0x2de0] ;  /* 0x002de00001087983 */ /* 0x000ea20000300a00 */
[C---:B----4-:R-:W-:Y:S08]  /*2e720*/  HMMA.16816.F32 R44, R52.reuse, R12, R44 ;  /* 0x0000000c342c723c */ /* 0x050ff0000000182c */
[----:B--2---:R-:W-:Y:S01]  /*2e730*/  HMMA.16816.F32 R4, R52, R8, R4 ;  /* 0x000000083404723c */ /* 0x004fe20000001804 */
[----:B------:R-:W-:-:S02]  /*2e740*/  IMAD.MOV.U32 R35, RZ, RZ, R8 ;  /* 0x000000ffff237224 */ /* 0x000fc400078e0008 */
        /* <DEDUP_REMOVED lines=8> */
[----:B------:R0:W-:Y:S01]  /*2e7d0*/  STL.64 [R1+0x2d0], R44 ;  /* 0x0002d02c01007387 */ /* 0x0001e20000100a00 */
[----:B------:R-:W-:Y:S03]  /*2e7e0*/  STL.64 [R1+0x2d8], R46 ;  /* 0x0002d82e01007387 */ /* 0x000fe60000100a00 */
[----:B0-----:R-:W2:Y:S01]  /*2e7f0*/  LDL.LU.64 R44, [R1+0x2db8] ;  /* 0x002db800012c7983 */ /* 0x001ea20000300a00 */
[----:B------:R-:W-:-:S02]  /*2e800*/  IMAD.MOV.U32 R60, RZ, RZ, R12 ;  /* 0x000000ffff3c7224 */ /* 0x000fc400078e000c */
[----:B------:R-:W-:Y:S02]  /*2e810*/  IMAD.MOV.U32 R3, RZ, RZ, R13 ;  /* 0x000000ffff037224 */ /* 0x000fe400078e000d */
[----:B------:R-:W3:Y:S01]  /*2e820*/  LDL.LU.64 R12, [R1+0x9e0] ;  /* 0x0009e000010c7983 */ /* 0x000ee20000300a00 */
[----:B------:R-:W3:Y:S01]  /*2e830*/  LDL.LU.64 R14, [R1+0x9e8] ;  /* 0x0009e800010e7983 */ /* 0x000ee20000300a00 */
[C---:B--2---:R-:W-:Y:S01]  /*2e840*/  HMMA.16816.F32 R40, R52.reuse, R44, R40 ;  /* 0x0000002c3428723c */ /* 0x044fe20000001828 */
[----:B------:R-:W-:Y:S02]  /*2e850*/  IMAD.MOV.U32 R23, RZ, RZ, R44 ;  /* 0x000000ffff177224 */ /* 0x000fe400078e002c */
[----:B------:R-:W-:Y:S11]  /*2e860*/  IMAD.MOV.U32 R34, RZ, RZ, R45 ;  /* 0x000000ffff227224 */ /* 0x000ff600078e002d */
[----:B------:R-:W-:Y:S09]  /*2e870*/  @!UPT UIADD3 URZ, URZ, URZ, URZ ;  /* 0x0000003f3f3ff290 */ /* 0x000ff2000fffe03f */
[----:B------:R-:W-:Y:S01]  /*2e880*/  STL.64 [R1+0x2c0], R40 ;  /* 0x0002c02801007387 */ /* 0x000fe20000100a00 */
[----:B------:R0:W-:Y:S03]  /*2e890*/  STL.64 [R1+0x2c8], R42 ;  /* 0x0002c82a01007387 */ /* 0x0001e60000100a00 */
[----:B0-----:R-:W2:Y:S01]  /*2e8a0*/  LDL.LU.64 R42, [R1+0x2db0] ;  /* 0x002db000012a7983 */ /* 0x001ea20000300a00 */
[----:B------:R-:W2:Y:S02]  /*2e8b0*/  LDL.LU.64 R40, [R1+0x2da8] ;  /* 0x002da80001287983 */ /* 0x000ea40000300a00 */
        /* <DEDUP_REMOVED lines=8> */
[----:B0-----:R-:W2:Y:S02]  /*2e940*/  LDL.LU.64 R44, [R1+0x9f0] ;  /* 0x0009f000012c7983 */ /* 0x001ea40000300a00 */
[----:B------:R-:W2:Y:S01]  /*2e950*/  LDL.LU.64 R46, [R1+0x9f8] ;  /* 0x0009f800012e7983 */ /* 0x000ea20000300a00 */
[----:B------:R-:W0:Y:S01]  /*2e960*/  LDSM.16.MT88.4 R48, [R2] ;  /* 0x000000000230783b */ /* 0x000e220000004200 */
[----:B---3--:R-:W-:Y:S03]  /*2e970*/  HMMA.16816.F32 R12, R52, R8, R12 ;  /* 0x00000008340c723c */ /* 0x008fe6000000180c */
[----:B0-----:R-:W-:Y:S01]  /*2e980*/  STL.64 [R1+0x2cc8], R50 ;  /* 0x002cc83201007387 */ /* 0x001fe20000100a00 */
[----:B------:R0:W-:Y:S02]  /*2e990*/  STL.64 [R1+0x2cc0], R48 ;  /* 0x002cc03001007387 */ /* 0x0001e40000100a00 */
[----:B0-----:R-:W-:-:S02]  /*2e9a0*/  IMAD.MOV.U32 R48, RZ, RZ, R23 ;  /* 0x000000ffff307224 */ /* 0x001fc400078e0017 */
[----:B------:R-:W-:Y:S01]  /*2e9b0*/  IMAD.MOV.U32 R49, RZ, RZ, R34 ;  /* 0x000000ffff317224 */ /* 0x000fe200078e0022 */
[----:B------:R-:W3:Y:S01]  /*2e9c0*/  LDL.LU R23, [R1+0x2d90] ;  /* 0x002d900001177983 */ /* 0x000ee20000300800 */
[----:B------:R-:W3:Y:S03]  /*2e9d0*/  LDL.LU R34, [R1+0x2d8c] ;  /* 0x002d8c0001227983 */ /* 0x000ee60000300800 */
[----:B------:R2:W-:Y:S02]  /*2e9e0*/  STL.64 [R1+0x2d20], R48 ;  /* 0x002d203001007387 */ /* 0x0005e40000100a00 */
[----:B--2---:R-:W-:Y:S02]  /*2e9f0*/  HMMA.16816.F32 R48, R52, R40, R44 ;  /* 0x000000283430723c */ /* 0x004fe4000000182c */
[----:B------:R-:W2:Y:S01]  /*2ea00*/  LDL.LU.64 R44, [R1+0x9c0] ;  /* 0x0009c000012c7983 */ /* 0x000ea20000300a00 */
[----:B------:R-:W2:Y:S11]  /*2ea10*/  LDL.LU.64 R46, [R1+0x9c8] ;  /* 0x0009c800012e7983 */ /* 0x000eb60000300a00 */
[----:B------:R-:W-:Y:S09]  /*2ea20*/  @!UPT UIADD3 URZ, URZ, URZ, URZ ;  /* 0x0000003f3f3ff290 */ /* 0x000ff2000fffe03f */
[----:B------:R-:W-:Y:S01]  /*2ea30*/  STL.64 [R1+0x9f0], R48 ;  /* 0x0009f03001007387 */ /* 0x000fe20000100a00 */
[----:B------:R-:W-:Y:S02]  /*2ea40*/  STL.64 [R1+0x9f8], R50 ;  /* 0x0009f83201007387 */ /* 0x000fe40000100a00 */
[----:B------:R-:W-:Y:S02]  /*2ea50*/  STL.64 [R1+0x2d30], R42 ;  /* 0x002d302a01007387 */ /* 0x000fe40000100a00 */
[----:B------:R0:W-:Y:S02]  /*2ea60*/  STL.64 [R1+0x2d28], R40 ;  /* 0x002d282801007387 */ /* 0x0001e40000100a00 */
[----:B0-----:R-:W2:Y:S01]  /*2ea70*/  LDL.LU.64 R40, [R1+0x9b0] ;  /* 0x0009b00001287983 */ /* 0x001ea20000300a00 */
[----:B------:R-:W2:Y:S02]  /*2ea80*/  LDL.LU.64 R42, [R1+0x9b8] ;  /* 0x0009b800012a7983 */ /* 0x000ea40000300a00 */
[----:B------:R0:W-:Y:S02]  /*2ea90*/  STL.64 [R1+0x9e0], R12 ;  /* 0x0009e00c01007387 */ /* 0x0001e40000100a00 */
[----:B------:R1:W-:Y:S01]  /*2eaa0*/  STL.64 [R1+0x9e8], R14 ;  /* 0x0009e80e01007387 */ /* 0x0003e20000100a00 */
[----:B0-----:R-:W2:Y:S01]  /*2eab0*/  LDL.LU.64 R12, [R1+0x9a0] ;  /* 0x0009a000010c7983 */ /* 0x001ea20000300a00 */
[----:B-1----:R-:W2:Y:S02]  /*2eac0*/  LDL.LU.64 R14, [R1+0x9a8] ;  /* 0x0009a800010e7983 */ /* 0x002ea40000300a00 */
[----:B------:R-:W-:Y:S02]  /*2ead0*/  STL.64 [R1+0x2d40], R10 ;  /* 0x002d400a01007387 */ /* 0x000fe40000100a00 */
[----:B------:R0:W-:Y:S02]  /*2eae0*/  STL.64 [R1+0x2d38], R8 ;  /* 0x002d380801007387 */ /* 0x0001e40000100a00 */
[----:B0-----:R-:W2:Y:S01]  /*2eaf0*/  LDL.LU.64 R8, [R1+0x9d0] ;  /* 0x0009d00001087983 */ /* 0x001ea20000300a00 */
[----:B------:R-:W2:Y:S02]  /*2eb00*/  LDL.LU.64 R10, [R1+0x9d8] ;  /* 0x0009d800010a7983 */ /* 0x000ea40000300a00 */
[----:B------:R-:W-:-:S02]  /*2eb10*/  IMAD.MOV.U32 R48, RZ, RZ, R35 ;  /* 0x000000ffff307224 */ /* 0x000fc400078e0023 */
[----:B------:R-:W3:Y:S01]  /*2eb20*/  LDL.LU R35, [R1+0x2d88] ;  /* 0x002d880001237983 */ /* 0x000ee20000300800 */
[----:B------:R-:W-:-:S05]  /*2eb30*/  IMAD.MOV.U32 R49, RZ, RZ, R61 ;  /* 0x000000ffff317224 */ /* 0x000fca00078e003d */
[----:B------:R-:W-:Y:S01]  /*2eb40*/  STL.64 [R1+0x2d48], R48 ;  /* 0x002d483001007387 */ /* 0x000fe20000100a00 */
[----:B------:R-:W-:Y:S02]  /*2eb50*/  STL.64 [R1+0x2d58], R6 ;  /* 0x002d580601007387 */ /* 0x000fe40000100a00 */
[----:B----4-:R-:W-:Y:S01]  /*2eb60*/  STL.64 [R1+0x2d50], R4 ;  /* 0x002d500401007387 */ /* 0x010fe20000100a00 */
[----:B--2---:R-:W-:Y:S11]  /*2eb70*/  HMMA.16816.F32 R8, R52, R4, R8 ;  /* 0x000000043408723c */ /* 0x004ff60000001808 */
[----:B------:R-:W-:Y:S11]  /*2eb80*/  @!UPT UIADD3 URZ, URZ, URZ, URZ ;  /* 0x0000003f3f3ff290 */ /* 0x000ff6000fffe03f */
[----:B------:R-:W-:Y:S01]  /*2eb90*/  @!UPT UIADD3 URZ, URZ, URZ, URZ ;  /* 0x0000003f3f3ff290 */ /* 0x000fe2000fffe03f */
[----:B------:R0:W-:Y:S01]  /*2eba0*/  STL.64 [R1+0x9d0], R8 ;  /* 0x0009d00801007387 */ /* 0x0001e20000100a00 */
[----:B------:R-:W-:Y:S02]  /*2ebb0*/  STL.64 [R1+0x9d8], R10 ;  /* 0x0009d80a01007387 */ /* 0x000fe40000100a00 */
[----:B0-----:R-:W-:Y:S02]  /*2ebc0*/  IMAD.MOV.U32 R8, RZ, RZ, R59 ;  /* 0x000000ffff087224 */ /* 0x001fe400078e003b */
[----:B------:R-:W-:-:S05]  /*2ebd0*/  IMAD.MOV.U32 R9, RZ, RZ, R58 ;  /* 0x000000ffff097224 */ /* 0x000fca00078e003a */
[----:B------:R0:W-:Y:S02]  /*2ebe0*/  STL.64 [R1+0x2d60], R8 ;  /* 0x002d600801007387 */ /* 0x0001e40000100a00 */
[C---:B0-----:R-:W-:Y:S11]  /*2ebf0*/  HMMA.16816.F32 R8, R52.reuse, R36, R44 ;  /* 0x000000243408723c */ /* 0x041ff6000000182c */
[----:B------:R-:W-:Y:S11]  /*2ec00*/  @!UPT UIADD3 URZ, URZ, URZ, URZ ;  /* 0x0000003f3f3ff290 */ /* 0x000ff6000fffe03f */
[----:B------:R-:W-:Y:S01]  /*2ec10*/  @!UPT UIADD3 URZ, URZ, URZ, URZ ;  /* 0x0000003f3f3ff290 */ /* 0x000fe2000fffe03f */
[----:B------:R-:W-:Y:S01]  /*2ec20*/  STL.64 [R1+0x9c0], R8 ;  /* 0x0009c00801007387 */ /* 0x000fe20000100a00 */
[----:B------:R0:W-:Y:S02]  /*2ec30*/  STL.64 [R1+0x9c8], R10 ;  /* 0x0009c80a01007387 */ /* 0x0001e40000100a00 */
[C---:B0-----:R-:W-:Y:S01]  /*2ec40*/  HMMA.16816.F32 R8, R52.reuse, R32, R40 ;  /* 0x000000203408723c */ /* 0x041fe20000001828 */
[----:B------:R-:W-:Y:S01]  /*2ec50*/  STL.64 [R1+0x2d08], R38 ;  /* 0x002d082601007387 */ /* 0x000fe20000100a00 */
[----:B------:R-:W-:Y:S02]  /*2ec60*/  STL.64 [R1+0x2d00], R36 ;  /* 0x002d002401007387 */ /* 0x000fe40000100a00 */
[----:B---3--:R-:W-:Y:S02]  /*2ec70*/  STL.64 [R1+0x2cf8], R34 ;  /* 0x002cf82201007387 */ /* 0x008fe40000100a00 */
[----:B------:R-:W-:Y:S11]  /*2ec80*/  STL.64 [R1+0x2cf0], R32 ;  /* 0x002cf02001007387 */ /* 0x000ff60000100a00 */
[----:B------:R-:W-:Y:S06]  /*2ec90*/  @!UPT UIADD3 URZ, URZ, URZ, URZ ;  /* 0x0000003f3f3ff290 */ /* 0x000fec000fffe03f */
[----:B------:R-:W-:Y:S01]  /*2eca0*/  STL.64 [R1+0x9b0], R8 ;  /* 0x0009b00801007387 */ /* 0x000fe20000100a00 */
[----:B------:R0:W-:Y:S02]  /*2ecb0*/  STL.64 [R1+0x9b8], R10 ;  /* 0x0009b80a01007387 */ /* 0x0001e40000100a00 */
[C---:B0-----:R-:W-:Y:S01]  /*2ecc0*/  HMMA.16816.F32 R8, R52.reuse, R28, R12 ;  /* 0x0000001c3408723c */ /* 0x041fe2000000180c */
[----:B------:R-:W2:Y:S01]  /*2ecd0*/  LDL.LU.64 R12, [R1+0x970] ;  /* 0x00097000010c7983 */ /* 0x000ea20000300a00 */
[----:B------:R-:W2:Y:S02]  /*2ece0*/  LDL.LU.64 R14, [R1+0x978] ;  /* 0x00097800010e7983 */ /* 0x000ea40000300a00 */
[----:B------:R-:W-:Y:S02]  /*2ecf0*/  IMAD.MOV.U32 R4, RZ, RZ, R57 ;  /* 0x000000ffff047224 */ /* 0x000fe400078e0039 */
[----:B------:R-:W-:Y:S11]  /*2ed00*/  IMAD.MOV.U32 R5, RZ, RZ, R56 ;  /* 0x000000ffff057224 */ /* 0x000ff600078e0038 */
[----:B------:R-:W-:Y:S06]  /*2ed10*/  @!UPT UIADD3 URZ, URZ, URZ, URZ ;  /* 0x0000003f3f3ff290 */ /* 0x000fec000fffe03f */
[----:B------:R0:W-:Y:S01]  /*2ed20*/  STL.64 [R1+0x9a0], R8 ;  /* 0x0009a00801007387 */ /* 0x0001e20000100a00 */
[----:B------:R1:W-:Y:S02]  /*2ed30*/  STL.64 [R1+0x9a8], R10 ;  /* 0x0009a80a01007387 */ /* 0x0003e40000100a00 */
[----:B------:R-:W3:Y:S02]  /*2ed40*/  LDL.LU.64 R56, [R1+0x2a0] ;  /* 0x0002a00001387983 */ /* 0x000ee40000300a00 */
[----:B------:R-:W3:Y:S01]  /*2ed50*/  LDL.LU.64 R58, [R1+0x2a8] ;  /* 0x0002a800013a7983 */ /* 0x000ee20000300a00 */
[----:B0-----:R-:W4:Y:S01]  /*2ed60*/  LDL.LU.64 R8, [R1+0x130] ;  /* 0x0001300001087983 */ /* 0x001f220000300a00 */
[----:B-1----:R-:W4:Y:S02]  /*2ed70*/  LDL.LU.64 R10, [R1+0x138] ;  /* 0x00013800010a7983 */ /* 0x002f240000300a00 */
[----:B------:R-:W2:Y:S02]  /*2ed80*/  LDL.LU.64 R48, [R1+0x120] ;  /* 0x0001200001307983 */ /* 0x000ea40000300a00 */
[----:B------:R-:W2:Y:S01]  /*2ed90*/  LDL.LU.64 R50, [R1+0x128] ;  /* 0x0001280001327983 */ /* 0x000ea20000300a00 */
[----:B------:R-:W2:Y:S01]  /*2eda0*/  LDL.LU.64 R40, [R1+0x110] ;  /* 0x0001100001287983 */ /* 0x000ea20000300a00 */
[----:B------:R-:W2:Y:S02]  /*2edb0*/  LDL.LU.64 R42, [R1+0x118] ;  /* 0x00011800012a7983 */ /* 0x000ea40000300a00 */
[----:B------:R-:W2:Y:S02]  /*2edc0*/  LDL.LU.64 R44, [R1+0x100] ;  /* 0x00010000012c7983 */ /* 0x000ea40000300a00 */
[----:B------:R-:W2:Y:S01]  /*2edd0*/  LDL.LU.64 R46, [R1+0x108] ;  /* 0x00010800012e7983 */ /* 0x000ea20000300a00 */
[----:B------:R-:W2:Y:S01]  /*2ede0*/  LDL.LU.64 R36, [R1+0xf0] ;  /* 0x0000f00001247983 */ /* 0x000ea20000300a00 */
[----:B------:R-:W2:Y:S02]  /*2edf0*/  LDL.LU.64 R38, [R1+0xf8] ;  /* 0x0000f80001267983 */ /* 0x000ea40000300a00 */
[----:B------:R-:W2:Y:S02]  /*2ee00*/  LDL.LU.64 R32, [R1+0xe0] ;  /* 0x0000e00001207983 */ /* 0x000ea40000300a00 */
[----:B------:R-:W2:Y:S01]  /*2ee10*/  LDL.LU.64 R34, [R1+0xe8] ;  /* 0x0000e80001227983 */ /* 0x000ea20000300a00 */
[----:B------:R-:W-:Y:S01]  /*2ee20*/  STL.64 [R1+0x2ce8], R30 ;  /* 0x002ce81e01007387 */ /* 0x000fe20000100a00 */
[----:B------:R0:W-:Y:S03]  /*2ee30*/  STL.64 [R1+0x2ce0], R28 ;  /* 0x002ce01c01007387 */ /* 0x0001e60000100a00 */
[----:B0-----:R-:W2:Y:S01]  /*2ee40*/  LDL.LU.64 R28, [R1+0x990] ;  /* 0x00099000011c7983 */ /* 0x001ea20000300a00 */
[----:B------:R-:W2:Y:S02]  /*2ee50*/  LDL.LU.64 R30, [R1+0x998] ;  /* 0x00099800011e7983 */ /* 0x000ea40000300a00 */
        /* <DEDUP_REMOVED lines=22> */
[----:B------:R-:W3:Y:S02]  /*2efc0*/  LDL.LU.64 R12, [R1+0x2d78] ;  /* 0x002d7800010c7983 */ /* 0x000ee40000300a00 */
[----:B---3--:R-:W-:Y:S01]  /*2efd0*/  HMMA.16816.F32 R52, R52, R12, R56 ;  /* 0x0000000c3434723c */ /* 0x008fe20000001838 */
[----:B------:R-:W4:Y:S01]  /*2efe0*/  LDL.LU.64 R58, [R1+0x2d70] ;  /* 0x002d7000013a7983 */ /* 0x000f220000300a00 */
[----:B------:R-:W4:Y:S11]  /*2eff0*/  LDL.LU.64 R56, [R1+0x2d68] ;  /* 0x002d680001387983 */ /* 0x000f360000300a00 */
[----:B------:R-:W-:Y:S10]  /*2f000*/  @!UPT UIADD3 URZ, URZ, URZ, URZ ;  /* 0x0000003f3f3ff290 */ /* 0x000ff4000fffe03f */
[----:B------:R-:W-:Y:S01]  /*2f010*/  STL.64 [R1+0x2a0], R52 ;  /* 0x0002a03401007387 */ /* 0x000fe20000100a00 */
[----:B------:R-:W-:Y:S01]  /*2f020*/  STL.64 [R1+0x2a8], R54 ;  /* 0x0002a83601007387 */ /* 0x000fe20000100a00 */
[C---:B----4-:R-:W-:Y:S02]  /*2f030*/  HMMA.16816.F32 R4, R56.reuse, R4, R8 ;  /* 0x000000043804723c */ /* 0x050fe40000001808 */
[----:B------:R-:W3:Y:S11]  /*2f040*/  LDL.LU.64 R8, [R1+0x2d60] ;  /* 0x002d600001087983 */ /* 0x000ef60000300a00 */
[----:B------:R-:W-:Y:S10]  /*2f050*/  @!UPT UIADD3 URZ, URZ, URZ, URZ ;  /* 0x0000003f3f3ff290 */ /* 0x000ff4000fffe03f */
[----:B------:R-:W-:Y:S01]  /*2f060*/  STL.64 [R1+0x130], R4 ;  /* 0x0001300401007387 */ /* 0x000fe20000100a00 */
[----:B------:R0:W-:Y:S03]  /*2f070*/  STL.64 [R1+0x138], R6 ;  /* 0x0001380601007387 */ /* 0x0001e60000100a00 */
[----:B0-----:R-:W4:Y:S01]  /*2f080*/  LDL.LU.64 R6, [R1+0x2d58] ;  /* 0x002d580001067983 */ /* 0x001f220000300a00 */
[----:B------:R-:W2:Y:S01]  /*2f090*/  LDL.LU.64 R4, [R1+0x2d50] ;  /* 0x002d500001047983 */ /* 0x000ea20000300a00 */
[----:B---3--:R-:W-:Y:S02]  /*2f0a0*/  HMMA.16816.F32 R8, R56, R8, R48 ;  /* 0x000000083808723c */ /* 0x008fe40000001830 */
[----:B------:R-:W3:Y:S01]  /*2f0b0*/  LDL.LU.64 R48, [R1+0x2d48] ;  /* 0x002d480001307983 */ /* 0x000ee20000300a00 */
[----:B------:R-:W-:Y:S02]  /*2f0c0*/  IMAD.MOV.U32 R52, RZ, RZ, R60 ;  /* 0x000000ffff347224 */ /* 0x000fe400078e003c */
[----:B------:R-:W-:-:S07]  /*2f0d0*/  IMAD.MOV.U32 R53, RZ, RZ, R3 ;  /* 0x000000ffff357224 */ /* 0x000fce00078e0003 */
[C---:B------:R-:W-:Y:S11]  /*2f0e0*/  HMMA.16816.F32 R52, R56.reuse, R52, R44 ;  /* 0x000000343834723c */ /* 0x040ff6000000182c */
[----:B------:R-:W-:Y:S01]  /*2f0f0*/  STL.64 [R1+0x120], R8 ;  /* 0x0001200801007387 */ /* 0x000fe20000100a00 */
[----:B------:R0:W-:Y:S03]  /*2f100*/  STL.64 [R1+0x128], R10 ;  /* 0x0001280a01007387 */ /* 0x0001e60000100a00 */
[----:B0-----:R-:W2:Y:S01]  /*2f110*/  LDL.LU.64 R10, [R1+0x2d40] ;  /* 0x002d4000010a7983 */ /* 0x001ea20000300a00 */
[----:B------:R-:W2:Y:S01]  /*2f120*/  LDL.LU.64 R8, [R1+0x2d38] ;  /* 0x002d380001087983 */ /* 0x000ea20000300a00 */
[C---:B---3--:R-:W-:Y:S02]  /*2f130*/  HMMA.16816.F32 R48, R56.reuse, R48, R40 ;  /* 0x000000303830723c */ /* 0x048fe40000001828 */
[----:B------:R-:W3:Y:S01]  /*2f140*/  LDL.LU.64 R42, [R1+0x2d30] ;  /* 0x002d3000012a7983 */ /* 0x000ee20000300a00 */
[----:B------:R-:W3:Y:S11]  /*2f150*/  LDL.LU.64 R40, [R1+0x2d28] ;  /* 0x002d280001287983 */ /* 0x000ef60000300a00 */
[----:B------:R-:W-:Y:S09]  /*2f160*/  @!UPT UIADD3 URZ, URZ, URZ, URZ ;  /* 0x0000003f3f3ff290 */ /* 0x000ff2000fffe03f */
[----:B------:R0:W-:Y:S01]  /*2f170*/  STL.64 [R1+0x110], R48 ;  /* 0x0001103001007387 */ /* 0x0001e20000100a00 */
[----:B------:R-:W-:Y:S03]  /*2f180*/  STL.64 [R1+0x118], R50 ;  /* 0x0001183201007387 */ /* 0x000fe60000100a00 */
[----:B0-----:R-:W4:Y:S01]  /*2f190*/  LDL.LU.64 R48, [R1+0x2d20] ;  /* 0x002d200001307983 */ /* 0x001f220000300a00 */
[----:B------:R-:W4:Y:S02]  /*2f1a0*/  LDL.LU.64 R46, [R1+0x2d18] ;  /* 0x002d1800012e7983 */ /* 0x000f240000300a00 */
[----:B------:R-:W4:Y:S02]  /*2f1b0*/  LDL.LU.64 R44, [R1+0x2d10] ;  /* 0x002d1000012c7983 */ /* 0x000f240000300a00 */
[----:B------:R-:W-:Y:S01]  /*2f1c0*/  STL.64 [R1+0x100], R52 ;  /* 0x0001003401007387 */ /* 0x000fe20000100a00 */
[----:B------:R-:W-:Y:S02]  /*2f1d0*/  STL.64 [R1+0x108], R54 ;  /* 0x0001083601007387 */ /* 0x000fe40000100a00 */
[----:B------:R-:W0:Y:S01]  /*2f1e0*/  LDSM.16.MT88.4 R52, [R2+0x80] ;  /* 0x000080000234783b */ /* 0x000e220000004200 */
[C---:B--2---:R-:W-:Y:S08]  /*2f1f0*/  HMMA.16816.F32 R24, R56.reuse, R8, R24 ;  /* 0x000000083818723c */ /* 0x044ff00000001818 */
[C---:B---3--:R-:W-:Y:S08]  /*2f200*/  HMMA.16816.F32 R28, R56.reuse, R40, R28 ;  /* 0x00000028381c723c */ /* 0x048ff0000000181c */
[C---:B----4-:R-:W-:Y:S08]  /*2f210*/  HMMA.16816.F32 R36, R56.reuse, R48, R36 ;  /* 0x000000303824723c */ /* 0x050ff00000001824 */
[C---:B------:R-:W-:Y:S01]  /*2f220*/  HMMA.16816.F32 R32, R56.reuse, R44, R32 ;  /* 0x0000002c3820723c */ /* 0x040fe20000001820 */
[----:B------:R-:W-:Y:S11]  /*2f230*/  STL.64 [R1+0x2c88], R46 ;  /* 0x002c882e01007387 */ /* 0x000ff60000100a00 */
[----:B------:R-:W-:Y:S03]  /*2f240*/  @!UPT UIADD3 URZ, URZ, URZ, URZ ;  /* 0x0000003f3f3ff290 */ /* 0x000fe6000fffe03f */
[----:B------:R1:W-:Y:S01]  /*2f250*/  STL.64 [R1+0xf0], R36 ;  /* 0x0000f02401007387 */ /* 0x0003e20000100a00 */
[----:B------:R2:W-:Y:S02]  /*2f260*/  STL.64 [R1+0xf8], R38 ;  /* 0x0000f82601007387 */ /* 0x0005e40000100a00 */
[----:B------:R-:W-:Y:S05]  /*2f270*/  STL.64 [R1+0x2c80], R44 ;  /* 0x002c802c01007387 */ /* 0x000fea0000100a00 */
[----:B------:R3:W-:Y:S01]  /*2f280*/  STL.64 [R1+0xe0], R32 ;  /* 0x0000e02001007387 */ /* 0x0007e20000100a00 */
[----:B------:R3:W-:Y:S01]  /*2f290*/  STL.64 [R1+0xe8], R34 ;  /* 0x0000e82201007387 */ /* 0x0007e20000100a00 */
[----:B0-----:R-:W-:Y:S02]  /*2f2a0*/  STL.64 [R1+0x2c38], R54 ;  /* 0x002c383601007387 */ /* 0x001fe40000100a00 */
[----:B------:R-:W-:Y:S02]  /*2f2b0*/  STL.64 [R1+0x2c30], R52 ;  /* 0x002c303401007387 */ /* 0x000fe40000100a00 */
[----:B------:R-:W-:Y:S01]  /*2f2c0*/  STL.64 [R1+0x2c98], R42 ;  /* 0x002c982a01007387 */ /* 0x000fe20000100a00 */
[----:B------:R-:W-:Y:S01]  /*2f2d0*/  STL.64 [R1+0x2c90], R40 ;  /* 0x002c902801007387 */ /* 0x000fe20000100a00 */
[----:B------:R0:W-:Y:S02]  /*2f2e0*/  STL.64 [R1+0x7c0], R28 ;  /* 0x0007c01c01007387 */ /* 0x0001e40000100a00 */
[----:B------:R0:W-:Y:S01]  /*2f2f0*/  STL.64 [R1+0x7c8], R30 ;  /* 0x0007c81e01007387 */ /* 0x0001e20000100a00 */
[----:B-1----:R-:W4:Y:S01]  /*2f300*/  LDL.LU.64 R36, [R1+0x7a0] ;  /* 0x0007a00001247983 */ /* 0x002f220000300a00 */
[----:B--2---:R-:W4:Y:S02]  /*2f310*/  LDL.LU.64 R38, [R1+0x7a8] ;  /* 0x0007a80001267983 */ /* 0x004f240000300a00 */
[----:B------:R1:W-:Y:S02]  /*2f320*/  STL.64 [R1+0x7b0], R24 ;  /* 0x0007b01801007387 */ /* 0x0003e40000100a00 */
[----:B------:R2:W-:Y:S01]  /*2f330*/  STL.64 [R1+0x7b8], R26 ;  /* 0x0007b81a01007387 */ /* 0x0005e20000100a00 */
[----:B---3--:R-:W3:Y:S01]  /*2f340*/  LDL.LU.64 R32, [R1+0x790] ;  /* 0x0007900001207983 */ /* 0x008ee20000300a00 */
[----:B------:R-:W3:Y:S03]  /*2f350*/  LDL.LU.64 R34, [R1+0x798] ;  /* 0x0007980001227983 */ /* 0x000ee60000300a00 */
[----:B0-----:R-:W3:Y:S01]  /*2f360*/  LDL.LU.64 R28, [R1+0x780] ;  /* 0x00078000011c7983 */ /* 0x001ee20000300a00 */
[----:B------:R-:W3:Y:S03]  /*2f370*/  LDL.LU.64 R30, [R1+0x788] ;  /* 0x00078800011e7983 */ /* 0x000ee60000300a00 */
[----:B-1----:R-:W3:Y:S01]  /*2f380*/  LDL.LU.64 R24, [R1+0x770] ;  /* 0x0007700001187983 */ /* 0x002ee20000300a00 */
[----:B--2---:R-:W2:Y:S02]  /*2f390*/  LDL.LU.64 R26, [R1+0x778] ;  /* 0x00077800011a7983 */ /* 0x004ea40000300a00 */
[----:B------:R-:W2:Y:S02]  /*2f3a0*/  LDL.LU.64 R48, [R1+0x760] ;  /* 0x0007600001307983 */ /* 0x000ea40000300a00 */
[----:B------:R-:W2:Y:S01]  /*2f3b0*/  LDL.LU.64 R50, [R1+0x768] ;  /* 0x0007680001327983 */ /* 0x000ea20000300a00 */
[----:B------:R-:W2:Y:S01]  /*2f3c0*/  LDL.LU.64 R52, [R1+0x750] ;  /* 0x0007500001347983 */ /* 0x000ea20000300a00 */
[----:B------:R-:W2:Y:S02]  /*2f3d0*/  LDL.LU.64 R54, [R1+0x758] ;  /* 0x0007580001367983 */ /* 0x000ea40000300a00 */
[----:B------:R-:W-:Y:S02]  /*2f3e0*/  STL.64 [R1+0x2ca8], R10 ;  /* 0x002ca80a01007387 */ /* 0x000fe40000100a00 */
[----:B------:R0:W-:Y:S02]  /*2f3f0*/  STL.64 [R1+0x2ca0], R8 ;  /* 0x002ca00801007387 */ /* 0x0001e40000100a00 */
[----:B0-----:R-:W2:Y:S01]  /*2f400*/  LDL.LU.64 R8, [R1+0x740] ;  /* 0x0007400001087983 */ /* 0x001ea20000300a00 */
[----:B------:R-:W2:Y:S02]  /*2f410*/  LDL.LU.64 R10, [R1+0x748] ;  /* 0x00074800010a7983 */ /* 0x000ea40000300a00 */
[----:B------:R-:W2:Y:S02]  /*2f420*/  LDL.64 R40, [R1+0x20] ;  /* 0x0000200001287983 */ /* 0x000ea40000100a00 */
[----:B--2---:R0:W-:Y:S04]  /*2f430*/  STL.64 [R1+0x2cb0], R40 ;  /* 0x002cb02801007387 */ /* 0x0041e80000100a00 */
[----:B0-----:R-:W2:Y:S01]  /*2f440*/  LDL.64 R40, [R1+0x30] ;  /* 0x0000300001287983 */ /* 0x001ea20000100a00 */
[C---:B----4-:R-:W-:Y:S03]  /*2f450*/  HMMA.16816.F32 R36, R56.reuse, R4, R36 ;  /* 0x000000043824723c */ /* 0x050fe60000001824 */
[----:B--2---:R0:W-:Y:S01]  /*2f460*/  STL.64 [R1+0x2cb8], R40 ;  /* 0x002cb82801007387 */ /* 0x0041e20000100a00 */
[----:B------:R-:W2:Y:S03]  /*2f470*/  LDL.64 R44, [R1+0x10] ;  /* 0x00001000012c7983 */ /* 0x000ea60000100a00 */
        /* <DEDUP_REMOVED lines=9> */
[----:B------:R-:W-:Y:S01]  /*2f510*/  STL.64 [R1+0x790], R32 ;  /* 0x0007902001007387 */ /* 0x000fe20000100a00 */
[----:B------:R0:W-:Y:S03]  /*2f520*/  STL.64 [R1+0x798], R34 ;  /* 0x0007982201007387 */ /* 0x0001e60000100a00 */
[----:B0-----:R-:W3:Y:S01]  /*2f530*/  LDL.LU.64 R34, [R1+0x2cf8] ;  /* 0x002cf80001227983 */ /* 0x001ee20000300a00 */
        /* <DEDUP_REMOVED lines=14> */
[----:B------:R-:W2:Y:S01]  /*2f620*/  LDL.LU.64 R24, [R1+0x2cd0] ;  /* 0x002cd00001187983 */ /* 0x000ea20000300a00 */
[C---:B------:R-:W-:Y:S08]  /*2f630*/  HMMA.16816.F32 R52, R56.reuse, R20, R52 ;  /* 0x000000143834723c */ /* 0x040ff00000001834 */
        /* <DEDUP_REMOVED lines=9> */
[----:B0-----:R-:W2:Y:S01]  /*2f6d0*/  LDL.64 R24, [R1] ;  /* 0x0000000001187983 */ /* 0x001ea20000100a00 */
[----:B------:R0:W-:Y:S02]  /*2f6e0*/  STL.64 [R1+0x750], R52 ;  /* 0x0007503401007387 */ /* 0x0001e40000100a00 */
[----:B------:R1:W-:Y:S01]  /*2f6f0*/  STL.64 [R1+0x758], R54 ;  /* 0x0007583601007387 */ /* 0x0003e20000100a00 */
[----:B0-----:R-:W4:Y:S01]  /*2f700*/  LDL.LU.64 R52, [R1+0x610] ;  /* 0x0006100001347983 */ /* 0x001f220000300a00 */
[----:B-1----:R-:W4:Y:S02]  /*2f710*/  LDL.LU.64 R54, [R1+0x618] ;  /* 0x0006180001367983 */ /* 0x002f240000300a00 */
[----:B------:R-:W-:Y:S02]  /*2f720*/  STL.64 [R1+0x2c68], R22 ;  /* 0x002c681601007387 */ /* 0x000fe40000100a00 */
[----:B------:R0:W-:Y:S02]  /*2f730*/  STL.64 [R1+0x2c60], R20 ;  /* 0x002c601401007387 */ /* 0x0001e40000100a00 */
[----:B0-----:R-:W2:Y:S01]  /*2f740*/  LDL.LU.64 R20, [R1+0xd0] ;  /* 0x0000d00001147983 */ /* 0x001ea20000300a00 */
[----:B------:R-:W2:Y:S01]  /*2f750*/  LDL.LU.64 R22, [R1+0xd8] ;  /* 0x0000d80001167983 */ /* 0x000ea20000300a00 */
[----:B------:R-:W-:Y:S11]  /*2f760*/  HMMA.16816.F32 R8, R56, R16, R8 ;  /* 0x000000103808723c */ /* 0x000ff60000001808 */
        /* <DEDUP_REMOVED lines=8> */
[----:B0-----:R-:W3:Y:S01]  /*2f7f0*/  LDL.LU.64 R16, [R1+0x5e0] ;  /* 0x0005e00001107983 */ /* 0x001ee20000300a00 */
[----:B------:R-:W3:Y:S01]  /*2f800*/  LDL.LU.64 R18, [R1+0x5e8] ;  /* 0x0005e80001127983 */ /* 0x000ee20000300a00 */
[----:B----4-:R-:W-:Y:S08]  /*2f810*/  HMMA.16816.F32 R52, R48, R40, R52 ;  /* 0x000000283034723c */ /* 0x010ff00000001834 */
[----:B--2---:R-:W-:Y:S01]  /*2f820*/  HMMA.16816.F32 R20, R56, R12, R20 ;  /* 0x0000000c3814723c */ /* 0x004fe20000001814 */
[----:B------:R-:W2:Y:S01]  /*2f830*/  LDL.LU.64 R56, [R1+0x5d0] ;  /* 0x0005d00001387983 */ /* 0x000ea20000300a00 */
[----:B------:R-:W2:Y:S11]  /*2f840*/  LDL.LU.64 R58, [R1+0x5d8] ;  /* 0x0005d800013a7983 */ /* 0x000eb60000300a00 */
[----:B------:R-:W-:Y:S10]  /*2f850*/  @!UPT UIADD3 URZ, URZ, URZ, URZ ;  /* 0x0000003f3f3ff290 */ /* 0x000ff4000fffe03f */
[----:B------:R0:W-:Y:S01]  /*2f860*/  STL.64 [R1+0xd0], R20 ;  /* 0x0000d01401007387 */ /* 0x0001e20000100a00 */
[----:B------:R1:W-:Y:S03]  /*2f870*/  STL.64 [R1+0xd8], R22 ;  /* 0x0000d81601007387 */ /* 0x0003e60000100a00 */
[----:B0-----:R-:W4:Y:S01]  /*2f880*/  LDL.LU.64 R20, [R1+0x5c0] ;  /* 0x0005c00001147983 */ /* 0x001f220000300a00 */
[----:B-1----:R-:W4:Y:S02]  /*2f890*/  LDL.LU.64 R22, [R1+0x5c8] ;  /* 0x0005c80001167983 */ /* 0x002f240000300a00 */
[----:B------:R-:W-:Y:S02]  /*2f8a0*/  STL.64 [R1+0x2c48], R14 ;  /* 0x002c480e01007387 */ /* 0x000fe40000100a00 */
[----:B------:R0:W-:Y:S02]  /*2f8b0*/  STL.64 [R1+0x2c40], R12 ;  /* 0x002c400c01007387 */ /* 0x0001e40000100a00 */
[----:B0-----:R-:W2:Y:S01]  /*2f8c0*/  LDL.LU.64 R12, [R1+0x600] ;  /* 0x00060000010c7983 */ /* 0x001ea20000300a00 */
[----:B------:R-:W2:Y:S02]  /*2f8d0*/  LDL.LU.64 R14, [R1+0x608] ;  /* 0x00060800010e7983 */ /* 0x000ea40000300a00 */
[----:B------:R0:W-:Y:S02]  /*2f8e0*/  STL.64 [R1+0x610], R52 ;  /* 0x0006103401007387 */ /* 0x0001e40000100a00 */
[----:B------:R-:W-:Y:S02]  /*2f8f0*/  STL.64 [R1+0x618], R54 ;  /* 0x0006183601007387 */ /* 0x000fe40000100a00 */
[----:B0-----:R-:W-:-:S02]  /*2f900*/  IMAD.MOV.U32 R53, RZ, RZ, R40 ;  /* 0x000000ffff357224 */ /* 0x001fc400078e0028 */
        /* <DEDUP_REMOVED lines=18> */
[----:B------:R-:W2:Y:S02]  /*2fa30*/  LDL.LU.64 R8, [R1+0x2ca0] ;  /* 0x002ca00001087983 */ /* 0x000ea40000300a00 */
[----:B------:R-:W2:Y:S02]  /*2fa40*/  LDL.LU.64 R42, [R1+0x2c98] ;  /* 0x002c9800012a7983 */ /* 0x000ea40000300a00 */
[----:B------:R-:W2:Y:S01]  /*2fa50*/  LDL.LU.64 R40, [R1+0x2c90] ;  /* 0x002c900001287983 */ /* 0x000ea20000300a00 */
[----:B------:R0:W-:Y:S01]  /*2fa60*/  STL.64 [R1+0x5e0], R16 ;  /* 0x0005e01001007387 */ /* 0x0001e20000100a00 */
[----:B------:R-:W-:Y:S02]  /*2fa70*/  STL.64 [R1+0x5e8], R18 ;  /* 0x0005e81201007387 */ /* 0x000fe40000100a00 */
[----:B------:R-:W2:Y:S02]  /*2fa80*/  LDL.LU.64 R46, [R1+0x2c88] ;  /* 0x002c8800012e7983 */ /* 0x000ea40000300a00 */
[----:B0-----:R-:W-:-:S02]  /*2fa90*/  IMAD.MOV.U32 R17, RZ, RZ, R44 ;  /* 0x000000ffff117224 */ /* 0x001fc400078e002c */
[----:B------:R-:W-:Y:S02]  /*2faa0*/  IMAD.MOV.U32 R16, RZ, RZ, R45 ;  /* 0x000000ffff107224 */ /* 0x000fe400078e002d */
[----:B------:R-:W4:Y:S01]  /*2fab0*/  LDL.LU.64 R44, [R1+0x2c80] ;  /* 0x002c8000012c7983 */ /* 0x000f220000300a00 */
[C---:B------:R-:W-:Y:S01]  /*2fac0*/  HMMA.16816.F32 R56, R48.reuse, R24, R56 ;  /* 0x000000183038723c */ /* 0x040fe20000001838 */
[----:B------:R-:W-:Y:S02]  /*2fad0*/  IMAD.MOV.U32 R60, RZ, RZ, R24 ;  /* 0x000000ffff3c7224 */ /* 0x000fe400078e0018 */
[----:B------:R-:W-:Y:S11]  /*2fae0*/  IMAD.MOV.U32 R3, RZ, RZ, R25 ;  /* 0x000000ffff037224 */ /* 0x000ff600078e0019 */
[----:B------:R-:W-:Y:S09]  /*2faf0*/  @!UPT UIADD3 URZ, URZ, URZ, URZ ;  /* 0x0000003f3f3ff290 */ /* 0x000ff2000fffe03f */
[----:B------:R-:W-:Y:S01]  /*2fb00*/  STL.64 [R1+0x5d0], R56 ;  /* 0x0005d03801007387 */ /* 0x000fe20000100a00 */
[----:B------:R-:W-:Y:S02]  /*2fb10*/  STL.64 [R1+0x5d8], R58 ;  /* 0x0005d83a01007387 */ /* 0x000fe40000100a00 */
[----:B------:R-:W2:Y:S02]  /*2fb20*/  LDL.LU.64 R24, [R1+0xde0] ;  /* 0x000de00001187983 */ /* 0x000ea40000300a00 */
[----:B------:R-:W2:Y:S01]  /*2fb30*/  LDL.LU.64 R26, [R1+0xde8] ;  /* 0x000de800011a7983 */ /* 0x000ea20000300a00 */
[----:B------:R-:W0:Y:S01]  /*2fb40*/  LDSM.16.MT88.4 R56, [R2+0x100] ;  /* 0x000100000238783b */ /* 0x000e220000004200 */
[----:B----4-:R-:W-:Y:S11]  /*2fb50*/  HMMA.16816.F32 R20, R48, R44, R20 ;  /* 0x0000002c3014723c */ /* 0x010ff60000001814 */
[----:B------:R-:W-:Y:S11]  /*2fb60*/  @!UPT UIADD3 URZ, URZ, URZ, URZ ;  /* 0x0000003f3f3ff290 */ /* 0x000ff6000fffe03f */
[----:B------:R-:W-:Y:S01]  /*2fb70*/  @!UPT UIADD3 URZ, URZ, URZ, URZ ;  /* 0x0000003f3f3ff290 */ /* 0x000fe2000fffe03f */
[----:B------:R1:W-:Y:S01]  /*2fb80*/  STL.64 [R1+0x5c0], R20 ;  /* 0x0005c01401007387 */ /* 0x0003e20000100a00 */
[----:B------:R4:W-:Y:S03]  /*2fb90*/  STL.64 [R1+0x5c8], R22 ;  /* 0x0005c81601007387 */ /* 0x0009e60000100a00 */
[----:B-1----:R-:W3:Y:S01]  /*2fba0*/  LDL.LU.64 R20, [R1+0xdd0] ;  /* 0x000dd00001147983 */ /* 0x002ee20000300a00 */
[----:B----4-:R-:W3:Y:S02]  /*2fbb0*/  LDL.LU.64 R22, [R1+0xdd8] ;  /* 0x000dd80001167983 */ /* 0x010ee40000300a00 */
[----:B--2---:R-:W-:Y:S02]  /*2fbc0*/  STL.64 [R1+0x2be0], R46 ;  /* 0x002be02e01007387 */ /* 0x004fe40000100a00 */
[----:B------:R1:W-:Y:S02]  /*2fbd0*/  STL.64 [R1+0x2bd8], R44 ;  /* 0x002bd82c01007387 */ /* 0x0003e40000100a00 */
[----:B-1----:R-:W-:-:S02]  /*2fbe0*/  IMAD.MOV.U32 R44, RZ, RZ, R17 ;  /* 0x000000ffff2c7224 */ /* 0x002fc400078e0011 */
[----:B------:R-:W-:Y:S02]  /*2fbf0*/  IMAD.MOV.U32 R45, RZ, RZ, R16 ;  /* 0x000000ffff2d7224 */ /* 0x000fe400078e0010 */
[----:B------:R-:W2:Y:S01]  /*2fc00*/  LDL.LU.64 R16, [R1+0xdc0] ;  /* 0x000dc00001107983 */ /* 0x000ea20000300a00 */
[----:B------:R-:W2:Y:S01]  /*2fc10*/  LDL.LU.64 R18, [R1+0xdc8] ;  /* 0x000dc80001127983 */ /* 0x000ea20000300a00 */
[----:B------:R-:W-:Y:S01]  /*2fc20*/  HMMA.16816.F32 R24, R48, R40, R24 ;  /* 0x000000283018723c */ /* 0x000fe20000001818 */
[----:B------:R-:W-:Y:S01]  /*2fc30*/  STL.64 [R1+0x2bf8], R44 ;  /* 0x002bf82c01007387 */ /* 0x000fe20000100a00 */
[----:B0-----:R-:W-:Y:S01]  /*2fc40*/  STL.64 [R1+0x2bb0], R58 ;  /* 0x002bb03a01007387 */ /* 0x001fe20000100a00 */
[----:B------:R0:W-:Y:S02]  /*2fc50*/  STL.64 [R1+0x2ba8], R56 ;  /* 0x002ba83801007387 */ /* 0x0001e40000100a00 */
[----:B0-----:R-:W-:Y:S02]  /*2fc60*/  IMAD.MOV.U32 R56, RZ, RZ, R15 ;  /* 0x000000ffff387224 */ /* 0x001fe400078e000f */
[----:B------:R-:W-:-:S05]  /*2fc70*/  IMAD.MOV.U32 R57, RZ, RZ, R14 ;  /* 0x000000ffff397224 */ /* 0x000fca00078e000e */
[----:B------:R0:W-:Y:S02]  /*2fc80*/  STL.64 [R1+0x2c00], R56 ;  /* 0x002c003801007387 */ /* 0x0001e40000100a00 */
[----:B0-----:R-:W-:Y:S02]  /*2fc90*/  IMAD.MOV.U32 R56, RZ, RZ, R13 ;  /* 0x000000ffff387224 */ /* 0x001fe400078e000d */
[----:B------:R-:W-:Y:S02]  /*2fca0*/  IMAD.MOV.U32 R57, RZ, RZ, R12 ;  /* 0x000000ffff397224 */ /* 0x000fe400078e000c */
[----:B------:R-:W4:Y:S01]  /*2fcb0*/  LDL.LU.64 R12, [R1+0xdb0] ;  /* 0x000db000010c7983 */ /* 0x000f220000300a00 */
[----:B------:R-:W4:Y:S02]  /*2fcc0*/  LDL.LU.64 R14, [R1+0xdb8] ;  /* 0x000db800010e7983 */ /* 0x000f240000300a00 */
[----:B------:R-:W-:Y:S02]  /*2fcd0*/  STL.64 [R1+0x2c18], R56 ;  /* 0x002c183801007387 */ /* 0x000fe40000100a00 */
[----:B------:R-:W-:Y:S01]  /*2fce0*/  STL.64 [R1+0x2bf0], R42 ;  /* 0x002bf02a01007387 */ /* 0x000fe20000100a00 */
[----:B------:R-:W-:Y:S01]  /*2fcf0*/  STL.64 [R1+0x2be8], R40 ;  /* 0x002be82801007387 */ /* 0x000fe20000100a00 */
[----:B------:R-:W-:Y:S02]  /*2fd00*/  STL.64 [R1+0xde0], R24 ;  /* 0x000de01801007387 */ /* 0x000fe40000100a00 */
[----:B------:R-:W-:Y:S02]  /*2fd10*/  STL.64 [R1+0xde8], R26 ;  /* 0x000de81a01007387 */ /* 0x000fe40000100a00 */
[----:B------:R-:W-:Y:S01]  /*2fd20*/  STL.64 [R1+0x2c10], R10 ;  /* 0x002c100a01007387 */ /* 0x000fe20000100a00 */
[----:B------:R2:W-:Y:S01]  /*2fd30*/  STL.64 [R1+0x2c08], R8 ;  /* 0x002c080801007387 */ /* 0x0005e20000100a00 */
[C---:B---3--:R-:W-:Y:S08]  /*2fd40*/  HMMA.16816.F32 R20, R48.reuse, R8, R20 ;  /* 0x000000083014723c */ /* 0x048ff00000001814 */
[C---:B--2---:R-:W-:Y:S11]  /*2fd50*/  HMMA.16816.F32 R8, R48.reuse, R4, R16 ;  /* 0x000000043008723c */ /* 0x044ff60000001810 */
[----:B------:R-:W-:Y:S04]  /*2fd60*/  @!UPT UIADD3 URZ, URZ, URZ, URZ ;  /* 0x0000003f3f3ff290 */ /* 0x000fe8000fffe03f */
[----:B------:R-:W-:Y:S01]  /*2fd70*/  STL.64 [R1+0xdd0], R20 ;  /* 0x000dd01401007387 */ /* 0x000fe20000100a00 */
[----:B------:R-:W-:Y:S02]  /*2fd80*/  STL.64 [R1+0xdd8], R22 ;  /* 0x000dd81601007387 */ /* 0x000fe40000100a00 */
[----:B------:R-:W-:Y:S02]  /*2fd90*/  STL.64 [R1+0x2bd0], R6 ;  /* 0x002bd00601007387 */ /* 0x000fe40000100a00 */
[----:B------:R0:W-:Y:S03]  /*2fda0*/  STL.64 [R1+0x2bc8], R4 ;  /* 0x002bc80401007387 */ /* 0x0001e60000100a00 */
[----:B------:R-:W-:Y:S01]  /*2fdb0*/  STL.64 [R1+0xdc0], R8 ;  /* 0x000dc00801007387 */ /* 0x000fe20000100a00 */
[----:B------:R-:W-:Y:S02]  /*2fdc0*/  STL.64 [R1+0xdc8], R10 ;  /* 0x000dc80a01007387 */ /* 0x000fe40000100a00 */
[----:B0-----:R-:W2:Y:S02]  /*2fdd0*/  LDL.LU.64 R4, [R1+0x400] ;  /* 0x0004000001047983 */ /* 0x001ea40000300a00 */
[----:B------:R-:W3:Y:S02]  /*2fde0*/  LDL.LU.64 R6, [R1+0x408] ;  /* 0x0004080001067983 */ /* 0x000ee40000300a00 */
[----:B---3--:R-:W-:Y:S01]  /*2fdf0*/  STL.64 [R1+0x2c28], R6 ;  /* 0x002c280601007387 */ /* 0x008fe20000100a00 */
[----:B--2---:R4:W-:Y:S02]  /*2fe00*/  STL.64 [R1+0x2c20], R4 ;  /* 0x002c200401007387 */ /* 0x0049e40000100a00 */
[----:B------:R-:W2:Y:S02]  /*2fe10*/  LDL.LU.64 R40, [R1+0xda0] ;  /* 0x000da00001287983 */ /* 0x000ea40000300a00 */
[----:B------:R-:W2:Y:S01]  /*2fe20*/  LDL.LU.64 R42, [R1+0xda8] ;  /* 0x000da800012a7983 */ /* 0x000ea20000300a00 */
[----:B----4-:R-:W-:Y:S11]  /*2fe30*/  HMMA.16816.F32 R4, R48, R36, R12 ;  /* 0x000000243004723c */ /* 0x010ff6000000180c */
[----:B------:R-:W-:Y:S11]  /*2fe40*/  @!UPT UIADD3 URZ, URZ, URZ, URZ ;  /* 0x0000003f3f3ff290 */ /* 0x000ff6000fffe03f */
[----:B------:R-:W-:Y:S01]  /*2fe50*/  @!UPT UIADD3 URZ, URZ, URZ, URZ ;  /* 0x0000003f3f3ff290 */ /* 0x000fe2000fffe03f */
[----:B------:R0:W-:Y:S01]  /*2fe60*/  STL.64 [R1+0xdb0], R4 ;  /* 0x000db00401007387 */ /* 0x0001e20000100a00 */
[----:B------:R1:W-:Y:S02]  /*2fe70*/  STL.64 [R1+0xdb8], R6 ;  /* 0x000db80601007387 */ /* 0x0003e40000100a00 */
[----:B------:R-:W3:Y:S02]  /*2fe80*/  LDL.LU.64 R24, [R1+0xd90] ;  /* 0x000d900001187983 */ /* 0x000ee40000300a00 */
[----:B------:R-:W3:Y:S01]  /*2fe90*/  LDL.LU.64 R26, [R1+0xd98] ;  /* 0x000d9800011a7983 */ /* 0x000ee20000300a00 */
[----:B------:R-:W4:Y:S01]  /*2fea0*/  LDL.LU.64 R20, [R1+0xd80] ;  /* 0x000d800001147983 */ /* 0x000f220000300a00 */
[----:B------:R-:W4:Y:S02]  /*2feb0*/  LDL.LU.64 R22, [R1+0xd88] ;  /* 0x000d880001167983 */ /* 0x000f240000300a00 */
[----:B------:R-:W4:Y:S02]  /*2fec0*/  LDL.LU.64 R16, [R1+0xd70] ;  /* 0x000d700001107983 */ /* 0x000f240000300a00 */
[----:B------:R-:W4:Y:S01]  /*2fed0*/  LDL.LU.64 R18, [R1+0xd78] ;  /* 0x000d780001127983 */ /* 0x000f220000300a00 */
[----:B------:R-:W4:Y:S01]  /*2fee0*/  LDL.LU.64 R12, [R1+0xd60] ;  /* 0x000d6000010c7983 */ /* 0x000f220000300a00 */
[----:B------:R-:W-:-:S02]  /*2fef0*/  IMAD.MOV.U32 R56, RZ, RZ, R53 ;  /* 0x000000ffff387224 */ /* 0x000fc400078e0035 */
[----:B------:R-:W-:Y:S02]  /*2ff00*/  IMAD.MOV.U32 R57, RZ, RZ, R52 ;  /* 0x000000ffff397224 */ /* 0x000fe400078e0034 */
[----:B------:R-:W4:Y:S01]  /*2ff10*/  LDL.LU.64 R14, [R1+0xd68] ;  /* 0x000d6800010e7983 */ /* 0x000f220000300a00 */
[----:B------:R-:W4:Y:S01]  /*2ff20*/  LDL.LU.64 R52, [R1+0x5b0] ;  /* 0x0005b00001347983 */ /* 0x000f220000300a00 */
[----:B------:R-:W4:Y:S02]  /*2ff30*/  LDL.LU.64 R54, [R1+0x5b8] ;  /* 0x0005b80001367983 */ /* 0x000f240000300a00 */
[----:B0-----:R-:W4:Y:S02]  /*2ff40*/  LDL.LU.64 R4, [R1+0x450] ;  /* 0x0004500001047983 */ /* 0x001f240000300a00 */
[----:B-1----:R-:W4:Y:S01]  /*2ff50*/  LDL.LU.64 R6, [R1+0x458] ;  /* 0x0004580001067983 */ /* 0x002f220000300a00 */
[----:B------:R-:W4:Y:S01]  /*2ff60*/  LDL.LU.64 R8, [R1+0x440] ;  /* 0x0004400001087983 */ /* 0x000f220000300a00 */
[----:B------:R-:W4:Y:S02]  /*2ff70*/  LDL.LU.64 R10, [R1+0x448] ;  /* 0x00044800010a7983 */ /* 0x000f240000300a00 */
[----:B------:R-:W4:Y:S02]  /*2ff80*/  LDL.LU.64 R44, [R1+0x430] ;  /* 0x00043000012c7983 */ /* 0x000f240000300a00 */
[----:B------:R-:W4:Y:S01]  /*2ff90*/  LDL.LU.64 R46, [R1+0x438] ;  /* 0x00043800012e7983 */ /* 0x000f220000300a00 */
[C---:B--2---:R-:W-:Y:S08]  /*2ffa0*/  HMMA.16816.F32 R40, R48.reuse, R32, R40 ;  /* 0x000000203028723c */ /* 0x044ff00000001828 */
[C---:B---3--:R-:W-:Y:S11]  /*2ffb0*/  HMMA.16816.F32 R24, R48.reuse, R28, R24 ;  /* 0x0000001c3018723c */ /* 0x048ff60000001818 */
[----:B------:R-:W-:Y:S04]  /*2ffc0*/  @!UPT UIADD3 URZ, URZ, URZ, URZ ;  /* 0x0000003f3f3ff290 */ /* 0x000fe8000fffe03f */
[----:B------:R0:W-:Y:S01]  /*2ffd0*/  STL.64 [R1+0xda0], R40 ;  /* 0x000da02801007387 */ /* 0x0001e20000100a00 */
[----:B------:R1:W-:Y:S03]  /*2ffe0*/  STL.64 [R1+0xda8], R42 ;  /* 0x000da82a01007387 */ /* 0x0003e60000100a00 */
[----:B0-----:R-:W2:Y:S01]  /*2fff0*/  LDL.LU.64 R40, [R1+0x420] ;  /* 0x0004200001287983 */ /* 0x001ea20000300a00 */
[----:B-1----:R-:W2:Y:S03]  /*30000*/  LDL.LU.64 R42, [R1+0x428] ;  /* 0x00042800012a7983 */ /* 0x002ea60000300a00 */
[----:B------:R-:W-:Y:S01]  /*30010*/  STL.64 [R1+0xd90], R24 ;  /* 0x000d901801007387 */ /* 0x000fe20000100a00 */
[----:B------:R0:W-:Y:S03]  /*30020*/  STL.64 [R1+0xd98], R26 ;  /* 0x000d981a01007387 */ /* 0x0001e60000100a00 */
[----:B0-----:R-:W3:Y:S01]  /*30030*/  LDL.LU.64 R26, [R1+0x2c78] ;  /* 0x002c7800011a7983 */ /* 0x001ee20000300a00 */
        /* <DEDUP_REMOVED lines=8> */
[----:B---3--:R-:W-:Y:S02]  /*300c0*/  STL.64 [R1+0x2bc0], R26 ;  /* 0x002bc01a01007387 */ /* 0x008fe40000100a00 */
[----:B------:R-:W-:Y:S01]  /*300d0*/  STL.64 [R1+0x2bb8], R24 ;  /* 0x002bb81801007387 */ /* 0x000fe20000100a00 */
[C---:B--2---:R-:W-:Y:S11]  /*300e0*/  HMMA.16816.F32 R16, R48.reuse, R20, R16 ;  /* 0x000000143010723c */ /* 0x044ff60000001810 */
[----:B------:R-:W-:Y:S11]  /*300f0*/  @!UPT UIADD3 URZ, URZ, URZ, URZ ;  /* 0x0000003f3f3ff290 */ /* 0x000ff6000fffe03f */
[----:B------:R-:W-:Y:S01]  /*30100*/  @!UPT UIADD3 URZ, URZ, URZ, URZ ;  /* 0x0000003f3f3ff290 */ /* 0x000fe2000fffe03f */
[----:B------:R-:W-:Y:S01]  /*30110*/  STL.64 [R1+0xd70], R16 ;  /* 0x000d701001007387 */ /* 0x000fe20000100a00 */
[----:B------:R0:W-:Y:S03]  /*30120*/  STL.64 [R1+0xd78], R18 ;  /* 0x000d781201007387 */ /* 0x0001e60000100a00 */
        /* <DEDUP_REMOVED lines=32> */
[----:B------:R-:W2:Y:S11]  /*30330*/  LDL.LU.64 R44, [R1+0x2bf8] ;  /* 0x002bf800012c7983 */ /* 0x000eb60000300a00 */
[----:B------:R-:W-:Y:S10]  /*30340*/  @!UPT UIADD3 URZ, URZ, URZ, URZ ;  /* 0x0000003f3f3ff290 */ /* 0x000ff4000fffe03f */
        /* <DEDUP_REMOVED lines=13> */
[----:B------:R-:W-:-:S07]  /*30420*/  IMAD.MOV.U32 R25, RZ, RZ, R3 ;  /* 0x000000ffff197224 */ /* 0x000fce00078e0003 */
[C---:B---3--:R-:W-:Y:S08]  /*30430*/  HMMA.16816.F32 R48, R52.reuse, R24, R48 ;  /* 0x000000183430723c */ /* 0x048ff00000001830 */
[C---:B--2---:R-:W-:Y:S01]  /*30440*/  HMMA.16816.F32 R24, R52.reuse, R44, R4 ;  /* 0x0000002c3418723c */ /* 0x044fe20000001804 */
[----:B------:R-:W2:Y:S11]  /*30450*/  LDL.LU.64 R4, [R1+0xb90] ;  /* 0x000b900001047983 */ /* 0x000eb60000300a00 */
[----:B------:R-:W-:Y:S03]  /*30460*/  @!UPT UIADD3 URZ, URZ, URZ, URZ ;  /* 0x0000003f3f3ff290 */ /* 0x000fe6000fffe03f */
[----:B------:R-:W-:Y:S02]  /*30470*/  STL.64 [R1+0x410], R48 ;  /* 0x0004103001007387 */ /* 0x000fe40000100a00 */
[----:B------:R-:W-:Y:S02]  /*30480*/  STL.64 [R1+0x418], R50 ;  /* 0x0004183201007387 */ /* 0x000fe40000100a00 */
[----:B------:R-:W2:Y:S01]  /*30490*/  LDL.LU.64 R6, [R1+0xb98] ;  /* 0x000b980001067983 */ /* 0x000ea20000300a00 */
[----:B------:R-:W0:Y:S01]  /*304a0*/  LDSM.16.MT88.4 R48, [R2+0x180] ;  /* 0x000180000230783b */ /* 0x000e220000004200 */
[C---:B------:R-:W-:Y:S03]  /*304b0*/  HMMA.16816.F32 R56, R52.reuse, R40, R56 ;  /* 0x000000283438723c */ /* 0x040fe60000001838 */
[----:B------:R-:W-:Y:S01]  /*304c0*/  STL.64 [R1+0x400], R24 ;  /* 0x0004001801007387 */ /* 0x000fe20000100a00 */
[----:B------:R-:W-:Y:S02]  /*304d0*/  STL.64 [R1+0x408], R26 ;  /* 0x0004081a01007387 */ /* 0x000fe40000100a00 */
[----:B------:R-:W-:Y:S02]  /*304e0*/  STL.64 [R1+0x2b90], R46 ;  /* 0x002b902e01007387 */ /* 0x000fe40000100a00 */
[----:B------:R1:W-:Y:S02]  /*304f0*/  STL.64 [R1+0x2b88], R44 ;  /* 0x002b882c01007387 */ /* 0x0003e40000100a00 */
[----:B-1----:R-:W3:Y:S01]  /*30500*/  LDL.LU.64 R44, [R1+0xb60] ;  /* 0x000b6000012c7983 */ /* 0x002ee20000300a00 */
[----:B------:R-:W3:Y:S02]  /*30510*/  LDL.LU.64 R46, [R1+0xb68] ;  /* 0x000b6800012e7983 */ /* 0x000ee40000300a00 */
[----:B------:R-:W3:Y:S02]  /*30520*/  LDL.LU.64 R24, [R1+0xb50] ;  /* 0x000b500001187983 */ /* 0x000ee40000300a00 */
[----:B------:R-:W3:Y:S01]  /*30530*/  LDL.LU.64 R26, [R1+0xb58] ;  /* 0x000b5800011a7983 */ /* 0x000ee20000300a00 */
[----:B0-----:R-:W-:Y:S01]  /*30540*/  STL.64 [R1+0x2b20], R50 ;  /* 0x002b203201007387 */ /* 0x001fe20000100a00 */
[----:B------:R0:W-:Y:S03]  /*30550*/  STL.64 [R1+0x2b18], R48 ;  /* 0x002b183001007387 */ /* 0x0001e60000100a00 */
[----:B0-----:R-:W3:Y:S01]  /*30560*/  LDL.LU.64 R48, [R1+0xb70] ;  /* 0x000b700001307983 */ /* 0x001ee20000300a00 */
[----:B------:R-:W3:Y:S02]  /*30570*/  LDL.LU.64 R50, [R1+0xb78] ;  /* 0x000b780001327983 */ /* 0x000ee40000300a00 */
[----:B------:R0:W-:Y:S02]  /*30580*/  STL.64 [R1+0xba0], R56 ;  /* 0x000ba03801007387 */ /* 0x0001e40000100a00 */
[----:B------:R1:W-:Y:S01]  /*30590*/  STL.64 [R1+0xba8], R58 ;  /* 0x000ba83a01007387 */ /* 0x0003e20000100a00 */
[----:B0-----:R-:W4:Y:S01]  /*305a0*/  LDL.LU.64 R56, [R1+0xb40] ;  /* 0x000b400001387983 */ /* 0x001f220000300a00 */
[----:B-1----:R-:W4:Y:S02]  /*305b0*/  LDL.LU.64 R58, [R1+0xb48] ;  /* 0x000b4800013a7983 */ /* 0x002f240000300a00 */
[----:B------:R-:W-:Y:S02]  /*305c0*/  STL.64 [R1+0x2ba0], R42 ;  /* 0x002ba02a01007387 */ /* 0x000fe40000100a00 */
        /* <DEDUP_REMOVED lines=11> */
[C---:B------:R-:W-:Y:S08]  /*30680*/  HMMA.16816.F32 R24, R52.reuse, R28, R24 ;  /* 0x0000001c3418723c */ /* 0x040ff00000001818 */
[C---:B----4-:R-:W-:Y:S11]  /*30690*/  HMMA.16816.F32 R40, R52.reuse, R4, R40 ;  /* 0x000000043428723c */ /* 0x050ff60000001828 */
        /* <DEDUP_REMOVED lines=8> */
[C---:B0-----:R-:W-:Y:S01]  /*30720*/  HMMA.16816.F32 R48, R52.reuse, R32, R44 ;  /* 0x000000203430723c */ /* 0x041fe2000000182c */
[----:B------:R-:W4:Y:S11]  /*30730*/  LDL.LU.64 R44, [R1+0x30] ;  /* 0x00003000012c7983 */ /* 0x000f360000300a00 */
[----:B------:R-:W-:Y:S11]  /*30740*/  @!UPT UIADD3 URZ, URZ, URZ, URZ ;  /* 0x0000003f3f3ff290 */ /* 0x000ff6000fffe03f */
[----:B------:R0:W-:Y:S01]  /*30750*/  STL.64 [R1+0xb60], R48 ;  /* 0x000b603001007387 */ /* 0x0001e20000100a00 */
[----:B------:R-:W-:Y:S03]  /*30760*/  STL.64 [R1+0xb68], R50 ;  /* 0x000b683201007387 */ /* 0x000fe60000100a00 */
[----:B0-----:R-:W2:Y:S01]  /*30770*/  LDL.LU.64 R48, [R1] ;  /* 0x0000000001307983 */ /* 0x001ea20000300a00 */
[----:B------:R-:W-:Y:S02]  /*30780*/  STL.64 [R1+0x2b80], R34 ;  /* 0x002b802201007387 */ /* 0x000fe40000100a00 */
[----:B------:R0:W-:Y:S02]  /*30790*/  STL.64 [R1+0x2b78], R32 ;  /* 0x002b782001007387 */ /* 0x0001e40000100a00 */
[----:B0-----:R-:W2:Y:S01]  /*307a0*/  LDL.LU.64 R32, [R1+0x10] ;  /* 0x0000100001207983 */ /* 0x001ea20000300a00 */
[----:B------:R-:W-:Y:S02]  /*307b0*/  STL.64 [R1+0xb50], R24 ;  /* 0x000b501801007387 */ /* 0x000fe40000100a00 */
[----:B------:R0:W-:Y:S02]  /*307c0*/  STL.64 [R1+0xb58], R26 ;  /* 0x000b581a01007387 */ /* 0x0001e40000100a00 */
[----:B0-----:R-:W2:Y:S01]  /*307d0*/  LDL.LU.64 R26, [R1+0x2bc0] ;  /* 0x002bc000011a7983 */ /* 0x001ea20000300a00 */
[----:B------:R-:W2:Y:S02]  /*307e0*/  LDL.LU.64 R24, [R1+0x2bb8] ;  /* 0x002bb80001187983 */ /* 0x000ea40000300a00 */
[----:B------:R-:W-:Y:S02]  /*307f0*/  STL.64 [R1+0x2b70], R30 ;  /* 0x002b701e01007387 */ /* 0x000fe40000100a00 */
[----:B------:R0:W-:Y:S02]  /*30800*/  STL.64 [R1+0x2b68], R28 ;  /* 0x002b681c01007387 */ /* 0x0001e40000100a00 */
[----:B0-----:R-:W3:Y:S01]  /*30810*/  LDL.LU.64 R28, [R1+0x20] ;  /* 0x00002000011c7983 */ /* 0x001ee20000300a00 */
        /* <DEDUP_REMOVED lines=21> */
[----:B------:R-:W4:Y:S01]  /*30970*/  LDL.LU.64 R22, [R1+0x288] ;  /* 0x0002880001167983 */ /* 0x000f220000300a00 */
        /* <DEDUP_REMOVED lines=17> */
[----:B0-----:R-:W2:Y:S01]  /*30a90*/  LDL.LU.64 R16, [R1+0x250] ;  /* 0x0002500001107983 */ /* 0x001ea20000300a00 */
[----:B-1----:R-:W2:Y:S02]  /*30aa0*/  LDL.LU.64 R18, [R1+0x258] ;  /* 0x0002580001127983 */ /* 0x002ea40000300a00 */
[----:B------:R-:W-:Y:S02]  /*30ab0*/  STL.64 [R1+0x2b30], R14 ;  /* 0x002b300e01007387 */ /* 0x000fe40000100a00 */
[----:B------:R0:W-:Y:S02]  /*30ac0*/  STL.64 [R1+0x2b28], R12 ;  /* 0x002b280c01007387 */ /* 0x0001e40000100a00 */
[----:B0-----:R-:W3:Y:S01]  /*30ad0*/  LDL.LU.64 R12, [R1+0x40] ;  /* 0x00004000010c7983 */ /* 0x001ee20000300a00 */
[C---:B----4-:R-:W-:Y:S08]  /*30ae0*/  HMMA.16816.F32 R20, R56.reuse, R44, R20 ;  /* 0x0000002c3814723c */ /* 0x050ff00000001814 */
[----:B---3--:R-:W-:Y:S01]  /*30af0*/  HMMA.16816.F32 R40, R56, R12, R40 ;  /* 0x0000000c3828723c */ /* 0x008fe20000001828 */
[----:B------:R-:W-:-:S02]  /*30b00*/  IMAD.MOV.U32 R3, RZ, RZ, R12 ;  /* 0x000000ffff037224 */ /* 0x000fc400078e000c */
[----:B------:R-:W-:Y:S11]  /*30b10*/  IMAD.MOV.U32 R2, RZ, RZ, R13 ;  /* 0x000000ffff027224 */ /* 0x000ff600078e000d */
[----:B------:R-:W-:Y:S09]  /*30b20*/  @!UPT UIADD3 URZ, URZ, URZ, URZ ;  /* 0x0000003f3f3ff290 */ /* 0x000ff2000fffe03f */
[----:B------:R-:W-:Y:S01]  /*30b30*/  STL.64 [R1+0x290], R40 ;  /* 0x0002902801007387 */ /* 0x000fe20000100a00 */
[----:B------:R0:W-:Y:S03]  /*30b40*/  STL.64 [R1+0x298], R42 ;  /* 0x0002982a01007387 */ /* 0x0001e60000100a00 */
[----:B0-----:R-:W3:Y:S01]  /*30b50*/  LDL.LU.64 R42, [R1+0x2ba0] ;  /* 0x002ba000012a7983 */ /* 0x001ee20000300a00 */
[----:B------:R-:W4:Y:S02]  /*30b60*/  LDL.LU.64 R40, [R1+0x2b98] ;  /* 0x002b980001287983 */ /* 0x000f240000300a00 */
[----:B------:R-:W3:Y:S02]  /*30b70*/  LDL.LU.64 R12, [R1+0x240] ;  /* 0x00024000010c7983 */ /* 0x000ee40000300a00 */
[----:B------:R-:W3:Y:S01]  /*30b80*/  LDL.LU.64 R14, [R1+0x248] ;  /* 0x00024800010e7983 */ /* 0x000ee20000300a00 */
[----:B------:R0:W-:Y:S01]  /*30b90*/  STL.64 [R1+0x280], R20 ;  /* 0x0002801401007387 */ /* 0x0001e20000100a00 */
[----:B------:R1:W-:Y:S02]  /*30ba0*/  STL.64 [R1+0x288], R22 ;  /* 0x0002881601007387 */ /* 0x0003e40000100a00 */
[----:B------:R-:W3:Y:S02]  /*30bb0*/  LDL.LU.64 R46, [R1+0x2b90] ;  /* 0x002b9000012e7983 */ /* 0x000ee40000300a00 */
[----:B0-----:R-:W-:-:S02]  /*30bc0*/  IMAD.MOV.U32 R21, RZ, RZ, R44 ;  /* 0x000000ffff157224 */ /* 0x001fc400078e002c */
[----:B------:R-:W-:Y:S02]  /*30bd0*/  IMAD.MOV.U32 R20, RZ, RZ, R45 ;  /* 0x000000ffff147224 */ /* 0x000fe400078e002d */
[----:B------:R-:W3:Y:S01]  /*30be0*/  LDL.LU.64 R44, [R1+0x2b88] ;  /* 0x002b8800012c7983 */ /* 0x000ee20000300a00 */
[----:B--2---:R-:W-:Y:S01]  /*30bf0*/  HMMA.16816.F32 R52, R56, R28, R52 ;  /* 0x0000001c3834723c */ /* 0x004fe20000001834 */
[----:B-1----:R-:W-:Y:S02]  /*30c00*/  IMAD.MOV.U32 R23, RZ, RZ, R28 ;  /* 0x000000ffff177224 */ /* 0x002fe400078e001c */
[----:B------:R-:W-:-:S05]  /*30c10*/  IMAD.MOV.U32 R22, RZ, RZ, R29 ;  /* 0x000000ffff167224 */ /* 0x000fca00078e001d */
[C---:B------:R-:W-:Y:S08]  /*30c20*/  HMMA.16816.F32 R28, R56.reuse, R32, R24 ;  /* 0x00000020381c723c */ /* 0x040ff00000001818 */
[C---:B------:R-:W-:Y:S07]  /*30c30*/  HMMA.16816.F32 R16, R56.reuse, R48, R16 ;  /* 0x000000303810723c */ /* 0x040fee0000001810 */
[----:B------:R-:W-:Y:S01]  /*30c40*/  STL.64 [R1+0x270], R52 ;  /* 0x0002703401007387 */ /* 0x000fe20000100a00 */
[----:B------:R-:W-:Y:S07]  /*30c50*/  STL.64 [R1+0x278], R54 ;  /* 0x0002783601007387 */ /* 0x000fee0000100a00 */
[----:B------:R-:W-:Y:S02]  /*30c60*/  STL.64 [R1+0x260], R28 ;  /* 0x0002601c01007387 */ /* 0x000fe40000100a00 */
[----:B------:R-:W-:Y:S06]  /*30c70*/  STL.64 [R1+0x268], R30 ;  /* 0x0002681e01007387 */ /* 0x000fec0000100a00 */
[----:B------:R0:W-:Y:S01]  /*30c80*/  STL.64 [R1+0x250], R16 ;  /* 0x0002501001007387 */ /* 0x0001e20000100a00 */
[----:B------:R1:W-:Y:S03]  /*30c90*/  STL.64 [R1+0x258], R18 ;  /* 0x0002581201007387 */ /* 0x0003e60000100a00 */
[----:B------:R-:W2:Y:S04]  /*30ca0*/  LDSM.16.MT88.4 R52, [R0+0x2000] ;  /* 0x002000000034783b */ /* 0x000ea80000004200 */
[----:B0-----:R-:W4:Y:S01]  /*30cb0*/  LDL.LU.64 R16, [R1+0x230] ;  /* 0x0002300001107983 */ /* 0x001f220000300a00 */
[----:B-1----:R-:W4:Y:S01]  /*30cc0*/  LDL.LU.64 R18, [R1+0x238] ;  /* 0x0002380001127983 */ /* 0x002f220000300a00 */
[----:B---3--:R-:W-:Y:S02]  /*30cd0*/  HMMA.16816.F32 R28, R56, R44, R12 ;  /* 0x0000002c381c723c */ /* 0x008fe4000000180c */
[----:B------:R-:W3:Y:S01]  /*30ce0*/  LDL.LU.64 R12, [R1+0x960] ;  /* 0x00096000010c7983 */ /* 0x000ee20000300a00 */
[----:B------:R-:W3:Y:S02]  /*30cf0*/  LDL.LU.64 R14, [R1+0x968] ;  /* 0x00096800010e7983 */ /* 0x000ee40000300a00 */
[----:B------:R-:W-:-:S02]  /*30d00*/  IMAD.MOV.U32 R27, RZ, RZ, R48 ;  /* 0x000000ffff1b7224 */ /* 0x000fc400078e0030 */
[----:B------:R-:W-:Y:S02]  /*30d10*/  IMAD.MOV.U32 R26, RZ, RZ, R49 ;  /* 0x000000ffff1a7224 */ /* 0x000fe400078e0031 */
[----:B------:R-:W-:Y:S02]  /*30d20*/  IMAD.MOV.U32 R25, RZ, RZ, R32 ;  /* 0x000000ffff197224 */ /* 0x000fe400078e0020 */
[----:B------:R-:W-:Y:S11]  /*30d30*/  IMAD.MOV.U32 R24, RZ, RZ, R33 ;  /* 0x000000ffff187224 */ /* 0x000ff600078e0021 */
[----:B------:R-:W-:Y:S01]  /*30d40*/  @!UPT UIADD3 URZ, URZ, URZ, URZ ;  /* 0x0000003f3f3ff290 */ /* 0x000fe2000fffe03f */
[----:B------:R-:W-:Y:S01]  /*30d50*/  STL.64 [R1+0x240], R28 ;  /* 0x0002401c01007387 */ /* 0x000fe20000100a00 */
[----:B------:R-:W-:Y:S02]  /*30d60*/  STL.64 [R1+0x248], R30 ;  /* 0x0002481e01007387 */ /* 0x000fe40000100a00 */
[----:B------:R-:W-:Y:S02]  /*30d70*/  STL.64 [R1+0x2aa0], R46 ;  /* 0x002aa02e01007387 */ /* 0x000fe40000100a00 */
[----:B------:R0:W-:Y:S02]  /*30d80*/  STL.64 [R1+0x2a98], R44 ;  /* 0x002a982c01007387 */ /* 0x0001e40000100a00 */
[----:B0-----:R-:W-:Y:S02]  /*30d90*/  IMAD.MOV.U32 R44, RZ, RZ, R27 ;  /* 0x000000ffff2c7224 */ /* 0x001fe400078e001b */
[----:B------:R-:W-:Y:S01]  /*30da0*/  IMAD.MOV.U32 R45, RZ, RZ, R26 ;  /* 0x000000ffff2d7224 */ /* 0x000fe200078e001a */
[----:B----4-:R-:W-:Y:S04]  /*30db0*/  HMMA.16816.F32 R16, R56, R40, R16 ;  /* 0x000000283810723c */ /* 0x010fe80000001810 */
[----:B------:R0:W-:Y:S02]  /*30dc0*/  STL.64 [R1+0x2ab8], R44 ;  /* 0x002ab82c01007387 */ /* 0x0001e40000100a00 */
[----:B0-----:R-:W-:-:S02]  /*30dd0*/  IMAD.MOV.U32 R44, RZ, RZ, R25 ;  /* 0x000000ffff2c7224 */ /* 0x001fc400078e0019 */
[----:B------:R-:W-:-:S05]  /*30de0*/  IMAD.MOV.U32 R45, RZ, RZ, R24 ;  /* 0x000000ffff2d7224 */ /* 0x000fca00078e0018 */
[----:B------:R0:W-:Y:S02]  /*30df0*/  STL.64 [R1+0x2ad0], R44 ;  /* 0x002ad02c01007387 */ /* 0x0001e40000100a00 */
[----:B0-----:R-:W-:Y:S02]  /*30e00*/  IMAD.MOV.U32 R44, RZ, RZ, R23 ;  /* 0x000000ffff2c7224 */ /* 0x001fe400078e0017 */
[----:B------:R-:W-:-:S05]  /*30e10*/  IMAD.MOV.U32 R45, RZ, RZ, R22 ;  /* 0x000000ffff2d7224 */ /* 0x000fca00078e0016 */
[----:B------:R0:W-:Y:S02]  /*30e20*/  STL.64 [R1+0x2ae8], R44 ;  /* 0x002ae82c01007387 */ /* 0x0001e40000100a00 */
[----:B0-----:R-:W-:Y:S02]  /*30e30*/  IMAD.MOV.U32 R44, RZ, RZ, R21 ;  /* 0x000000ffff2c7224 */ /* 0x001fe400078e0015 */
[----:B------:R-:W-:-:S05]  /*30e40*/  IMAD.MOV.U32 R45, RZ, RZ, R20 ;  /* 0x000000ffff2d7224 */ /* 0x000fca00078e0014 */
[----:B------:R-:W-:Y:S01]  /*30e50*/  STL.64 [R1+0x2b00], R44 ;  /* 0x002b002c01007387 */ /* 0x000fe20000100a00 */
[----:B------:R-:W-:Y:S02]  /*30e60*/  STL.64 [R1+0x230], R16 ;  /* 0x0002301001007387 */ /* 0x000fe40000100a00 */
[----:B------:R-:W-:Y:S02]  /*30e70*/  STL.64 [R1+0x238], R18 ;  /* 0x0002381201007387 */ /* 0x000fe40000100a00 */
[----:B------:R-:W-:Y:S01]  /*30e80*/  STL.64 [R1+0x2ab0], R42 ;  /* 0x002ab02a01007387 */ /* 0x000fe20000100a00 */
[----:B------:R-:W-:Y:S01]  /*30e90*/  STL.64 [R1+0x2aa8], R40 ;  /* 0x002aa82801007387 */ /* 0x000fe20000100a00 */
[----:B--2---:R-:W-:Y:S02]  /*30ea0*/  STL.64 [R1+0x2a90], R54 ;  /* 0x002a903601007387 */ /* 0x004fe40000100a00 */
[----:B------:R0:W-:Y:S02]  /*30eb0*/  STL.64 [R1+0x2a88], R52 ;  /* 0x002a883401007387 */ /* 0x0001e40000100a00 */
[----:B0-----:R-:W2:Y:S01]  /*30ec0*/  LDL.LU.64 R52, [R1+0x950] ;  /* 0x0009500001347983 */ /* 0x001ea20000300a00 */
[----:B------:R-:W2:Y:S01]  /*30ed0*/  LDL.LU.64 R54, [R1+0x958] ;  /* 0x0009580001367983 */ /* 0x000ea20000300a00 */
[C---:B---3--:R-:W-:Y:S11]  /*30ee0*/  HMMA.16816.F32 R12, R56.reuse, R8, R12 ;  /* 0x00000008380c723c */ /* 0x048ff6000000180c */
        /* <DEDUP_REMOVED lines=8> */
[----:B------:R-:W2:Y:S02]  /*30f70*/  LDL.LU.64 R24, [R1+0x920] ;  /* 0x0009200001187983 */ /* 0x000ea40000300a00 */
[----:B------:R-:W2:Y:S01]  /*30f80*/  LDL.LU.64 R26, [R1+0x928] ;  /* 0x00092800011a7983 */ /* 0x000ea20000300a00 */
[----:B------:R-:W2:Y:S01]  /*30f90*/  LDL.LU.64 R20, [R1+0x910] ;  /* 0x0009100001147983 */ /* 0x000ea20000300a00 */
[----:B------:R-:W2:Y:S02]  /*30fa0*/  LDL.LU.64 R22, [R1+0x918] ;  /* 0x0009180001167983 */ /* 0x000ea40000300a00 */
[----:B------:R-:W2:Y:S02]  /*30fb0*/  LDL.LU.64 R16, [R1+0x900] ;  /* 0x0009000001107983 */ /* 0x000ea40000300a00 */
[----:B------:R-:W2:Y:S01]  /*30fc0*/  LDL.LU.64 R18, [R1+0x908] ;  /* 0x0009080001127983 */ /* 0x000ea20000300a00 */
[----:B0-----:R-:W2:Y:S01]  /*30fd0*/  LDL.LU.64 R12, [R1+0x8f0] ;  /* 0x0008f000010c7983 */ /* 0x001ea20000300a00 */
[----:B-1----:R-:W2:Y:S02]  /*30fe0*/  LDL.LU.64 R14, [R1+0x8f8] ;  /* 0x0008f800010e7983 */ /* 0x002ea40000300a00 */
[----:B------:R-:W2:Y:S02]  /*30ff0*/  LDL.LU.64 R48, [R1+0x220] ;  /* 0x0002200001307983 */ /* 0x000ea40000300a00 */
[----:B------:R-:W2:Y:S01]  /*31000*/  LDL.LU.64 R50, [R1+0x228] ;  /* 0x0002280001327983 */ /* 0x000ea20000300a00 */
[----:B------:R-:W-:Y:S01]  /*31010*/  STL.64 [R1+0x2ac8], R10 ;  /* 0x002ac80a01007387 */ /* 0x000fe20000100a00 */
[----:B------:R0:W-:Y:S03]  /*31020*/  STL.64 [R1+0x2ac0], R8 ;  /* 0x002ac00801007387 */ /* 0x0001e60000100a00 */
[----:B0-----:R-:W2:Y:S01]  /*31030*/  LDL.LU.64 R8, [R1+0x90] ;  /* 0x0000900001087983 */ /* 0x001ea20000300a00 */
[----:B------:R-:W2:Y:S03]  /*31040*/  LDL.LU.64 R10, [R1+0x98] ;  /* 0x00009800010a7983 */ /* 0x000ea60000300a00 */
[----:B--2---:R-:W-:Y:S01]  /*31050*/  STL.64 [R1+0x2ae0], R10 ;  /* 0x002ae00a01007387 */ /* 0x004fe20000100a00 */
[----:B------:R0:W-:Y:S03]  /*31060*/  STL.64 [R1+0x2ad8], R8 ;  /* 0x002ad80801007387 */ /* 0x0001e60000100a00 */
[----:B0-----:R-:W2:Y:S01]  /*31070*/  LDL.LU.64 R8, [R1+0xa0] ;  /* 0x0000a00001087983 */ /* 0x001ea20000300a00 */
[----:B------:R-:W2:Y:S01]  /*31080*/  LDL.LU.64 R10, [R1+0xa8] ;  /* 0x0000a800010a7983 */ /* 0x000ea20000300a00 */
[C---:B------:R-:W-:Y:S08]  /*31090*/  HMMA.16816.F32 R52, R56.reuse, R4, R52 ;  /* 0x000000043834723c */ /* 0x040ff00000001834 */
[C---:B---3--:R-:W-:Y:S01]  /*310a0*/  HMMA.16816.F32 R32, R56.reuse, R36, R32 ;  /* 0x000000243820723c */ /* 0x048fe20000001820 */
[----:B--2---:R-:W-:Y:S01]  /*310b0*/  STL.64 [R1+0x2af8], R10 ;  /* 0x002af80a01007387 */ /* 0x004fe20000100a00 */
[----:B------:R0:W-:Y:S03]  /*310c0*/  STL.64 [R1+0x2af0], R8 ;  /* 0x002af00801007387 */ /* 0x0001e60000100a00 */
[----:B0-----:R-:W2:Y:S01]  /*310d0*/  LDL.LU.64 R8, [R1+0xb0] ;  /* 0x0000b00001087983 */ /* 0x001ea20000300a00 */
[----:B------:R-:W3:Y:S03]  /*310e0*/  LDL.LU.64 R10, [R1+0xb8] ;  /* 0x0000b800010a7983 */ /* 0x000ee60000300a00 */
[----:B---3--:R-:W-:Y:S01]  /*310f0*/  STL.64 [R1+0x2b10], R10 ;  /* 0x002b100a01007387 */ /* 0x008fe20000100a00 */
[----:B--2---:R0:W-:Y:S03]  /*31100*/  STL.64 [R1+0x2b08], R8 ;  /* 0x002b080801007387 */ /* 0x0041e60000100a00 */
[----:B0-----:R-:W2:Y:S01]  /*31110*/  LDL.LU.64 R8, [R1+0xc0] ;  /* 0x0000c00001087983 */ /* 0x001ea20000300a00 */
[----:B------:R-:W2:Y:S02]  /*31120*/  LDL.LU.64 R10, [R1+0xc8] ;  /* 0x0000c800010a7983 */ /* 0x000ea40000300a00 */
[----:B------:R-:W3:Y:S02]  /*31130*/  LDL.LU.64 R40, [R1+0x80] ;  /* 0x0000800001287983 */ /* 0x000ee40000300a00 */
[----:B------:R-:W3:Y:S01]  /*31140*/  LDL.LU.64 R42, [R1+0x88] ;  /* 0x00008800012a7983 */ /* 0x000ee20000300a00 */
[----:B------:R0:W-:Y:S01]  /*31150*/  STL.64 [R1+0x950], R52 ;  /* 0x0009503401007387 */ /* 0x0001e20000100a00 */
[----:B------:R1:W-:Y:S03]  /*31160*/  STL.64 [R1+0x958], R54 ;  /* 0x0009583601007387 */ /* 0x0003e60000100a00 */
[----:B0-----:R-:W2:Y:S01]  /*31170*/  LDL.LU.64 R52, [R1+0x60] ;  /* 0x0000600001347983 */ /* 0x001ea20000300a00 */
[----:B-1----:R-:W2:Y:S02]  /*31180*/  LDL.LU.64 R54, [R1+0x68] ;  /* 0x0000680001367983 */ /* 0x002ea40000300a00 */
[----:B------:R-:W-:Y:S02]  /*31190*/  STL.64 [R1+0x940], R32 ;  /* 0x0009402001007387 */ /* 0x000fe40000100a00 */
[----:B------:R0:W-:Y:S02]  /*311a0*/  STL.64 [R1+0x948], R34 ;  /* 0x0009482201007387 */ /* 0x0001e40000100a00 */
[----:B0-----:R-:W2:Y:S01]  /*311b0*/  LDL.LU.64 R34, [R1+0x2b80] ;  /* 0x002b800001227983 */ /* 0x001ea20000300a00 */
        /* <DEDUP_REMOVED lines=36> */
[----:B------:R-:W-:Y:S02]  /*31400*/  IMAD.MOV.U32 R44, RZ, RZ, R3 ;  /* 0x000000ffff2c7224 */ /* 0x000fe400078e0003 */
[----:B------:R-:W-:Y:S01]  /*31410*/  IMAD.MOV.U32 R45, RZ, RZ, R2 ;  /* 0x000000ffff2d7224 */ /* 0x000fe200078e0002 */
        /* <DEDUP_REMOVED lines=35> */
[----:B0-----:R-:W3:Y:S02]  /*31650*/  LDL.LU.64 R44, [R1+0x2ab8] ;  /* 0x002ab800012c7983 */ /* 0x001ee40000300a00 */
[C---:B---3--:R-:W-:Y:S02]  /*31660*/  HMMA.16816.F32 R44, R48.reuse, R44, R40 ;  /* 0x0000002c302c723c */ /* 0x048fe40000001828 */
[----:B------:R-:W3:Y:S01]  /*31670*/  LDL.LU.64 R42, [R1+0x2ab0] ;  /* 0x002ab000012a7983 */ /* 0x000ee20000300a00 */
[----:B------:R-:W2:Y:S11]  /*31680*/  LDL.LU.64 R40, [R1+0x2aa8] ;  /* 0x002aa80001287983 */ /* 0x000eb60000300a00 */
[----:B------:R-:W-:Y:S09]  /*31690*/  @!UPT UIADD3 URZ, URZ, URZ, URZ ;  /* 0x0000003f3f3ff290 */ /* 0x000ff2000fffe03f */
[----:B------:R-:W-:Y:S01]  /*316a0*/  STL.64 [R1+0x80], R44 ;  /* 0x0000802c01007387 */ /* 0x000fe20000100a00 */
[----:B------:R0:W-:Y:S03]  /*316b0*/  STL.64 [R1+0x88], R46 ;  /* 0x0000882e01007387 */ /* 0x0001e60000100a00 */
[----:B0-----:R-:W2:Y:S01]  /*316c0*/  LDL.LU.64 R46, [R1+0x2aa0] ;  /* 0x002aa000012e7983 */ /* 0x001ea20000300a00 */
[----:B------:R-:W2:Y:S02]  /*316d0*/  LDL.LU.64 R44, [R1+0x2a98] ;  /* 0x002a9800012c7983 */ /* 0x000ea40000300a00 */
[C---:B--2---:R-:W-:Y:S01]  /*316e0*/  HMMA.16816.F32 R56, R48.reuse, R44, R56 ;  /* 0x0000002c3038723c */ /* 0x044fe20000001838 */
[----:B------:R0:W-:Y:S01]  /*316f0*/  STL.64 [R1+0x2a70], R46 ;  /* 0x002a702e01007387 */ /* 0x0001e20000100a00 */
[----:B------:R-:W2:Y:S11]  /*31700*/  LDL.LU.64 R44, [R1+0x720] ;  /* 0x00072000012c7983 */ /* 0x000eb60000300a00 */
[----:B------:R-:W-:Y:S10]  /*31710*/  @!UPT UIADD3 URZ, URZ, URZ, URZ ;  /* 0x0000003f3f3ff290 */ /* 0x000ff4000fffe03f */
[----:B------:R-:W-:Y:S01]  /*31720*/  STL.64 [R1+0x70], R56 ;  /* 0x0000703801007387 */ /* 0x000fe20000100a00 */
[----:B------:R1:W-:Y:S02]  /*31730*/  STL.64 [R1+0x78], R58 ;  /* 0x0000783a01007387 */ /* 0x0003e40000100a00 */
[----:B0-----:R-:W2:Y:S01]  /*31740*/  LDL.LU.64 R46, [R1+0x728] ;  /* 0x00072800012e7983 */ /* 0x001ea20000300a00 */
[C---:B-1----:R-:W-:Y:S01]  /*31750*/  HMMA.16816.F32 R56, R48.reuse, R40, R52 ;  /* 0x000000283038723c */ /* 0x042fe20000001834 */
[----:B------:R-:W2:Y:S01]  /*31760*/  LDL.LU.64 R52, [R1+0x700] ;  /* 0x0007000001347983 */ /* 0x000ea20000300a00 */
[----:B------:R-:W2:Y:S11]  /*31770*/  LDL.LU.64 R54, [R1+0x708] ;  /* 0x0007080001367983 */ /* 0x000eb60000300a00 */
[----:B------:R-:W-:Y:S10]  /*31780*/  @!UPT UIADD3 URZ, URZ, URZ, URZ ;  /* 0x0000003f3f3ff290 */ /* 0x000ff4000fffe03f */
[----:B------:R-:W-:Y:S01]  /*31790*/  STL.64 [R1+0x60], R56 ;  /* 0x0000603801007387 */ /* 0x000fe20000100a00 */
[----:B------:R-:W-:Y:S02]  /*317a0*/  STL.64 [R1+0x68], R58 ;  /* 0x0000683a01007387 */ /* 0x000fe40000100a00 */
[----:B------:R-:W2:Y:S02]  /*317b0*/  LDL R41, [R1+0x1054] ;  /* 0x0010540001297983 */ /* 0x000ea40000100800 */
[----:B---3--:R-:W-:Y:S01]  /*317c0*/  STL.64 [R1+0x2a20], R42 ;  /* 0x002a202a01007387 */ /* 0x008fe20000100a00 */
[----:B--2---:R-:W0:Y:S04]  /*317d0*/  LDSM.16.MT88.4 R56, [R41+0x2080] ;  /* 0x002080002938783b */ /* 0x004e280000004200 */
[----:B------:R1:W-:Y:S04]  /*317e0*/  STL [R1+0x2a18], R41 ;  /* 0x002a182901007387 */ /* 0x0003e80000100800 */
[----:B-1----:R-:W2:Y:S01]  /*317f0*/  LDL.LU.64 R40, [R1+0x710] ;  /* 0x0007100001287983 */ /* 0x002ea20000300a00 */
[----:B------:R-:W2:Y:S03]  /*31800*/  LDL.LU.64 R42, [R1+0x718] ;  /* 0x00071800012a7983 */ /* 0x000ea60000300a00 */
[----:B0-----:R-:W-:Y:S01]  /*31810*/  STL.64 [R1+0x29b0], R58 ;  /* 0x0029b03a01007387 */ /* 0x001fe20000100a00 */
[----:B------:R0:W-:Y:S03]  /*31820*/  STL.64 [R1+0x29a8], R56 ;  /* 0x0029a83801007387 */ /* 0x0001e60000100a00 */
[----:B0-----:R-:W3:Y:S01]  /*31830*/  LDL.LU.64 R56, [R1+0x730] ;  /* 0x0007300001387983 */ /* 0x001ee20000300a00 */
[----:B------:R-:W3:Y:S01]  /*31840*/  LDL.LU.64 R58, [R1+0x738] ;  /* 0x00073800013a7983 */ /* 0x000ee20000300a00 */
[C---:B------:R-:W-:Y:S08]  /*31850*/  HMMA.16816.F32 R44, R48.reuse, R4, R44 ;  /* 0x00000004302c723c */ /* 0x040ff0000000182c */
[C---:B--2---:R-:W-:Y:S08]  /*31860*/  HMMA.16816.F32 R40, R48.reuse, R36, R40 ;  /* 0x000000243028723c */ /* 0x044ff00000001828 */
[C---:B---3--:R-:W-:Y:S11]  /*31870*/  HMMA.16816.F32 R56, R48.reuse, R8, R56 ;  /* 0x000000083038723c */ /* 0x048ff60000001838 */
[----:B------:R-:W-:Y:S11]  /*31880*/  @!UPT UIADD3 URZ, URZ, URZ, URZ ;  /* 0x0000003f3f3ff290 */ /* 0x000ff6000fffe03f */
[----:B------:R-:W-:Y:S01]  /*31890*/  @!UPT UIADD3 URZ, URZ, URZ, URZ ;  /* 0x0000003f3f3ff290 */ /* 0x000fe2000fffe03f */
[----:B------:R0:W-:Y:S01]  /*318a0*/  STL.64 [R1+0x730], R56 ;  /* 0x0007303801007387 */ /* 0x0001e20000100a00 */
[----:B------:R1:W-:Y:S03]  /*318b0*/  STL.64 [R1+0x738], R58 ;  /* 0x0007383a01007387 */ /* 0x0003e60000100a00 */
[----:B0-----:R-:W2:Y:S01]  /*318c0*/  LDL.LU.64 R56, [R1+0x6e0] ;  /* 0x0006e00001387983 */ /* 0x001ea20000300a00 */
[----:B-1----:R-:W2:Y:S02]  /*318d0*/  LDL.LU.64 R58, [R1+0x6e8] ;  /* 0x0006e800013a7983 */ /* 0x002ea40000300a00 */
[----:B------:R0:W-:Y:S02]  /*318e0*/  STL.64 [R1+0x720], R44 ;  /* 0x0007202c01007387 */ /* 0x0001e40000100a00 */
[----:B------:R1:W-:Y:S01]  /*318f0*/  STL.64 [R1+0x728], R46 ;  /* 0x0007282e01007387 */ /* 0x0003e20000100a00 */
[----:B0-----:R-:W3:Y:S01]  /*31900*/  LDL.LU.64 R44, [R1+0x6d0] ;  /* 0x0006d000012c7983 */ /* 0x001ee20000300a00 */
[----:B-1----:R-:W3:Y:S02]  /*31910*/  LDL.LU.64 R46, [R1+0x6d8] ;  /* 0x0006d800012e7983 */ /* 0x002ee40000300a00 */
[----:B------:R0:W-:Y:S02]  /*31920*/  STL.64 [R1+0x710], R40 ;  /* 0x0007102801007387 */ /* 0x0001e40000100a00 */
[----:B------:R1:W-:Y:S01]  /*31930*/  STL.64 [R1+0x718], R42 ;  /* 0x0007182a01007387 */ /* 0x0003e20000100a00 */
[----:B0-----:R-:W2:Y:S01]  /*31940*/  LDL.LU.64 R40, [R1+0x6c0] ;  /* 0x0006c00001287983 */ /* 0x001ea20000300a00 */
[----:B-1----:R-:W2:Y:S02]  /*31950*/  LDL.LU.64 R42, [R1+0x6c8] ;  /* 0x0006c800012a7983 */ /* 0x002ea40000300a00 */
[----:B------:R0:W-:Y:S02]  /*31960*/  STL.64 [R1+0x2a28], R38 ;  /* 0x002a282601007387 */ /* 0x0001e40000100a00 */
[----:B------:R-:W2:Y:S01]  /*31970*/  LDL.LU.64 R36, [R1+0x6f0] ;  /* 0x0006f00001247983 */ /* 0x000ea20000300a00 */
[----:B0-----:R-:W2:Y:S01]  /*31980*/  LDL.LU.64 R38, [R1+0x6f8] ;  /* 0x0006f80001267983 */ /* 0x001ea20000300a00 */
[C---:B------:R-:W-:Y:S11]  /*31990*/  HMMA.16816.F32 R52, R48.reuse, R32, R52 ;  /* 0x000000203034723c */ /* 0x040ff60000001834 */
[----:B------:R-:W-:Y:S11]  /*319a0*/  @!UPT UIADD3 URZ, URZ, URZ, URZ ;  /* 0x0000003f3f3ff290 */ /* 0x000ff6000fffe03f */
[----:B------:R-:W-:Y:S01]  /*319b0*/  @!UPT UIADD3 URZ, URZ, URZ, URZ ;  /* 0x0000003f3f3ff290 */ /* 0x000fe2000fffe03f */
[----:B------:R-:W-:Y:S01]  /*319c0*/  STL.64 [R1+0x700], R52 ;  /* 0x0007003401007387 */ /* 0x000fe20000100a00 */
[----:B------:R0:W-:Y:S03]  /*319d0*/  STL.64 [R1+0x708], R54 ;  /* 0x0007083601007387 */ /* 0x0001e60000100a00 */
[----:B0-----:R-:W3:Y:S01]  /*319e0*/  LDL.LU.64 R54, [R1+0x2a90] ;  /* 0x002a900001367983 */ /* 0x001ee20000300a00 */
[----:B------:R-:W3:Y:S02]  /*319f0*/  LDL.LU.64 R52, [R1+0x2a88] ;  /* 0x002a880001347983 */ /* 0x000ee40000300a00 */
[----:B------:R0:W-:Y:S01]  /*31a00*/  STL.64 [R1+0x2a30], R34 ;  /* 0x002a302201007387 */ /* 0x0001e20000100a00 */
[C---:B--2---:R-:W-:Y:S11]  /*31a10*/  HMMA.16816.F32 R36, R48.reuse, R28, R36 ;  /* 0x0000001c3024723c */ /* 0x044ff60000001824 */
[----:B------:R-:W-:Y:S11]  /*31a20*/  @!UPT UIADD3 URZ, URZ, URZ, URZ ;  /* 0x0000003f3f3ff290 */ /* 0x000ff6000fffe03f */
[----:B------:R-:W-:Y:S01]  /*31a30*/  @!UPT UIADD3 URZ, URZ, URZ, URZ ;  /* 0x0000003f3f3ff290 */ /* 0x000fe2000fffe03f */
[----:B------:R-:W-:Y:S01]  /*31a40*/  STL.64 [R1+0x6f8], R38 ;  /* 0x0006f82601007387 */ /* 0x000fe20000100a00 */
[----:B------:R-:W2:Y:S02]  /*31a50*/  LDL.LU.64 R32, [R1+0x50] ;  /* 0x0000500001207983 */ /* 0x000ea40000300a00 */
[----:B0-----:R-:W2:Y:S02]  /*31a60*/  LDL.LU.64 R34, [R1+0x58] ;  /* 0x0000580001227983 */ /* 0x001ea40000300a00 */
[----:B------:R-:W-:Y:S02]  /*31a70*/  IMAD.MOV.U32 R8, RZ, RZ, R36 ;  /* 0x000000ffff087224 */ /* 0x000fe400078e0024 */
[----:B------:R-:W-:Y:S01]  /*31a80*/  IMAD.MOV.U32 R9, RZ, RZ, R37 ;  /* 0x000000ffff097224 */ /* 0x000fe200078e0025 */
[----:B------:R-:W-:Y:S04]  /*31a90*/  STL.64 [R1+0x2a48], R10 ;  /* 0x002a480a01007387 */ /* 0x000fe80000100a00 */
[----:B------:R3:W-:Y:S01]  /*31aa0*/  STL.64 [R1+0x2a40], R8 ;  /* 0x002a400801007387 */ /* 0x0007e20000100a00 */
[----:B----4-:R0:W-:Y:S01]  /*31ab0*/  STL.64 [R1+0x2a38], R30 ;  /* 0x002a381e01007387 */ /* 0x0101e20000100a00 */
[C---:B---3--:R-:W-:Y:S08]  /*31ac0*/  HMMA.16816.F32 R8, R48.reuse, R20, R44 ;  /* 0x000000143008723c */ /* 0x048ff0000000182c */
[C---:B0-----:R-:W-:Y:S01]  /*31ad0*/  HMMA.16816.F32 R28, R48.reuse, R24, R56 ;  /* 0x00000018301c723c */ /* 0x041fe20000001838 */
[----:B------:R-:W-:Y:S11]  /*31ae0*/  STL.64 [R1+0x2a50], R26 ;  /* 0x002a501a01007387 */ /* 0x000ff60000100a00 */
[----:B------:R-:W-:Y:S11]  /*31af0*/  @!UPT UIADD3 URZ, URZ, URZ, URZ ;  /* 0x0000003f3f3ff290 */ /* 0x000ff6000fffe03f */
[----:B------:R-:W-:Y:S01]  /*31b00*/  STL.64 [R1+0x6e0], R28 ;  /* 0x0006e01c01007387 */ /* 0x000fe20000100a00 */
[----:B------:R-:W-:Y:S02]  /*31b10*/  STL.64 [R1+0x6e8], R30 ;  /* 0x0006e81e01007387 */ /* 0x000fe40000100a00 */
[----:B------:R-:W-:Y:S02]  /*31b20*/  IMAD.MOV.U32 R61, RZ, RZ, R10 ;  /* 0x000000ffff3d7224 */ /* 0x000fe400078e000a */
[----:B------:R0:W-:Y:S02]  /*31b30*/  STL.64 [R1+0x6d0], R8 ;  /* 0x0006d00801007387 */ /* 0x0001e40000100a00 */
[----:B------:R-:W-:Y:S02]  /*31b40*/  IMAD.MOV.U32 R60, RZ, RZ, R11 ;  /* 0x000000ffff3c7224 */ /* 0x000fe400078e000b */
[C---:B0-----:R-:W-:Y:S01]  /*31b50*/  HMMA.16816.F32 R8, R48.reuse, R16, R40 ;  /* 0x000000103008723c */ /* 0x041fe20000001828 */
[----:B------:R0:W-:Y:S01]  /*31b60*/  STL.64 [R1+0x29d0], R22 ;  /* 0x0029d01601007387 */ /* 0x0001e20000100a00 */
[----:B------:R-:W-:Y:S11]  /*31b70*/  STL.64 [R1+0x2a60], R6 ;  /* 0x002a600601007387 */ /* 0x000ff60000100a00 */
[----:B------:R-:W-:Y:S11]  /*31b80*/  @!UPT UIADD3 URZ, URZ, URZ, URZ ;  /* 0x0000003f3f3ff290 */ /* 0x000ff6000fffe03f */
[----:B------:R-:W-:Y:S02]  /*31b90*/  IMAD.MOV.U32 R4, RZ, RZ, R8 ;  /* 0x000000ffff047224 */ /* 0x000fe400078e0008 */
[----:B------:R-:W-:Y:S02]  /*31ba0*/  IMAD.MOV.U32 R5, RZ, RZ, R9 ;  /* 0x000000ffff057224 */ /* 0x000fe400078e0009 */
[----:B------:R-:W-:Y:S02]  /*31bb0*/  IMAD.MOV.U32 R3, RZ, RZ, R10 ;  /* 0x000000ffff037224 */ /* 0x000fe400078e000a */
[----:B------:R-:W-:Y:S01]  /*31bc0*/  IMAD.MOV.U32 R2, RZ, RZ, R11 ;  /* 0x000000ffff027224 */ /* 0x000fe200078e000b */
[----:B------:R1:W-:Y:S01]  /*31bd0*/  STL.64 [R1+0x2a58], R4 ;  /* 0x002a580401007387 */ /* 0x0003e20000100a00 */
[----:B--2---:R-:W-:Y:S11]  /*31be0*/  HMMA.16816.F32 R8, R48, R12, R32 ;  /* 0x0000000c3008723c */ /* 0x004ff60000001820 */
[----:B------:R-:W-:Y:S11]  /*31bf0*/  @!UPT UIADD3 URZ, URZ, URZ, URZ ;  /* 0x0000003f3f3ff290 */ /* 0x000ff6000fffe03f */
[----:B------:R-:W-:Y:S01]  /*31c00*/  @!UPT UIADD3 URZ, URZ, URZ, URZ ;  /* 0x0000003f3f3ff290 */ /* 0x000fe2000fffe03f */
[----:B------:R-:W-:Y:S01]  /*31c10*/  STL.64 [R1+0x50], R8 ;  /* 0x0000500801007387 */ /* 0x000fe20000100a00 */
[----:B------:R-:W2:Y:S02]  /*31c20*/  LDL R42, [R1+0x8] ;  /* 0x00000800012a7983 */ /* 0x000ea40000100800 */
[----:B------:R-:W2:Y:S02]  /*31c30*/  LDL R43, [R1+0xc] ;  /* 0x00000c00012b7983 */ /* 0x000ea40000100800 */
[----:B------:R-:W-:Y:S02]  /*31c40*/  IMAD.MOV.U32 R16, RZ, RZ, R10 ;  /* 0x000000ffff107224 */ /* 0x000fe400078e000a */
[----:B------:R-:W-:Y:S02]  /*31c50*/  IMAD.MOV.U32 R0, RZ, RZ, R11 ;  /* 0x000000ffff007224 */ /* 0x000fe400078e000b */
[----:B------:R-:W-:Y:S02]  /*31c60*/  IMAD.MOV.U32 R57, RZ, RZ, R18 ;  /* 0x000000ffff397224 */ /* 0x000fe400078e0012 */
[----:B------:R-:W-:-:S02]  /*31c70*/  IMAD.MOV.U32 R58, RZ, RZ, R19 ;  /* 0x000000ffff3a7224 */ /* 0x000fc400078e0013 */
[----:B0-----:R-:W-:Y:S02]  /*31c80*/  IMAD.MOV.U32 R22, RZ, RZ, R14 ;  /* 0x000000ffff167224 */ /* 0x001fe400078e000e */
[----:B------:R-:W-:Y:S01]  /*31c90*/  IMAD.MOV.U32 R23, RZ, RZ, R15 ;  /* 0x000000ffff177224 */ /* 0x000fe200078e000f */
[----:B--2---:R0:W-:Y:S01]  /*31ca0*/  STL.64 [R1+0x2a68], R42 ;  /* 0x002a682a01007387 */ /* 0x0041e20000100a00 */
[----:B------:R-:W2:Y:S02]  /*31cb0*/  LDL.LU R36, [R1+0x6b0] ;  /* 0x0006b00001247983 */ /* 0x000ea40000300800 */
[----:B------:R-:W2:Y:S02]  /*31cc0*/  LDL.LU R37, [R1+0x6b4] ;  /* 0x0006b40001257983 */ /* 0x000ea40000300800 */
[----:B------:R-:W2:Y:S01]  /*31cd0*/  LDL.LU R38, [R1+0x6b8] ;  /* 0x0006b80001267983 */ /* 0x000ea20000300800 */
[----:B------:R-:W2:Y:S01]  /*31ce0*/  LDL.LU R39, [R1+0x6bc] ;  /* 0x0006bc0001277983 */ /* 0x000ea20000300800 */
[----:B-1----:R-:W3:Y:S02]  /*31cf0*/  LDL.LU R4, [R1+0x1030] ;  /* 0x0010300001047983 */ /* 0x002ee40000300800 */
[----:B------:R-:W3:Y:S02]  /*31d00*/  LDL.LU R5, [R1+0x1034] ;  /* 0x0010340001057983 */ /* 0x000ee40000300800 */
[----:B------:R-:W3:Y:S01]  /*31d10*/  LDL.LU R6, [R1+0x1038] ;  /* 0x0010380001067983 */ /* 0x000ee20000300800 */
[----:B------:R-:W3:Y:S01]  /*31d20*/  LDL.LU R7, [R1+0x103c] ;  /* 0x00103c0001077983 */ /* 0x000ee20000300800 */
[----:B------:R-:W4:Y:S02]  /*31d30*/  LDL.LU R44, [R1+0x1040] ;  /* 0x00104000012c7983 */ /* 0x000f240000300800 */
[----:B------:R-:W4:Y:S02]  /*31d40*/  LDL.LU R45, [R1+0x1044] ;  /* 0x00104400012d7983 */ /* 0x000f240000300800 */
[----:B------:R-:W4:Y:S01]  /*31d50*/  LDL.LU R46, [R1+0x1048] ;  /* 0x00104800012e7983 */ /* 0x000f220000300800 */
[----:B------:R-:W4:Y:S01]  /*31d60*/  LDL.LU R47, [R1+0x104c] ;  /* 0x00104c00012f7983 */ /* 0x000f220000300800 */
[----:B0-----:R-:W3:Y:S02]  /*31d70*/  LDL.64 R42, [R1+0x38] ;  /* 0x00003800012a7983 */ /* 0x001ee40000100a00 */
[----:B------:R-:W2:Y:S02]  /*31d80*/  LDL.LU R24, [R1+0x1020] ;  /* 0x0010200001187983 */ /* 0x000ea40000300800 */
[----:B------:R-:W2:Y:S01]  /*31d90*/  LDL.LU R25, [R1+0x1024] ;  /* 0x0010240001197983 */ /* 0x000ea20000300800 */
[----:B------:R-:W2:Y:S01]  /*31da0*/  LDL.LU R26, [R1+0x1028] ;  /* 0x00102800011a7983 */ /* 0x000ea20000300800 */
[----:B------:R-:W2:Y:S02]  /*31db0*/  LDL.LU R27, [R1+0x102c] ;  /* 0x00102c00011b7983 */ /* 0x000ea40000300800 */
[----:B------:R-:W2:Y:S02]  /*31dc0*/  LDL.64 R10, [R1+0x28] ;  /* 0x00002800010a7983 */ /* 0x000ea40000100a00 */
[----:B------:R-:W2:Y:S01]  /*31dd0*/  LDL.LU R28, [R1+0x1010] ;  /* 0x00101000011c7983 */ /* 0x000ea20000300800 */
[----:B------:R-:W2:Y:S01]  /*31de0*/  LDL.LU R29, [R1+0x1014] ;  /* 0x00101400011d7983 */ /* 0x000ea20000300800 */
[----:B------:R-:W2:Y:S02]  /*31df0*/  LDL.LU R30, [R1+0x1018] ;  /* 0x00101800011e7983 */ /* 0x000ea40000300800 */
[----:B------:R-:W2:Y:S02]  /*31e00*/  LDL.LU R31, [R1+0x101c] ;  /* 0x00101c00011f7983 */ /* 0x000ea40000300800 */
[----:B------:R-:W2:Y:S01]  /*31e10*/  LDL.64 R34, [R1+0x18] ;  /* 0x0000180001227983 */ /* 0x000ea20000100a00 */
[----:B------:R-:W2:Y:S01]  /*31e20*/  LDL.LU R48, [R1+0x6a0] ;  /* 0x0006a00001307983 */ /* 0x000ea20000300800 */
[----:B------:R-:W2:Y:S02]  /*31e30*/  LDL.LU R49, [R1+0x6a4] ;  /* 0x0006a40001317983 */ /* 0x000ea40000300800 */
[----:B------:R-:W2:Y:S02]  /*31e40*/  LDL.LU R50, [R1+0x6a8] ;  /* 0x0006a80001327983 */ /* 0x000ea40000300800 */
[----:B------:R-:W2:Y:S01]  /*31e50*/  LDL.LU R51, [R1+0x6ac] ;  /* 0x0006ac0001337983 */ /* 0x000ea20000300800 */
[----:B------:R-:W2:Y:S01]  /*31e60*/  LDL.LU R56, [R1+0xf70] ;  /* 0x000f700001387983 */ /* 0x000ea20000300800 */
[----:B------:R-:W2:Y:S02]  /*31e70*/  LDL.LU R18, [R1+0x2a84] ;  /* 0x002a840001127983 */ /* 0x000ea40000300800 */
[----:B------:R-:W2:Y:S02]  /*31e80*/  LDL.LU R19, [R1+0x2a80] ;  /* 0x002a800001137983 */ /* 0x000ea40000300800 */
[----:B------:R-:W3:Y:S01]  /*31e90*/  LDL.LU R59, [R1+0xf7c] ;  /* 0x000f7c00013b7983 */ /* 0x000ee20000300800 */
[----:B------:R-:W3:Y:S01]  /*31ea0*/  LDL.LU R20, [R1+0xf80] ;  /* 0x000f800001147983 */ /* 0x000ee20000300800 */
[----:B------:R-:W3:Y:S02]  /*31eb0*/  LDL.LU R21, [R1+0xf84] ;  /* 0x000f840001157983 */ /* 0x000ee40000300800 */
[----:B------:R-:W3:Y:S02]  /*31ec0*/  LDL.LU R14, [R1+0x2a7c] ;  /* 0x002a7c00010e7983 */ /* 0x000ee40000300800 */
[----:B------:R-:W3:Y:S01]  /*31ed0*/  LDL.LU R15, [R1+0x2a78] ;  /* 0x002a7800010f7983 */ /* 0x000ee20000300800 */
[----:B--2---:R-:W-:Y:S01]  /*31ee0*/  STL.64 [R1+0x29c8], R18 ;  /* 0x0029c81201007387 */ /* 0x004fe20000100a00 */
[----:B------:R0:W-:Y:S03]  /*31ef0*/  STL [R1+0x29c0], R16 ;  /* 0x0029c01001007387 */ /* 0x0001e60000100800 */
[----:B0-----:R-:W2:Y:S01]  /*31f00*/  LDL.LU R16, [R1+0xf90] ;  /* 0x000f900001107983 */ /* 0x001ea20000300800 */
[----:B------:R-:W2:Y:S02]  /*31f10*/  LDL.LU R17, [R1+0xf94] ;  /* 0x000f940001117983 */ /* 0x000ea40000300800 */
[----:B------:R-:W2:Y:S02]  /*31f20*/  LDL.LU R18, [R1+0xf98] ;  /* 0x000f980001127983 */ /* 0x000ea40000300800 */
[----:B------:R-:W2:Y:S01]  /*31f30*/  LDL.LU R19, [R1+0xf9c] ;  /* 0x000f9c0001137983 */ /* 0x000ea20000300800 */
[----:B---3--:R0:W-:Y:S04]  /*31f40*/  STL.64 [R1+0x29b8], R14 ;  /* 0x0029b80e01007387 */ /* 0x0081e80000100a00 */
[----:B0-----:R-:W4:Y:S04]  /*31f50*/  LDL R14, [R1+0x48] ;  /* 0x00004800010e7983 */ /* 0x001f280000100800 */
[----:B------:R-:W4:Y:S01]  /*31f60*/  LDL R15, [R1+0x4c] ;  /* 0x00004c00010f7983 */ /* 0x000f220000100800 */
[C---:B------:R-:W-:Y:S08]  /*31f70*/  HMMA.16816.F32 R4, R52.reuse, R42, R4 ;  /* 0x0000002a3404723c */ /* 0x040ff00000001804 */
[C---:B----4-:R-:W-:Y:S01]  /*31f80*/  HMMA.16816.F32 R12, R52.reuse, R14, R44 ;  /* 0x0000000e340c723c */ /* 0x050fe2000000182c */
[----:B------:R-:W3:Y:S11]  /*31f90*/  LDL.LU.64 R46, [R1+0x2a70] ;  /* 0x002a7000012e7983 */ /* 0x000ef60000300a00 */
[----:B------:R-:W-:Y:S11]  /*31fa0*/  @!UPT UIADD3 URZ, URZ, URZ, URZ ;  /* 0x0000003f3f3ff290 */ /* 0x000ff6000fffe03f */
[----:B------:R-:W-:Y:S01]  /*31fb0*/  @!UPT UIADD3 URZ, URZ, URZ, URZ ;  /* 0x0000003f3f3ff290 */ /* 0x000fe2000fffe03f */
[----:B------:R-:W-:Y:S01]  /*31fc0*/  IMAD.MOV.U32 R44, RZ, RZ, R14 ;  /* 0x000000ffff2c7224 */ /* 0x000fe200078e000e */
[----:B------:R0:W-:Y:S01]  /*31fd0*/  STL.64 [R1+0x1040], R12 ;  /* 0x0010400c01007387 */ /* 0x0001e20000100a00 */
[----:B------:R-:W-:Y:S03]  /*31fe0*/  STL.64 [R1+0x1048], R14 ;  /* 0x0010480e01007387 */ /* 0x000fe60000100a00 */
[----:B------:R-:W-:Y:S01]  /*31ff0*/  STL [R1+0x2164], R44 ;  /* 0x0021642c01007387 */ /* 0x000fe20000100800 */
[----:B0-----:R-:W-:Y:S02]  /*32000*/  IMAD.MOV.U32 R13, RZ, RZ, R42 ;  /* 0x000000ffff0d7224 */ /* 0x001fe400078e002a */
[----:B------:R-:W-:Y:S02]  /*32010*/  IMAD.MOV.U32 R12, RZ, RZ, R43 ;  /* 0x000000ffff0c7224 */ /* 0x000fe400078e002b */
[----:B------:R-:W4:Y:S01]  /*32020*/  LDL.LU.64 R42, [R1+0x2a68] ;  /* 0x002a6800012a7983 */ /* 0x000f220000300a00 */
[C---:B------:R-:W-:Y:S08]  /*32030*/  HMMA.16816.F32 R24, R52.reuse, R10, R24 ;  /* 0x0000000a3418723c */ /* 0x040ff00000001818 */
[----:B------:R-:W-:Y:S01]  /*32040*/  HMMA.16816.F32 R28, R52, R34, R28 ;  /* 0x00000022341c723c */ /* 0x000fe2000000181c */
[----:B------:R-:W-:Y:S01]  /*32050*/  IMAD.MOV.U32 R45, RZ, RZ, R6 ;  /* 0x000000ffff2d7224 */ /* 0x000fe200078e0006 */
[----:B------:R-:W-:Y:S01]  /*32060*/  STL.64 [R1+0x1030], R4 ;  /* 0x0010300401007387 */ /* 0x000fe20000100a00 */
[----:B------:R0:W-:Y:S03]  /*32070*/  STL.64 [R1+0x1038], R6 ;  /* 0x0010380601007387 */ /* 0x0001e60000100a00 */
[----:B0-----:R-:W2:Y:S01]  /*32080*/  LDL.LU.64 R6, [R1+0x2a60] ;  /* 0x002a600001067983 */ /* 0x001ea20000300a00 */
[----:B------:R-:W2:Y:S02]  /*32090*/  LDL.LU.64 R4, [R1+0x2a58] ;  /* 0x002a580001047983 */ /* 0x000ea40000300a00 */
[----:B------:R-:W-:Y:S06]  /*320a0*/  STL [R1+0x2168], R45 ;  /* 0x0021682d01007387 */ /* 0x000fec0000100800 */
[----:B------:R0:W-:Y:S01]  /*320b0*/  STL.64 [R1+0x1020], R24 ;  /* 0x0010201801007387 */ /* 0x0001e20000100a00 */
[----:B------:R1:W-:Y:S02]  /*320c0*/  STL.64 [R1+0x1028], R26 ;  /* 0x0010281a01007387 */ /* 0x0003e40000100a00 */
[----:B0-----:R-:W-:Y:S01]  /*320d0*/  IMAD.MOV.U32 R25, RZ, RZ, R10 ;  /* 0x000000ffff197224 */ /* 0x001fe200078e000a */
[----:B-1----:R-:W2:Y:S01]  /*320e0*/  LDL.LU.64 R26, [R1+0x2a50] ;  /* 0x002a5000011a7983 */ /* 0x002ea20000300a00 */
[----:B------:R-:W-:-:S02]  /*320f0*/  IMAD.MOV.U32 R24, RZ, RZ, R11 ;  /* 0x000000ffff187224 */ /* 0x000fc400078e000b */
[----:B------:R-:W2:Y:S02]  /*32100*/  LDL.LU.64 R10, [R1+0x2a48] ;  /* 0x002a4800010a7983 */ /* 0x000ea40000300a00 */
[----:B------:R-:W2:Y:S01]  /*32110*/  LDL.LU.64 R8, [R1+0x2a40] ;  /* 0x002a400001087983 */ /* 0x000ea20000300a00 */
[----:B------:R0:W-:Y:S01]  /*32120*/  STL.64 [R1+0x1010], R28 ;  /* 0x0010101c01007387 */ /* 0x0001e20000100a00 */
[----:B------:R1:W-:Y:S02]  /*32130*/  STL.64 [R1+0x1018], R30 ;  /* 0x0010181e01007387 */ /* 0x0003e40000100a00 */
[----:B0-----:R-:W-:Y:S01]  /*32140*/  IMAD.MOV.U32 R29, RZ, RZ, R34 ;  /* 0x000000ffff1d7224 */ /* 0x001fe200078e0022 */
[----:B-1----:R-:W2:Y:S01]  /*32150*/  LDL.LU.64 R30, [R1+0x2a38] ;  /* 0x002a3800011e7983 */ /* 0x002ea20000300a00 */
[----:B------:R-:W-:Y:S02]  /*32160*/  IMAD.MOV.U32 R28, RZ, RZ, R35 ;  /* 0x000000ffff1c7224 */ /* 0x000fe400078e0023 */
[----:B------:R-:W2:Y:S01]  /*32170*/  LDL.LU.64 R34, [R1+0x2a30] ;  /* 0x002a300001227983 */ /* 0x000ea20000300a00 */
[C---:B----4-:R-:W-:Y:S01]  /*32180*/  HMMA.16816.F32 R40, R52.reuse, R42, R36 ;  /* 0x0000002a3428723c */ /* 0x050fe20000001824 */
[----:B------:R-:W4:Y:S11]  /*32190*/  LDL.LU.64 R38, [R1+0x2a28] ;  /* 0x002a280001267983 */ /* 0x000f360000300a00 */
[----:B------:R-:W-:Y:S11]  /*321a0*/  @!UPT UIADD3 URZ, URZ, URZ, URZ ;  /* 0x0000003f3f3ff290 */ /* 0x000ff6000fffe03f */
[----:B------:R-:W-:Y:S01]  /*321b0*/  STL.64 [R1+0x6b0], R40 ;  /* 0x0006b02801007387 */ /* 0x000fe20000100a00 */
[----:B------:R0:W-:Y:S03]  /*321c0*/  STL.64 [R1+0x6b8], R42 ;  /* 0x0006b82a01007387 */ /* 0x0001e60000100a00 */
[----:B0-----:R-:W4:Y:S01]  /*321d0*/  LDL.LU.64 R42, [R1+0x2a20] ;  /* 0x002a2000012a7983 */ /* 0x001f220000300a00 */
[----:B------:R-:W4:Y:S01]  /*321e0*/  LDL.LU R41, [R1+0x2a18] ;  /* 0x002a180001297983 */ /* 0x000f220000300800 */
[----:B---3--:R-:W-:Y:S01]  /*321f0*/  HMMA.16816.F32 R48, R52, R46, R48 ;  /* 0x0000002e3430723c */ /* 0x008fe20000001830 */
[----:B------:R0:W-:Y:S02]  /*32200*/  STL.64 [R1+0x2948], R46 ;  /* 0x0029482e01007387 */ /* 0x0001e40000100a00 */
[----:B--2---:R-:W-:Y:S11]  /*32210*/  IMAD.MOV.U32 R45, RZ, RZ, R10 ;  /* 0x000000ffff2d7224 */ /* 0x004ff600078e000a */
[----:B------:R-:W-:Y:S09]  /*32220*/  @!UPT UIADD3 URZ, URZ, URZ, URZ ;  /* 0x0000003f3f3ff290 */ /* 0x000ff2000fffe03f */
[----:B------:R-:W-:Y:S01]  /*32230*/  STL.64 [R1+0x6a0], R48 ;  /* 0x0006a03001007387 */ /* 0x000fe20000100a00 */
[----:B------:R-:W-:Y:S02]  /*32240*/  STL.64 [R1+0x6a8], R50 ;  /* 0x0006a83201007387 */ /* 0x000fe40000100a00 */
[----:B----4-:R-:W-:Y:S02]  /*32250*/  IMAD.MOV.U32 R44, RZ, RZ, R38 ;  /* 0x000000ffff2c7224 */ /* 0x010fe400078e0026 */
[----:B------:R-:W2:Y:S01]  /*32260*/  LDL.LU R38, [R1+0x2a14] ;  /* 0x002a140001267983 */ /* 0x000ea20000300800 */
[----:B------:R-:W3:Y:S03]  /*32270*/  LDL.LU R10, [R1+0x2a10] ;  /* 0x002a1000010a7983 */ /* 0x000ee60000300800 */
[----:B------:R-:W1:Y:S01]  /*32280*/  LDSM.16.MT88.4 R48, [R41+0x2100] ;  /* 0x002100002930783b */ /* 0x000e620000004200 */
[----:B0-----:R-:W-:-:S02]  /*32290*/  IMAD.MOV.U32 R46, RZ, RZ, R42 ;  /* 0x000000ffff2e7224 */ /* 0x001fc400078e002a */
[----:B------:R-:W4:Y:S02]  /*322a0*/  LDL.LU R42, [R1+0x2a0c] ;  /* 0x002a0c00012a7983 */ /* 0x000f240000300800 */
[----:B------:R-:W-:Y:S02]  /*322b0*/  IMAD.MOV.U32 R47, RZ, RZ, R43 ;  /* 0x000000ffff2f7224 */ /* 0x000fe400078e002b */
[----:B------:R-:W4:Y:S04]  /*322c0*/  LDL.LU R43, [R1+0x2a08] ;  /* 0x002a0800012b7983 */ /* 0x000f280000300800 */
[----:B-1----:R-:W-:Y:S01]  /*322d0*/  STL.64 [R1+0x2910], R50 ;  /* 0x0029103201007387 */ /* 0x002fe20000100a00 */
[----:B------:R0:W-:Y:S02]  /*322e0*/  STL.64 [R1+0x2908], R48 ;  /* 0x0029083001007387 */ /* 0x0001e40000100a00 */
[----:B0-----:R-:W-:-:S02]  /*322f0*/  IMAD.MOV.U32 R48, RZ, RZ, R11 ;  /* 0x000000ffff307224 */ /* 0x001fc400078e000b */
[----:B------:R-:W-:Y:S01]  /*32300*/  IMAD.MOV.U32 R49, RZ, RZ, R39 ;  /* 0x000000ffff317224 */ /* 0x000fe200078e0027 */
[----:B------:R-:W3:Y:S01]  /*32310*/  LDL.LU R11, [R1+0x2a04] ;  /* 0x002a0400010b7983 */ /* 0x000ee20000300800 */
[----:B------:R-:W2:Y:S02]  /*32320*/  LDL.LU R39, [R1+0x2a00] ;  /* 0x002a000001277983 */ /* 0x000ea40000300800 */
[----:B------:R-:W-:Y:S02]  /*32330*/  IMAD.MOV.U32 R50, RZ, RZ, R6 ;  /* 0x000000ffff327224 */ /* 0x000fe400078e0006 */
[----:B------:R-:W-:Y:S01]  /*32340*/  IMAD.MOV.U32 R51, RZ, RZ, R7 ;  /* 0x000000ffff337224 */ /* 0x000fe200078e0007 */
[----:B------:R-:W2:Y:S01]  /*32350*/  LDL.LU R6, [R1+0x29fc] ;  /* 0x0029fc0001067983 */ /* 0x000ea20000300800 */
[----:B------:R-:W2:Y:S05]  /*32360*/  LDL.LU R7, [R1+0x29f8] ;  /* 0x0029f80001077983 */ /* 0x000eaa0000300800 */
[C---:B----4-:R-:W-:Y:S01]  /*32370*/  HMMA.16816.F32 R48, R52.reuse, R42, R48 ;  /* 0x0000002a3430723c */ /* 0x050fe20000001830 */
[----:B------:R-:W-:Y:S01]  /*32380*/  STL.64 [R1+0x2958], R42 ;  /* 0x0029582a01007387 */ /* 0x000fe20000100a00 */
[----:B------:R3:W-:Y:S11]  /*32390*/  STL [R1+0x2950], R41 ;  /* 0x0029502901007387 */ /* 0x0007f60000100800 */
[----:B------:R-:W-:Y:S10]  /*323a0*/  @!UPT UIADD3 URZ, URZ, URZ, URZ ;  /* 0x0000003f3f3ff290 */ /* 0x000ff4000fffe03f */
[----:B------:R-:W-:Y:S01]  /*323b0*/  STL.64 [R1+0xfb0], R48 ;  /* 0x000fb03001007387 */ /* 0x000fe20000100a00 */
[----:B------:R-:W-:Y:S01]  /*323c0*/  STL.64 [R1+0xfb8], R50 ;  /* 0x000fb83201007387 */ /* 0x000fe20000100a00 */
[C---:B---3--:R-:W-:Y:S02]  /*323d0*/  HMMA.16816.F32 R40, R52.reuse, R10, R44 ;  /* 0x0000000a3428723c */ /* 0x048fe4000000182c */
[----:B------:R-:W-:Y:S01]  /*323e0*/  STL.64 [R1+0x2940], R10 ;  /* 0x0029400a01007387 */ /* 0x000fe20000100a00 */
[----:B------:R2:W-:Y:S05]  /*323f0*/  STL.64 [R1+0x2938], R8 ;  /* 0x0029380801007387 */ /* 0x0005ea0000100a00 */
[C---:B--2---:R-:W-:Y:S11]  /*32400*/  HMMA.16816.F32 R8, R52.reuse, R6, R16 ;  /* 0x000000063408723c */ /* 0x044ff60000001810 */
[----:B------:R-:W-:Y:S04]  /*32410*/  @!UPT UIADD3 URZ, URZ, URZ, URZ ;  /* 0x0000003f3f3ff290 */ /* 0x000fe8000fffe03f */
[----:B------:R-:W-:Y:S01]  /*32420*/  STL.64 [R1+0xfa0], R40 ;  /* 0x000fa02801007387 */ /* 0x000fe20000100a00 */
[----:B------:R-:W-:Y:S02]  /*32430*/  STL.64 [R1+0xfa8], R42 ;  /* 0x000fa82a01007387 */ /* 0x000fe40000100a00 */
[----:B------:R-:W-:Y:S02]  /*32440*/  STL.64 [R1+0x2968], R6 ;  /* 0x0029680601007387 */ /* 0x000fe40000100a00 */
[----:B------:R0:W-:Y:S03]  /*32450*/  STL.64 [R1+0x2960], R4 ;  /* 0x0029600401007387 */ /* 0x0001e60000100a00 */
[----:B------:R-:W-:Y:S01]  /*32460*/  STL.64 [R1+0xf90], R8 ;  /* 0x000f900801007387 */ /* 0x000fe20000100a00 */
[----:B------:R1:W-:Y:S01]  /*32470*/  STL.64 [R1+0xf98], R10 ;  /* 0x000f980a01007387 */ /* 0x0003e20000100a00 */
[C---:B0-----:R-:W-:Y:S08]  /*32480*/  HMMA.16816.F32 R4, R52.reuse, R34, R56 ;  /* 0x000000223404723c */ /* 0x041ff00000001838 */
[----:B-1----:R-:W-:Y:S01]  /*32490*/  HMMA.16816.F32 R8, R52, R38, R20 ;  /* 0x000000263408723c */ /* 0x002fe20000001814 */
[----:B------:R-:W-:Y:S01]  /*324a0*/  STL.64 [R1+0x2970], R38 ;  /* 0x0029702601007387 */ /* 0x000fe20000100a00 */
[----:B------:R-:W-:-:S02]  /*324b0*/  IMAD.MOV.U32 R50, RZ, RZ, R13 ;  /* 0x000000ffff327224 */ /* 0x000fc400078e000d */
[----:B------:R-:W-:Y:S11]  /*324c0*/  IMAD.MOV.U32 R51, RZ, RZ, R12 ;  /* 0x000000ffff337224 */ /* 0x000ff600078e000c */
[----:B------:R-:W-:Y:S08]  /*324d0*/  @!UPT UIADD3 URZ, URZ, URZ, URZ ;  /* 0x0000003f3f3ff290 */ /* 0x000ff0000fffe03f */
[----:B------:R0:W-:Y:S01]  /*324e0*/  STL.64 [R1+0xf80], R8 ;  /* 0x000f800801007387 */ /* 0x0001e20000100a00 */
[----:B------:R1:W-:Y:S02]  /*324f0*/  STL.64 [R1+0xf88], R10 ;  /* 0x000f880a01007387 */ /* 0x0003e40000100a00 */
[----:B------:R-:W-:Y:S02]  /*32500*/  STL.64 [R1+0xf70], R4 ;  /* 0x000f700401007387 */ /* 0x000fe40000100a00 */
[----:B------:R-:W-:Y:S01]  /*32510*/  STL.64 [R1+0xf78], R6 ;  /* 0x000f780601007387 */ /* 0x000fe20000100a00 */
[----:B------:R-:W2:Y:S01]  /*32520*/  LDL.LU R44, [R1+0xf60] ;  /* 0x000f6000012c7983 */ /* 0x000ea20000300800 */
[----:B------:R-:W2:Y:S02]  /*32530*/  LDL.LU R45, [R1+0xf64] ;  /* 0x000f6400012d7983 */ /* 0x000ea40000300800 */
[----:B------:R-:W2:Y:S02]  /*32540*/  LDL.LU R46, [R1+0xf68] ;  /* 0x000f6800012e7983 */ /* 0x000ea40000300800 */
[----:B------:R-:W2:Y:S01]  /*32550*/  LDL.LU R47, [R1+0xf6c] ;  /* 0x000f6c00012f7983 */ /* 0x000ea20000300800 */
[----:B------:R-:W-:Y:S04]  /*32560*/  STL.64 [R1+0x2990], R50 ;  /* 0x0029903201007387 */ /* 0x000fe80000100a00 */
[----:B0-----:R-:W3:Y:S01]  /*32570*/  LDL.LU R8, [R1+0x590] ;  /* 0x0005900001087983 */ /* 0x001ee20000300800 */
[----:B------:R-:W-:-:S02]  /*32580*/  IMAD.MOV.U32 R9, RZ, RZ, R30 ;  /* 0x000000ffff097224 */ /* 0x000fc400078e001e */
[----:B------:R-:W4:Y:S02]  /*32590*/  LDL.LU R30, [R1+0x29f4] ;  /* 0x0029f400011e7983 */ /* 0x000f240000300800 */
[----:B-1----:R-:W2:Y:S01]  /*325a0*/  LDL.LU R10, [R1+0x598] ;  /* 0x00059800010a7983 */ /* 0x002ea20000300800 */
[----:B------:R-:W2:Y:S01]  /*325b0*/  LDL.LU R11, [R1+0x59c] ;  /* 0x00059c00010b7983 */ /* 0x000ea20000300800 */
[----:B------:R-:W2:Y:S02]  /*325c0*/  LDL.LU R56, [R1+0x690] ;  /* 0x0006900001387983 */ /* 0x000ea40000300800 */
[----:B------:R-:W2:Y:S02]  /*325d0*/  LDL.LU R57, [R1+0x694] ;  /* 0x0006940001397983 */ /* 0x000ea40000300800 */
[----:B------:R-:W2:Y:S02]  /*325e0*/  LDL.LU R58, [R1+0x698] ;  /* 0x00069800013a7983 */ /* 0x000ea40000300800 */
[----:B----4-:R-:W-:-:S02]  /*325f0*/  IMAD.MOV.U32 R59, RZ, RZ, R30 ;  /* 0x000000ffff3b7224 */ /* 0x010fc400078e001e */
[----:B------:R-:W4:Y:S01]  /*32600*/  LDL.LU R30, [R1+0x29f0] ;  /* 0x0029f000011e7983 */ /* 0x000f220000300800 */
[----:B------:R-:W2:Y:S02]  /*32610*/  LDL.LU R12, [R1+0xf30] ;  /* 0x000f3000010c7983 */ /* 0x000ea40000300800 */
[----:B------:R-:W2:Y:S02]  /*32620*/  LDL.LU R13, [R1+0xf34] ;  /* 0x000f3400010d7983 */ /* 0x000ea40000300800 */
[----:B------:R-:W2:Y:S01]  /*32630*/  LDL.LU R14, [R1+0xf38] ;  /* 0x000f3800010e7983 */ /* 0x000ea20000300800 */
[----:B------:R-:W3:Y:S01]  /*32640*/  LDL.LU R15, [R1+0xf3c] ;  /* 0x000f3c00010f7983 */ /* 0x000ee20000300800 */
[----:B------:R-:W3:Y:S02]  /*32650*/  LDL.LU R20, [R1+0xf50] ;  /* 0x000f500001147983 */ /* 0x000ee40000300800 */
[----:B------:R-:W3:Y:S02]  /*32660*/  LDL.LU R21, [R1+0xf54] ;  /* 0x000f540001157983 */ /* 0x000ee40000300800 */
[----:B------:R-:W3:Y:S01]  /*32670*/  LDL.LU R22, [R1+0xf58] ;  /* 0x000f580001167983 */ /* 0x000ee20000300800 */
[----:B------:R-:W3:Y:S01]  /*32680*/  LDL.LU R23, [R1+0xf5c] ;  /* 0x000f5c0001177983 */ /* 0x000ee20000300800 */
[----:B------:R-:W3:Y:S02]  /*32690*/  LDL.LU R16, [R1+0xf40] ;  /* 0x000f400001107983 */ /* 0x000ee40000300800 */
[----:B------:R-:W3:Y:S02]  /*326a0*/  LDL.LU R17, [R1+0xf44] ;  /* 0x000f440001117983 */ /* 0x000ee40000300800 */
[----:B------:R-:W3:Y:S02]  /*326b0*/  LDL.LU R18, [R1+0xf48] ;  /* 0x000f480001127983 */ /* 0x000ee40000300800 */
[----:B----4-:R-:W-:-:S02]  /*326c0*/  IMAD.MOV.U32 R19, RZ, RZ, R30 ;  /* 0x000000ffff137224 */ /* 0x010fc400078e001e */
[----:B------:R-:W4:Y:S01]  /*326d0*/  LDL.LU R30, [R1+0x29ec] ;  /* 0x0029ec00011e7983 */ /* 0x000f220000300800 */
[----:B--2---:R-:W-:Y:S02]  /*326e0*/  STL.64 [R1+0x29a0], R10 ;  /* 0x0029a00a01007387 */ /* 0x004fe40000100a00 */
[----:B---3--:R0:W-:Y:S02]  /*326f0*/  STL.64 [R1+0x2998], R8 ;  /* 0x0029980801007387 */ /* 0x0081e40000100a00 */
[----:B0-----:R-:W-:Y:S02]  /*32700*/  IMAD.MOV.U32 R8, RZ, RZ, R31 ;  /* 0x000000ffff087224 */ /* 0x001fe400078e001f */
[----:B------:R-:W4:Y:S01]  /*32710*/  LDL.LU R31, [R1+0x29e8] ;  /* 0x0029e800011f7983 */ /* 0x000f220000300800 */
[----:B------:R-:W2:Y:S02]  /*32720*/  LDL.LU R9, [R1+0x5a4] ;  /* 0x0005a40001097983 */ /* 0x000ea40000300800 */
[----:B------:R-:W2:Y:S02]  /*32730*/  LDL.LU R10, [R1+0x5a8] ;  /* 0x0005a800010a7983 */ /* 0x000ea40000300800 */
[----:B------:R-:W2:Y:S01]  /*32740*/  LDL.LU R11, [R1+0x5ac] ;  /* 0x0005ac00010b7983 */ /* 0x000ea20000300800 */
[----:B------:R-:W3:Y:S04]  /*32750*/  LDL R33, [R1+0x1094] ;  /* 0x0010940001217983 */ /* 0x000ee80000100800 */
[----:B------:R-:W2:Y:S01]  /*32760*/  LDL.64 R50, [R1+0x48] ;  /* 0x0000480001327983 */ /* 0x000ea20000100a00 */
[----:B------:R-:W-:Y:S02]  /*32770*/  STL.64 [R1+0x2980], R34 ;  /* 0x0029802201007387 */ /* 0x000fe40000100a00 */
[----:B------:R-:W-:-:S02]  /*32780*/  IMAD.MOV.U32 R41, RZ, RZ, R26 ;  /* 0x000000ffff297224 */ /* 0x000fc400078e001a */
[----:B------:R-:W-:Y:S01]  /*32790*/  IMAD.MOV.U32 R42, RZ, RZ, R27 ;  /* 0x000000ffff2a7224 */ /* 0x000fe200078e001b */
[----:B----4-:R-:W-:Y:S01]  /*327a0*/  HMMA.16816.F32 R4, R52, R30, R44 ;  /* 0x0000001e3404723c */ /* 0x010fe2000000182c */
[----:B---3--:R-:W-:Y:S01]  /*327b0*/  STL [R1+0x2978], R33 ;  /* 0x0029782101007387 */ /* 0x008fe20000100800 */
[----:B------:R-:W-:Y:S02]  /*327c0*/  STL.64 [R1+0x2988], R30 ;  /* 0x0029881e01007387 */ /* 0x000fe40000100a00 */
[----:B------:R-:W3:Y:S11]  /*327d0*/  LDL.LU R40, [R1+0x560] ;  /* 0x0005600001287983 */ /* 0x000ef60000300800 */
[----:B------:R-:W-:Y:S08]  /*327e0*/  @!UPT UIADD3 URZ, URZ, URZ, URZ ;  /* 0x0000003f3f3ff290 */ /* 0x000ff0000fffe03f */
[----:B------:R-:W-:Y:S01]  /*327f0*/  STL.64 [R1+0xf60], R4 ;  /* 0x000f600401007387 */ /* 0x000fe20000100a00 */
[----:B------:R0:W-:Y:S02]  /*32800*/  STL.64 [R1+0xf68], R6 ;  /* 0x000f680601007387 */ /* 0x0001e40000100a00 */
[----:B------:R-:W4:Y:S02]  /*32810*/  LDL.LU R26, [R1+0x29e4] ;  /* 0x0029e400011a7983 */ /* 0x000f240000300800 */
[----:B------:R-:W2:Y:S01]  /*32820*/  LDL.LU R27, [R1+0x29e0] ;  /* 0x0029e000011b7983 */ /* 0x000ea20000300800 */
[----:B------:R-:W3:Y:S01]  /*32830*/  LDL.LU R43, [R1+0x56c] ;  /* 0x00056c00012b7983 */ /* 0x000ee20000300800 */
[----:B0-----:R-:W-:Y:S02]  /*32840*/  IMAD.MOV.U32 R6, RZ, RZ, R29 ;  /* 0x000000ffff067224 */ /* 0x001fe400078e001d */
[----:B------:R-:W-:Y:S02]  /*32850*/  IMAD.MOV.U32 R7, RZ, RZ, R28 ;  /* 0x000000ffff077224 */ /* 0x000fe400078e001c */
[----:B------:R-:W3:Y:S01]  /*32860*/  LDL.LU R28, [R1+0x580] ;  /* 0x00058000011c7983 */ /* 0x000ee20000300800 */
[----:B----4-:R-:W-:-:S02]  /*32870*/  IMAD.MOV.U32 R29, RZ, RZ, R26 ;  /* 0x000000ffff1d7224 */ /* 0x010fc400078e001a */
[----:B--2---:R-:W-:Y:S01]  /*32880*/  IMAD.MOV.U32 R30, RZ, RZ, R27 ;  /* 0x000000ffff1e7224 */ /* 0x004fe200078e001b */
[----:B------:R-:W2:Y:S01]  /*32890*/  LDL.LU R26, [R1+0x29dc] ;  /* 0x0029dc00011a7983 */ /* 0x000ea20000300800 */
[----:B------:R-:W2:Y:S02]  /*328a0*/  LDL.LU R27, [R1+0x29d8] ;  /* 0x0029d800011b7983 */ /* 0x000ea40000300800 */
[----:B------:R-:W3:Y:S02]  /*328b0*/  LDL.LU R31, [R1+0x58c] ;  /* 0x00058c00011f7983 */ /* 0x000ee40000300800 */
[----:B------:R-:W4:Y:S01]  /*328c0*/  LDL.LU R36, [R1+0x570] ;  /* 0x0005700001247983 */ /* 0x000f220000300800 */
[----:B------:R-:W4:Y:S01]  /*328d0*/  LDL.LU R37, [R1+0x574] ;  /* 0x0005740001257983 */ /* 0x000f220000300800 */
[----:B------:R-:W4:Y:S02]  /*328e0*/  LDL.LU R38, [R1+0x578] ;  /* 0x0005780001267983 */ /* 0x000f240000300800 */
[----:B------:R-:W4:Y:S02]  /*328f0*/  LDL.LU R39, [R1+0x57c] ;  /* 0x00057c0001277983 */ /* 0x000f240000300800 */
[----:B------:R-:W3:Y:S01]  /*32900*/  LDL.64 R46, [R1+0x8] ;  /* 0x00000800012e7983 */ /* 0x000ee20000100a00 */
[C---:B--2---:R-:W-:Y:S11]  /*32910*/  HMMA.16816.F32 R20, R52.reuse, R26, R20 ;  /* 0x0000001a3414723c */ /* 0x044ff60000001814 */
[----:B------:R-:W-:Y:S11]  /*32920*/  @!UPT UIADD3 URZ, URZ, URZ, URZ ;  /* 0x0000003f3f3ff290 */ /* 0x000ff6000fffe03f */
[----:B------:R-:W-:Y:S01]  /*32930*/  @!UPT UIADD3 URZ, URZ, URZ, URZ ;  /* 0x0000003f3f3ff290 */ /* 0x000fe2000fffe03f */
[----:B------:R-:W-:Y:S01]  /*32940*/  STL.64 [R1+0xf50], R20 ;  /* 0x000f501401007387 */ /* 0x000fe20000100a00 */
[----:B------:R0:W-:Y:S03]  /*32950*/  STL.64 [R1+0xf58], R22 ;  /* 0x000f581601007387 */ /* 0x0001e60000100a00 */
[----:B0-----:R-:W2:Y:S02]  /*32960*/  LDL.LU.64 R22, [R1+0x29d0] ;  /* 0x0029d00001167983 */ /* 0x001ea40000300a00 */
[C---:B--2---:R-:W-:Y:S11]  /*32970*/  HMMA.16816.F32 R16, R52.reuse, R22, R16 ;  /* 0x000000163410723c */ /* 0x044ff60000001810 */
[----:B------:R-:W-:Y:S11]  /*32980*/  @!UPT UIADD3 URZ, URZ, URZ, URZ ;  /* 0x0000003f3f3ff290 */ /* 0x000ff6000fffe03f */
[----:B------:R-:W-:Y:S01]  /*32990*/  @!UPT UIADD3 URZ, URZ, URZ, URZ ;  /* 0x0000003f3f3ff290 */ /* 0x000fe2000fffe03f */
[----:B------:R-:W-:Y:S01]  /*329a0*/  STL.64 [R1+0xf40], R16 ;  /* 0x000f401001007387 */ /* 0x000fe20000100a00 */
[----:B------:R0:W-:Y:S03]  /*329b0*/  STL.64 [R1+0xf48], R18 ;  /* 0x000f481201007387 */ /* 0x0001e60000100a00 */
[----:B0-----:R-:W2:Y:S01]  /*329c0*/  LDL.LU.64 R18, [R1+0x29c8] ;  /* 0x0029c80001127983 */ /* 0x001ea20000300a00 */
[----:B------:R-:W3:Y:S01]  /*329d0*/  LDL.LU R16, [R1+0x29c0] ;  /* 0x0029c00001107983 */ /* 0x000ee20000300800 */
[C---:B--2---:R-:W-:Y:S11]  /*329e0*/  HMMA.16816.F32 R12, R52.reuse, R18, R12 ;  /* 0x00000012340c723c */ /* 0x044ff6000000180c */
[----:B------:R-:W-:Y:S11]  /*329f0*/  @!UPT UIADD3 URZ, URZ, URZ, URZ ;  /* 0x0000003f3f3ff290 */ /* 0x000ff6000fffe03f */
[----:B------:R-:W-:Y:S01]  /*32a00*/  @!UPT UIADD3 URZ, URZ, URZ, URZ ;  /* 0x0000003f3f3ff290 */ /* 0x000fe2000fffe03f */
[----:B------:R-:W-:Y:S01]  /*32a10*/  STL.64 [R1+0xf30], R12 ;  /* 0x000f300c01007387 */ /* 0x000fe20000100a00 */
[----:B------:R0:W-:Y:S03]  /*32a20*/  STL.64 [R1+0xf38], R14 ;  /* 0x000f380e01007387 */ /* 0x0001e60000100a00 */
[----:B0-----:R-:W2:Y:S02]  /*32a30*/  LDL.LU.64 R14, [R1+0x29b8] ;  /* 0x0029b800010e7983 */ /* 0x001ea40000300a00 */
[----:B--2---:R-:W-:Y:S02]  /*32a40*/  HMMA.16816.F32 R52, R52, R14, R56 ;  /* 0x0000000e3434723c */ /* 0x004fe40000001838 */
[----:B------:R-:W2:Y:S01]  /*32a50*/  LDL.LU.64 R58, [R1+0x29b0] ;  /* 0x0029b000013a7983 */ /* 0x000ea20000300a00 */
[----:B------:R-:W2:Y:S02]  /*32a60*/  LDL.LU.64 R56, [R1+0x29a8] ;  /* 0x0029a80001387983 */ /* 0x000ea40000300a00 */
[----:B------:R-:W-:-:S02]  /*32a70*/  IMAD.MOV.U32 R21, RZ, RZ, R50 ;  /* 0x000000ffff157224 */ /* 0x000fc400078e0032 */
[----:B------:R-:W-:Y:S11]  /*32a80*/  IMAD.MOV.U32 R20, RZ, RZ, R51 ;  /* 0x000000ffff147224 */ /* 0x000ff600078e0033 */
[----:B------:R-:W-:Y:S05]  /*32a90*/  @!UPT UIADD3 URZ, URZ, URZ, URZ ;  /* 0x0000003f3f3ff290 */ /* 0x000fea000fffe03f */
[----:B------:R0:W-:Y:S01]  /*32aa0*/  STL.64 [R1+0x690], R52 ;  /* 0x0006903401007387 */ /* 0x0001e20000100a00 */
[----:B------:R1:W-:Y:S03]  /*32ab0*/  STL.64 [R1+0x698], R54 ;  /* 0x0006983601007387 */ /* 0x0003e60000100a00 */
[----:B0-----:R-:W3:Y:S01]  /*32ac0*/  LDL.LU R52, [R1+0x550] ;  /* 0x0005500001347983 */ /* 0x001ee20000300800 */
[----:B------:R-:W3:Y:S02]  /*32ad0*/  LDL.LU R53, [R1+0x554] ;  /* 0x0005540001357983 */ /* 0x000ee40000300800 */
[----:B-1----:R-:W3:Y:S02]  /*32ae0*/  LDL.LU R54, [R1+0x558] ;  /* 0x0005580001367983 */ /* 0x002ee40000300800 */
[----:B------:R-:W3:Y:S01]  /*32af0*/  LDL.LU R55, [R1+0x55c] ;  /* 0x00055c0001377983 */ /* 0x000ee20000300800 */
[C---:B--2---:R-:W-:Y:S11]  /*32b00*/  HMMA.16816.F32 R8, R56.reuse, R50, R8 ;  /* 0x000000323808723c */ /* 0x044ff60000001808 */
[----:B------:R-:W-:Y:S11]  /*32b10*/  @!UPT UIADD3 URZ, URZ, URZ, URZ ;  /* 0x0000003f3f3ff290 */ /* 0x000ff6000fffe03f */
[----:B------:R-:W-:Y:S01]  /*32b20*/  @!UPT UIADD3 URZ, URZ, URZ, URZ ;  /* 0x0000003f3f3ff290 */ /* 0x000fe2000fffe03f */
[----:B------:R-:W-:Y:S01]  /*32b30*/  STL.64 [R1+0x5a0], R8 ;  /* 0x0005a00801007387 */ /* 0x000fe20000100a00 */
[----:B------:R0:W-:Y:S03]  /*32b40*/  STL.64 [R1+0x5a8], R10 ;  /* 0x0005a80a01007387 */ /* 0x0001e60000100a00 */
[----:B0-----:R-:W2:Y:S01]  /*32b50*/  LDL.LU.64 R10, [R1+0x29a0] ;  /* 0x0029a000010a7983 */ /* 0x001ea20000300a00 */
[----:B------:R-:W2:Y:S02]  /*32b60*/  LDL.LU.64 R8, [R1+0x2998] ;  /* 0x0029980001087983 */ /* 0x000ea40000300a00 */
[----:B------:R-:W2:Y:S02]  /*32b70*/  LDL.LU.64 R50, [R1+0x2990] ;  /* 0x0029900001327983 */ /* 0x000ea40000300a00 */
[----:B------:R-:W-:Y:S02]  /*32b80*/  IMAD.MOV.U32 R34, RZ, RZ, R25 ;  /* 0x000000ffff227224 */ /* 0x000fe400078e0019 */
[----:B------:R-:W-:Y:S01]  /*32b90*/  IMAD.MOV.U32 R35, RZ, RZ, R24 ;  /* 0x000000ffff237224 */ /* 0x000fe200078e0018 */
[C---:B----4-:R-:W-:Y:S08]  /*32ba0*/  HMMA.16816.F32 R4, R56.reuse, R6, R36 ;  /* 0x000000063804723c */ /* 0x050ff00000001824 */
[C---:B---3--:R-:W-:Y:S08]  /*32bb0*/  HMMA.16816.F32 R32, R56.reuse, R34, R28 ;  /* 0x000000223820723c */ /* 0x048ff0000000181c */
[----:B------:R-:W-:Y:S01]  /*32bc0*/  HMMA.16816.F32 R40, R56, R46, R40 ;  /* 0x0000002e3828723c */ /* 0x000fe20000001828 */
[----:B------:R-:W-:-:S02]  /*32bd0*/  IMAD.MOV.U32 R13, RZ, RZ, R46 ;  /* 0x000000ffff0d7224 */ /* 0x000fc400078e002e */
[----:B------:R-:W-:-:S05]  /*32be0*/  IMAD.MOV.U32 R12, RZ, RZ, R47 ;  /* 0x000000ffff0c7224 */ /* 0x000fca00078e002f */
[C---:B--2---:R-:W-:Y:S11]  /*32bf0*/  HMMA.16816.F32 R8, R56.reuse, R50, R8 ;  /* 0x000000323808723c */ /* 0x044ff60000001808 */
[----:B------:R-:W-:Y:S11]  /*32c00*/  @!UPT UIADD3 URZ, URZ, URZ, URZ ;  /* 0x0000003f3f3ff290 */ /* 0x000ff6000fffe03f */
[----:B------:R-:W-:Y:S01]  /*32c10*/  @!UPT UIADD3 URZ, URZ, URZ, URZ ;  /* 0x0000003f3f3ff290 */ /* 0x000fe2000fffe03f */
[----:B------:R0:W-:Y:S01]  /*32c20*/  STL.64 [R1+0x590], R8 ;  /* 0x0005900801007387 */ /* 0x0001e20000100a00 */
[----:B------:R1:W-:Y:S02]  /*32c30*/  STL.64 [R1+0x598], R10 ;  /* 0x0005980a01007387 */ /* 0x0003e40000100a00 */
[----:B------:R-:W2:Y:S02]  /*32c40*/  LDL.LU R48, [R1+0xcf0] ;  /* 0x000cf00001307983 */ /* 0x000ea40000300800 */
[----:B------:R-:W2:Y:S01]  /*32c50*/  LDL.LU R49, [R1+0xcf4] ;  /* 0x000cf40001317983 */ /* 0x000ea20000300800 */
[----:B------:R-:W2:Y:S01]  /*32c60*/  LDL.LU R50, [R1+0xcf8] ;  /* 0x000cf80001327983 */ /* 0x000ea20000300800 */
[----:B------:R-:W-:Y:S02]  /*32c70*/  IMAD.MOV.U32 R17, RZ, RZ, R8 ;  /* 0x000000ffff117224 */ /* 0x000fe400078e0008 */
[----:B------:R-:W2:Y:S01]  /*32c80*/  LDL.LU R51, [R1+0xcfc] ;  /* 0x000cfc0001337983 */ /* 0x000ea20000300800 */
[----:B0-----:R-:W3:Y:S01]  /*32c90*/  LDL.LU R8, [R1+0xd50] ;  /* 0x000d500001087983 */ /* 0x001ee20000300800 */
[----:B------:R-:W3:Y:S02]  /*32ca0*/  LDL.LU R9, [R1+0xd54] ;  /* 0x000d540001097983 */ /* 0x000ee40000300800 */
[----:B-1----:R-:W3:Y:S02]  /*32cb0*/  LDL.LU R10, [R1+0xd58] ;  /* 0x000d5800010a7983 */ /* 0x002ee40000300800 */
[----:B------:R-:W3:Y:S01]  /*32cc0*/  LDL.LU R11, [R1+0xd5c] ;  /* 0x000d5c00010b7983 */ /* 0x000ee20000300800 */
[----:B------:R-:W-:Y:S01]  /*32cd0*/  STL [R1+0x216c], R17 ;  /* 0x00216c1101007387 */ /* 0x000fe20000100800 */
[----:B------:R-:W-:Y:S02]  /*32ce0*/  STL.64 [R1+0x2930], R18 ;  /* 0x0029301201007387 */ /* 0x000fe40000100a00 */
[----:B------:R0:W-:Y:S02]  /*32cf0*/  STL [R1+0x2928], R16 ;  /* 0x0029281001007387 */ /* 0x0001e40000100800 */
[----:B0-----:R-:W4:Y:S01]  /*32d00*/  LDL.LU R16, [R1+0xd00] ;  /* 0x000d000001107983 */ /* 0x001f220000300800 */
[----:B------:R-:W4:Y:S02]  /*32d10*/  LDL.LU R17, [R1+0xd04] ;  /* 0x000d040001117983 */ /* 0x000f240000300800 */
[----:B------:R-:W4:Y:S02]  /*32d20*/  LDL.LU R18, [R1+0xd08] ;  /* 0x000d080001127983 */ /* 0x000f240000300800 */
[----:B------:R-:W4:Y:S01]  /*32d30*/  LDL.LU R19, [R1+0xd0c] ;  /* 0x000d0c0001137983 */ /* 0x000f220000300800 */
[----:B------:R-:W4:Y:S01]  /*32d40*/  LDL.LU.64 R30, [R1+0x2988] ;  /* 0x00298800011e7983 */ /* 0x000f220000300a00 */
[----:B------:R-:W-:Y:S02]  /*32d50*/  STL.64 [R1+0x580], R32 ;  /* 0x0005802001007387 */ /* 0x000fe40000100a00 */
[----:B------:R0:W-:Y:S02]  /*32d60*/  STL.64 [R1+0x588], R34 ;  /* 0x0005882201007387 */ /* 0x0001e40000100a00 */
[----:B0-----:R-:W2:Y:S01]  /*32d70*/  LDL.LU.64 R34, [R1+0x2980] ;  /* 0x0029800001227983 */ /* 0x001ea20000300a00 */
[----:B------:R-:W2:Y:S02]  /*32d80*/  LDL.LU R33, [R1+0x2978] ;  /* 0x0029780001217983 */ /* 0x000ea40000300800 */
[----:B------:R-:W2:Y:S02]  /*32d90*/  LDL.LU.64 R38, [R1+0x2970] ;  /* 0x0029700001267983 */ /* 0x000ea40000300a00 */
[----:B------:R-:W-:Y:S01]  /*32da0*/  STL.64 [R1+0x570], R4 ;  /* 0x0005700401007387 */ /* 0x000fe20000100a00 */
[----:B------:R0:W-:Y:S04]  /*32db0*/  STL.64 [R1+0x578], R6 ;  /* 0x0005780601007387 */ /* 0x0001e80000100a00 */
[----:B0-----:R-:W2:Y:S01]  /*32dc0*/  LDL.LU.64 R6, [R1+0x2968] ;  /* 0x0029680001067983 */ /* 0x001ea20000300a00 */
[----:B------:R-:W2:Y:S02]  /*32dd0*/  LDL.LU.64 R4, [R1+0x2960] ;  /* 0x0029600001047983 */ /* 0x000ea40000300a00 */
[----:B------:R-:W-:Y:S02]  /*32de0*/  STL.64 [R1+0x560], R40 ;  /* 0x0005602801007387 */ /* 0x000fe40000100a00 */
[----:B------:R0:W-:Y:S02]  /*32df0*/  STL.64 [R1+0x568], R42 ;  /* 0x0005682a01007387 */ /* 0x0001e40000100a00 */
[----:B0-----:R-:W3:Y:S01]  /*32e00*/  LDL.LU.64 R42, [R1+0x2958] ;  /* 0x00295800012a7983 */ /* 0x001ee20000300a00 */
[----:B------:R-:W2:Y:S02]  /*32e10*/  LDL.LU R41, [R1+0x2950] ;  /* 0x0029500001297983 */ /* 0x000ea40000300800 */
[----:B------:R-:W2:Y:S02]  /*32e20*/  LDL.LU.64 R46, [R1+0x2948] ;  /* 0x00294800012e7983 */ /* 0x000ea40000300a00 */
[----:B------:R-:W-:Y:S01]  /*32e30*/  STL.64 [R1+0x2920], R14 ;  /* 0x0029200e01007387 */ /* 0x000fe20000100a00 */
[----:B------:R0:W-:Y:S04]  /*32e40*/  STL.64 [R1+0x2918], R12 ;  /* 0x0029180c01007387 */ /* 0x0001e80000100a00 */
[----:B0-----:R-:W3:Y:S01]  /*32e50*/  LDL.LU R12, [R1+0xd10] ;  /* 0x000d1000010c7983 */ /* 0x001ee20000300800 */
[----:B------:R-:W3:Y:S02]  /*32e60*/  LDL.LU R13, [R1+0xd14] ;  /* 0x000d1400010d7983 */ /* 0x000ee40000300800 */
[----:B------:R-:W3:Y:S02]  /*32e70*/  LDL.LU R14, [R1+0xd18] ;  /* 0x000d1800010e7983 */ /* 0x000ee40000300800 */
[----:B------:R-:W3:Y:S01]  /*32e80*/  LDL.LU R15, [R1+0xd1c] ;  /* 0x000d1c00010f7983 */ /* 0x000ee20000300800 */
[C---:B--2---:R-:W-:Y:S01]  /*32e90*/  HMMA.16816.F32 R52, R56.reuse, R46, R52 ;  /* 0x0000002e3834723c */ /* 0x044fe20000001834 */
[----:B------:R0:W-:Y:S01]  /*32ea0*/  STL.64 [R1+0x28b0], R46 ;  /* 0x0028b02e01007387 */ /* 0x0001e20000100a00 */
[----:B------:R-:W2:Y:S11]  /*32eb0*/  LDL.LU R44, [R1+0xd20] ;  /* 0x000d2000012c7983 */ /* 0x000eb60000300800 */
[----:B------:R-:W-:Y:S10]  /*32ec0*/  @!UPT UIADD3 URZ, URZ, URZ, URZ ;  /* 0x0000003f3f3ff290 */ /* 0x000ff4000fffe03f */
[----:B------:R-:W-:Y:S01]  /*32ed0*/  STL.64 [R1+0x550], R52 ;  /* 0x0005503401007387 */ /* 0x000fe20000100a00 */
[----:B------:R-:W-:Y:S02]  /*32ee0*/  STL.64 [R1+0x558], R54 ;  /* 0x0005583601007387 */ /* 0x000fe40000100a00 */
[----:B------:R-:W1:Y:S01]  /*32ef0*/  LDSM.16.MT88.4 R52, [R41+0x2180] ;  /* 0x002180002934783b */ /* 0x000e620000004200 */
[C---:B---3--:R-:W-:Y:S01]  /*32f00*/  HMMA.16816.F32 R8, R56.reuse, R42, R8 ;  /* 0x0000002a3808723c */ /* 0x048fe20000001808 */
[----:B------:R-:W2:Y:S02]  /*32f10*/  LDL.LU R45, [R1+0xd24] ;  /* 0x000d2400012d7983 */ /* 0x000ea40000300800 */
[----:B0-----:R-:W2:Y:S02]  /*32f20*/  LDL.LU R46, [R1+0xd28] ;  /* 0x000d2800012e7983 */ /* 0x001ea40000300800 */
[----:B------:R-:W2:Y:S01]  /*32f30*/  LDL.LU R47, [R1+0xd2c] ;  /* 0x000d2c00012f7983 */ /* 0x000ea20000300800 */
[----:B-1----:R-:W-:Y:S01]  /*32f40*/  STL.64 [R1+0x2868], R54 ;  /* 0x0028683601007387 */ /* 0x002fe20000100a00 */
[----:B------:R0:W-:Y:S03]  /*32f50*/  STL.64 [R1+0x2860], R52 ;  /* 0x0028603401007387 */ /* 0x0001e60000100a00 */
[----:B0-----:R-:W3:Y:S01]  /*32f60*/  LDL.LU R52, [R1+0xd30] ;  /* 0x000d300001347983 */ /* 0x001ee20000300800 */
[----:B------:R-:W3:Y:S02]  /*32f70*/  LDL.LU R53, [R1+0xd34] ;  /* 0x000d340001357983 */ /* 0x000ee40000300800 */
[----:B------:R-:W3:Y:S02]  /*32f80*/  LDL.LU R54, [R1+0xd38] ;  /* 0x000d380001367983 */ /* 0x000ee40000300800 */
[----:B------:R-:W3:Y:S08]  /*32f90*/  LDL.LU R55, [R1+0xd3c] ;  /* 0x000d3c0001377983 */ /* 0x000ef00000300800 */
[----:B------:R-:W-:Y:S01]  /*32fa0*/  STL.64 [R1+0xd50], R8 ;  /* 0x000d500801007387 */ /* 0x000fe20000100a00 */
[----:B------:R0:W-:Y:S03]  /*32fb0*/  STL.64 [R1+0xd58], R10 ;  /* 0x000d580a01007387 */ /* 0x0001e60000100a00 */
[----:B0-----:R-:W2:Y:S01]  /*32fc0*/  LDL.LU.64 R10, [R1+0x2940] ;  /* 0x00294000010a7983 */ /* 0x001ea20000300a00 */
[----:B------:R-:W3:Y:S02]  /*32fd0*/  LDL.LU.64 R8, [R1+0x2938] ;  /* 0x0029380001087983 */ /* 0x000ee40000300a00 */
[----:B------:R0:W-:Y:S02]  /*32fe0*/  STL.64 [R1+0x28b8], R42 ;  /* 0x0028b82a01007387 */ /* 0x0001e40000100a00 */
[----:B------:R-:W4:Y:S01]  /*32ff0*/  LDL.LU R40, [R1+0xd40] ;  /* 0x000d400001287983 */ /* 0x000f220000300800 */
[----:B------:R-:W4:Y:S04]  /*33000*/  LDL.LU R41, [R1+0xd44] ;  /* 0x000d440001297983 */ /* 0x000f280000300800 */
[----:B0-----:R-:W4:Y:S01]  /*33010*/  LDL.LU R42, [R1+0xd48] ;  /* 0x000d4800012a7983 */ /* 0x001f220000300800 */
[----:B------:R-:W4:Y:S03]  /*33020*/  LDL.LU R43, [R1+0xd4c] ;  /* 0x000d4c00012b7983 */ /* 0x000f260000300800 */
[----:B--2---:R-:W-:Y:S01]  /*33030*/  STL.64 [R1+0x28c8], R10 ;  /* 0x0028c80a01007387 */ /* 0x004fe20000100a00 */
[----:B---3--:R0:W-:Y:S01]  /*33040*/  STL.64 [R1+0x28c0], R8 ;  /* 0x0028c00801007387 */ /* 0x0081e20000100a00 */
[C---:B----4-:R-:W-:Y:S08]  /*33050*/  HMMA.16816.F32 R40, R56.reuse, R10, R40 ;  /* 0x0000000a3828723c */ /* 0x050ff00000001828 */
[C---:B0-----:R-:W-:Y:S11]  /*33060*/  HMMA.16816.F32 R8, R56.reuse, R6, R52 ;  /* 0x000000063808723c */ /* 0x041ff60000001834 */
[----:B------:R-:W-:Y:S04]  /*33070*/  @!UPT UIADD3 URZ, URZ, URZ, URZ ;  /* 0x0000003f3f3ff290 */ /* 0x000fe8000fffe03f */
[----:B------:R-:W-:Y:S01]  /*33080*/  STL.64 [R1+0xd40], R40 ;  /* 0x000d402801007387 */ /* 0x000fe20000100a00 */
[----:B------:R-:W-:Y:S02]  /*33090*/  STL.64 [R1+0xd48], R42 ;  /* 0x000d482a01007387 */ /* 0x000fe40000100a00 */
[----:B------:R-:W-:Y:S02]  /*330a0*/  STL.64 [R1+0x28d8], R6 ;  /* 0x0028d80601007387 */ /* 0x000fe40000100a00 */
[----:B------:R-:W-:Y:S03]  /*330b0*/  STL.64 [R1+0x28d0], R4 ;  /* 0x0028d00401007387 */ /* 0x000fe60000100a00 */
[----:B------:R-:W-:Y:S01]  /*330c0*/  STL.64 [R1+0xd30], R8 ;  /* 0x000d300801007387 */ /* 0x000fe20000100a00 */
[----:B------:R0:W-:Y:S02]  /*330d0*/  STL.64 [R1+0xd38], R10 ;  /* 0x000d380a01007387 */ /* 0x0001e40000100a00 */
[C---:B0-----:R-:W-:Y:S08]  /*330e0*/  HMMA.16816.F32 R8, R56.reuse, R38, R44 ;  /* 0x000000263808723c */ /* 0x041ff0000000182c */
[C---:B------:R-:W-:Y:S01]  /*330f0*/  HMMA.16816.F32 R4, R56.reuse, R34, R12 ;  /* 0x000000223804723c */ /* 0x040fe2000000180c */
[----:B------:R-:W-:Y:S11]  /*33100*/  STL.64 [R1+0x28e0], R38 ;  /* 0x0028e02601007387 */ /* 0x000ff60000100a00 */
[----:B------:R-:W-:Y:S03]  /*33110*/  @!UPT UIADD3 URZ, URZ, URZ, URZ ;  /* 0x0000003f3f3ff290 */ /* 0x000fe6000fffe03f */
[----:B------:R-:W-:Y:S01]  /*33120*/  STL.64 [R1+0xd20], R8 ;  /* 0x000d200801007387 */ /* 0x000fe20000100a00 */
[----:B------:R0:W-:Y:S02]  /*33130*/  STL.64 [R1+0xd28], R10 ;  /* 0x000d280a01007387 */ /* 0x0001e40000100a00 */
[----:B------:R-:W-:Y:S02]  /*33140*/  STL.64 [R1+0x28f0], R34 ;  /* 0x0028f02201007387 */ /* 0x000fe40000100a00 */
[----:B------:R-:W-:Y:S03]  /*33150*/  STL [R1+0x28e8], R33 ;  /* 0x0028e82101007387 */ /* 0x000fe60000100800 */
[----:B------:R-:W-:Y:S01]  /*33160*/  STL.64 [R1+0xd10], R4 ;  /* 0x000d100401007387 */ /* 0x000fe20000100a00 */
[----:B------:R1:W-:Y:S01]  /*33170*/  STL.64 [R1+0xd18], R6 ;  /* 0x000d180601007387 */ /* 0x0003e20000100a00 */
[C---:B0-----:R-:W-:Y:S08]  /*33180*/  HMMA.16816.F32 R8, R56.reuse, R30, R16 ;  /* 0x0000001e3808723c */ /* 0x041ff00000001810 */
[C---:B-1----:R-:W-:Y:S01]  /*33190*/  HMMA.16816.F32 R4, R56.reuse, R26, R48 ;  /* 0x0000001a3804723c */ /* 0x042fe20000001830 */
[----:B------:R0:W-:Y:S11]  /*331a0*/  STL.64 [R1+0x2898], R30 ;  /* 0x0028981e01007387 */ /* 0x0001f60000100a00 */
[----:B------:R-:W-:Y:S03]  /*331b0*/  @!UPT UIADD3 URZ, URZ, URZ, URZ ;  /* 0x0000003f3f3ff290 */ /* 0x000fe6000fffe03f */
[----:B------:R-:W-:Y:S01]  /*331c0*/  STL.64 [R1+0xd00], R8 ;  /* 0x000d000801007387 */ /* 0x000fe20000100a00 */
[----:B------:R-:W-:Y:S02]  /*331d0*/  STL.64 [R1+0xd08], R10 ;  /* 0x000d080a01007387 */ /* 0x000fe40000100a00 */
[----:B------:R-:W2:Y:S05]  /*331e0*/  LDL.LU R28, [R1+0xb00] ;  /* 0x000b0000011c7983 */ /* 0x000eaa0000300800 */
[----:B------:R1:W-:Y:S01]  /*331f0*/  STL.64 [R1+0xcf0], R4 ;  /* 0x000cf00401007387 */ /* 0x0003e20000100a00 */
[----:B------:R3:W-:Y:S01]  /*33200*/  STL.64 [R1+0xcf8], R6 ;  /* 0x000cf80601007387 */ /* 0x0007e20000100a00 */
[----:B------:R-:W2:Y:S02]  /*33210*/  LDL.LU R29, [R1+0xb04] ;  /* 0x000b0400011d7983 */ /* 0x000ea40000300800 */
[----:B0-----:R-:W4:Y:S02]  /*33220*/  LDL.LU R30, [R1+0xb08] ;  /* 0x000b0800011e7983 */ /* 0x001f240000300800 */
[----:B------:R-:W4:Y:S02]  /*33230*/  LDL.LU R31, [R1+0xb0c] ;  /* 0x000b0c00011f7983 */ /* 0x000f240000300800 */
[----:B----4-:R-:W-:Y:S01]  /*33240*/  STL.64 [R1+0x2900], R30 ;  /* 0x0029001e01007387 */ /* 0x010fe20000100a00 */
[----:B--2---:R0:W-:Y:S02]  /*33250*/  STL.64 [R1+0x28f8], R28 ;  /* 0x0028f81c01007387 */ /* 0x0041e40000100a00 */
[----:B------:R-:W2:Y:S02]  /*33260*/  LDL.LU R40, [R1+0x3b0] ;  /* 0x0003b00001287983 */ /* 0x000ea40000300800 */
[----:B------:R-:W2:Y:S01]  /*33270*/  LDL.LU R41, [R1+0x3b4] ;  /* 0x0003b40001297983 */ /* 0x000ea20000300800 */
[----:B------:R-:W2:Y:S01]  /*33280*/  LDL.LU R42, [R1+0x3b8] ;  /* 0x0003b800012a7983 */ /* 0x000ea20000300800 */
[----:B------:R-:W2:Y:S02]  /*33290*/  LDL.LU R43, [R1+0x3bc] ;  /* 0x0003bc00012b7983 */ /* 0x000ea40000300800 */
[----:B------:R-:W4:Y:S02]  /*332a0*/  LDL.LU R16, [R1+0xce0] ;  /* 0x000ce00001107983 */ /* 0x000f240000300800 */
[----:B------:R-:W4:Y:S01]  /*332b0*/  LDL.LU R17, [R1+0xce4] ;  /* 0x000ce40001117983 */ /* 0x000f220000300800 */
[----:B------:R-:W4:Y:S01]  /*332c0*/  LDL.LU R18, [R1+0xce8] ;  /* 0x000ce80001127983 */ /* 0x000f220000300800 */
[----:B------:R-:W4:Y:S02]  /*332d0*/  LDL.LU R19, [R1+0xcec] ;  /* 0x000cec0001137983 */ /* 0x000f240000300800 */
[----:B------:R-:W2:Y:S02]  /*332e0*/  LDL.LU R12, [R1+0xcd0] ;  /* 0x000cd000010c7983 */ /* 0x000ea40000300800 */
[----:B------:R-:W2:Y:S01]  /*332f0*/  LDL.LU R13, [R1+0xcd4] ;  /* 0x000cd400010d7983 */ /* 0x000ea20000300800 */
[----:B------:R-:W2:Y:S01]  /*33300*/  LDL.LU R14, [R1+0xcd8] ;  /* 0x000cd800010e7983 */ /* 0x000ea20000300800 */
[----:B------:R-:W2:Y:S02]  /*33310*/  LDL.LU R15, [R1+0xcdc] ;  /* 0x000cdc00010f7983 */ /* 0x000ea40000300800 */
[----:B------:R-:W2:Y:S02]  /*33320*/  LDL.LU R48, [R1+0x540] ;  /* 0x0005400001307983 */ /* 0x000ea40000300800 */
[----:B------:R-:W2:Y:S01]  /*33330*/  LDL.LU R49, [R1+0x544] ;  /* 0x0005440001317983 */ /* 0x000ea20000300800 */
[----:B------:R-:W2:Y:S01]  /*33340*/  LDL.LU R50, [R1+0x548] ;  /* 0x0005480001327983 */ /* 0x000ea20000300800 */
[----:B------:R-:W2:Y:S02]  /*33350*/  LDL.LU R51, [R1+0x54c] ;  /* 0x00054c0001337983 */ /* 0x000ea40000300800 */
[----:B------:R-:W2:Y:S02]  /*33360*/  LDL.64 R38, [R1+0x38] ;  /* 0x0000380001267983 */ /* 0x000ea40000100a00 */
[----:B-1----:R-:W2:Y:S01]  /*33370*/  LDL.LU R4, [R1+0x3c0] ;  /* 0x0003c00001047983 */ /* 0x002ea20000300800 */
[----:B------:R-:W2:Y:S01]  /*33380*/  LDL.LU R5, [R1+0x3c4] ;  /* 0x0003c40001057983 */ /* 0x000ea20000300800 */
[----:B---3--:R-:W3:Y:S02]  /*33390*/  LDL.LU R6, [R1+0x3c8] ;  /* 0x0003c80001067983 */ /* 0x008ee40000300800 */
[----:B------:R-:W3:Y:S02]  /*333a0*/  LDL.LU R7, [R1+0x3cc] ;  /* 0x0003cc0001077983 */ /* 0x000ee40000300800 */
[----:B0-----:R-:W2:Y:S01]  /*333b0*/  LDL.LU R28, [R1+0x3e0] ;  /* 0x0003e000011c7983 */ /* 0x001ea20000300800 */
[----:B------:R-:W2:Y:S01]  /*333c0*/  LDL.LU R29, [R1+0x3e4] ;  /* 0x0003e400011d7983 */ /* 0x000ea20000300800 */
[----:B------:R-:W2:Y:S02]  /*333d0*/  LDL.LU R30, [R1+0x3e8] ;  /* 0x0003e800011e7983 */ /* 0x000ea40000300800 */
[----:B------:R-:W2:Y:S02]  /*333e0*/  LDL.LU R31, [R1+0x3ec] ;  /* 0x0003ec00011f7983 */ /* 0x000ea40000300800 */
[----:B------:R-:W3:Y:S01]  /*333f0*/  LDL.64 R10, [R1+0x28] ;  /* 0x00002800010a7983 */ /* 0x000ee20000100a00 */
[----:B------:R-:W2:Y:S01]  /*33400*/  LDL.64 R46, [R1+0x18] ;  /* 0x00001800012e7983 */ /* 0x000ea20000100a00 */
[----:B------:R-:W2:Y:S02]  /*33410*/  LDL.LU R52, [R1+0xaf0] ;  /* 0x000af00001347983 */ /* 0x000ea40000300800 */
[----:B------:R-:W2:Y:S02]  /*33420*/  LDL.LU R53, [R1+0xaf4] ;  /* 0x000af40001357983 */ /* 0x000ea40000300800 */
[----:B------:R-:W2:Y:S01]  /*33430*/  LDL.LU R54, [R1+0xaf8] ;  /* 0x000af80001367983 */ /* 0x000ea20000300800 */
[----:B------:R-:W2:Y:S01]  /*33440*/  LDL.LU R55, [R1+0xafc] ;  /* 0x000afc0001377983 */ /* 0x000ea20000300800 */
[----:B------:R0:W-:Y:S02]  /*33450*/  STL.64 [R1+0x2890], R26 ;  /* 0x0028901a01007387 */ /* 0x0001e40000100a00 */
[----:B------:R-:W2:Y:S02]  /*33460*/  LDL.LU R24, [R1+0xb10] ;  /* 0x000b100001187983 */ /* 0x000ea40000300800 */
[----:B------:R-:W2:Y:S01]  /*33470*/  LDL.LU R25, [R1+0xb14] ;  /* 0x000b140001197983 */ /* 0x000ea20000300800 */
[----:B0-----:R-:W2:Y:S01]  /*33480*/  LDL.LU R26, [R1+0xb18] ;  /* 0x000b1800011a7983 */ /* 0x001ea20000300800 */
[----:B------:R-:W2:Y:S01]  /*33490*/  LDL.LU R27, [R1+0xb1c] ;  /* 0x000b1c00011b7983 */ /* 0x000ea20000300800 */
[C---:B----4-:R-:W-:Y:S11]  /*334a0*/  HMMA.16816.F32 R16, R56.reuse, R22, R16 ;  /* 0x000000163810723c */ /* 0x050ff60000001810 */
[----:B------:R-:W-:Y:S11]  /*334b0*/  @!UPT UIADD3 URZ, URZ, URZ, URZ ;  /* 0x0000003f3f3ff290 */ /* 0x000ff6000fffe03f */
[----:B------:R-:W-:Y:S01]  /*334c0*/  @!UPT UIADD3 URZ, URZ, URZ, URZ ;  /* 0x0000003f3f3ff290 */ /* 0x000fe2000fffe03f */
[----:B------:R-:W-:Y:S01]  /*334d0*/  STL.64 [R1+0xce0], R16 ;  /* 0x000ce01001007387 */ /* 0x000fe20000100a00 */
[----:B------:R0:W-:Y:S03]  /*334e0*/  STL.64 [R1+0xce8], R18 ;  /* 0x000ce81201007387 */ /* 0x0001e60000100a00 */
[----:B0-----:R-:W2:Y:S01]  /*334f0*/  LDL.LU.64 R18, [R1+0x2930] ;  /* 0x0029300001127983 */ /* 0x001ea20000300a00 */
[----:B------:R-:W4:Y:S02]  /*33500*/  LDL.LU R16, [R1+0x2928] ;  /* 0x0029280001107983 */ /* 0x000f240000300800 */
[----:B------:R-:W-:Y:S02]  /*33510*/  IMAD.MOV.U32 R35, RZ, RZ, R20 ;  /* 0x000000ffff237224 */ /* 0x000fe400078e0014 */
[----:B------:R0:W-:Y:S02]  /*33520*/  STL.64 [R1+0x2888], R22 ;  /* 0x0028881601007387 */ /* 0x0001e40000100a00 */
[----:B------:R-:W-:Y:S01]  /*33530*/  IMAD.MOV.U32 R34, RZ, RZ, R21 ;  /* 0x000000ffff227224 */ /* 0x000fe200078e0015 */
[----:B------:R-:W3:Y:S01]  /*33540*/  LDL.LU R20, [R1+0x390] ;  /* 0x0003900001147983 */ /* 0x000ee20000300800 */
[----:B------:R-:W3:Y:S03]  /*33550*/  LDL.LU R21, [R1+0x394] ;  /* 0x0003940001157983 */ /* 0x000ee60000300800 */
[----:B0-----:R-:W3:Y:S01]  /*33560*/  LDL.LU R22, [R1+0x398] ;  /* 0x0003980001167983 */ /* 0x001ee20000300800 */
[----:B------:R-:W3:Y:S01]  /*33570*/  LDL.LU R23, [R1+0x39c] ;  /* 0x00039c0001177983 */ /* 0x000ee20000300800 */
[C---:B--2---:R-:W-:Y:S11]  /*33580*/  HMMA.16816.F32 R12, R56.reuse, R18, R12 ;  /* 0x00000012380c723c */ /* 0x044ff6000000180c */
[----:B------:R-:W-:Y:S11]  /*33590*/  @!UPT UIADD3 URZ, URZ, URZ, URZ ;  /* 0x0000003f3f3ff290 */ /* 0x000ff6000fffe03f */
[----:B------:R-:W-:Y:S01]  /*335a0*/  @!UPT UIADD3 URZ, URZ, URZ, URZ ;  /* 0x0000003f3f3ff290 */ /* 0x000fe2000fffe03f */
[----:B------:R-:W-:Y:S01]  /*335b0*/  STL.64 [R1+0xcd0], R12 ;  /* 0x000cd00c01007387 */ /* 0x000fe20000100a00 */
[----:B------:R0:W-:Y:S03]  /*335c0*/  STL.64 [R1+0xcd8], R14 ;  /* 0x000cd80e01007387 */ /* 0x0001e60000100a00 */
[----:B0-----:R-:W2:Y:S01]  /*335d0*/  LDL.LU.64 R14, [R1+0x2920] ;  /* 0x00292000010e7983 */ /* 0x001ea20000300a00 */
[----:B------:R-:W3:Y:S02]  /*335e0*/  LDL.LU.64 R12, [R1+0x2918] ;  /* 0x00291800010c7983 */ /* 0x000ee40000300a00 */
[----:B------:R3:W-:Y:S02]  /*335f0*/  STL.64 [R1+0x2880], R18 ;  /* 0x0028801201007387 */ /* 0x0007e40000100a00 */
[----:B----4-:R-:W-:Y:S01]  /*33600*/  STL [R1+0x2878], R16 ;  /* 0x0028781001007387 */ /* 0x010fe20000100800 */
[----:B--2---:R-:W-:Y:S01]  /*33610*/  HMMA.16816.F32 R56, R56, R14, R48 ;  /* 0x0000000e3838723c */ /* 0x004fe20000001830 */
[----:B------:R-:W2:Y:S01]  /*33620*/  LDL.LU.64 R50, [R1+0x2910] ;  /* 0x0029100001327983 */ /* 0x000ea20000300a00 */
[----:B------:R-:W2:Y:S02]  /*33630*/  LDL.LU.64 R48, [R1+0x2908] ;  /* 0x0029080001307983 */ /* 0x000ea40000300a00 */
[----:B---3--:R-:W-:-:S02]  /*33640*/  IMAD.MOV.U32 R19, RZ, RZ, R12 ;  /* 0x000000ffff137224 */ /* 0x008fc400078e000c */
[----:B------:R-:W-:Y:S11]  /*33650*/  IMAD.MOV.U32 R18, RZ, RZ, R13 ;  /* 0x000000ffff127224 */ /* 0x000ff600078e000d */
[----:B------:R-:W-:Y:S06]  /*33660*/  @!UPT UIADD3 URZ, URZ, URZ, URZ ;  /* 0x0000003f3f3ff290 */ /* 0x000fec000fffe03f */
[----:B------:R0:W-:Y:S01]  /*33670*/  STL.64 [R1+0x540], R56 ;  /* 0x0005403801007387 */ /* 0x0001e20000100a00 */
[----:B------:R1:W-:Y:S03]  /*33680*/  STL.64 [R1+0x548], R58 ;  /* 0x0005483a01007387 */ /* 0x0003e60000100a00 */
[----:B0-----:R-:W3:Y:S01]  /*33690*/  LDL.LU R56, [R1+0x3a0] ;  /* 0x0003a00001387983 */ /* 0x001ee20000300800 */
[----:B------:R-:W3:Y:S02]  /*336a0*/  LDL.LU R57, [R1+0x3a4] ;  /* 0x0003a40001397983 */ /* 0x000ee40000300800 */
[----:B-1----:R-:W3:Y:S02]  /*336b0*/  LDL.LU R58, [R1+0x3a8] ;  /* 0x0003a800013a7983 */ /* 0x002ee40000300800 */
[----:B------:R-:W3:Y:S01]  /*336c0*/  LDL.LU R59, [R1+0x3ac] ;  /* 0x0003ac00013b7983 */ /* 0x000ee20000300800 */
[----:B------:R0:W-:Y:S01]  /*336d0*/  STL.64 [R1+0x2870], R14 ;  /* 0x0028700e01007387 */ /* 0x0001e20000100a00 */
[----:B------:R-:W4:Y:S02]  /*336e0*/  LDL.LU R12, [R1+0x3d0] ;  /* 0x0003d000010c7983 */ /* 0x000f240000300800 */
[----:B------:R-:W4:Y:S01]  /*336f0*/  LDL.LU R13, [R1+0x3d4] ;  /* 0x0003d400010d7983 */ /* 0x000f220000300800 */
[----:B0-----:R-:W4:Y:S01]  /*33700*/  LDL.LU R14, [R1+0x3d8] ;  /* 0x0003d800010e7983 */ /* 0x001f220000300800 */
[----:B------:R-:W4:Y:S02]  /*33710*/  LDL.LU R15, [R1+0x3dc] ;  /* 0x0003dc00010f7983 */ /* 0x000f240000300800 */
[----:B------:R-:W-:-:S02]  /*33720*/  IMAD.MOV.U32 R37, RZ, RZ, R46 ;  /* 0x000000ffff257224 */ /* 0x000fc400078e002e */
[----:B------:R-:W-:Y:S01]  /*33730*/  IMAD.MOV.U32 R36, RZ, RZ, R47 ;  /* 0x000000ffff247224 */ /* 0x000fe200078e002f */
[C---:B--2---:R-:W-:Y:S08]  /*33740*/  HMMA.16816.F32 R32, R48.reuse, R34, R28 ;  /* 0x000000223020723c */ /* 0x044ff0000000181c */
[C---:B------:R-:W-:Y:S08]  /*33750*/  HMMA.16816.F32 R4, R48.reuse, R10, R4 ;  /* 0x0000000a3004723c */ /* 0x040ff00000001804 */
[C---:B------:R-:W-:Y:S01]  /*33760*/  HMMA.16816.F32 R40, R48.reuse, R46, R40 ;  /* 0x0000002e3028723c */ /* 0x040fe20000001828 */
[----:B------:R-:W2:Y:S01]  /*33770*/  LDL.LU.64 R30, [R1+0x2900] ;  /* 0x00290000011e7983 */ /* 0x000ea20000300a00 */
[----:B------:R-:W2:Y:S05]  /*33780*/  LDL.LU.64 R28, [R1+0x28f8] ;  /* 0x0028f800011c7983 */ /* 0x000eaa0000300a00 */
[----:B------:R-:W-:Y:S01]  /*33790*/  STL.64 [R1+0x3e0], R32 ;  /* 0x0003e02001007387 */ /* 0x000fe20000100a00 */
[----:B------:R0:W-:Y:S03]  /*337a0*/  STL.64 [R1+0x3e8], R34 ;  /* 0x0003e82201007387 */ /* 0x0001e60000100a00 */
[----:B0-----:R-:W2:Y:S01]  /*337b0*/  LDL.LU.64 R34, [R1+0x28f0] ;  /* 0x0028f00001227983 */ /* 0x001ea20000300a00 */
[----:B------:R-:W2:Y:S01]  /*337c0*/  LDL.LU R33, [R1+0x28e8] ;  /* 0x0028e80001217983 */ /* 0x000ea20000300800 */
[----:B----4-:R-:W-:Y:S11]  /*337d0*/  HMMA.16816.F32 R12, R48, R38, R12 ;  /* 0x00000026300c723c */ /* 0x010ff6000000180c */
[----:B------:R-:W-:Y:S11]  /*337e0*/  @!UPT UIADD3 URZ, URZ, URZ, URZ ;  /* 0x0000003f3f3ff290 */ /* 0x000ff6000fffe03f */
[----:B------:R-:W-:Y:S01]  /*337f0*/  @!UPT UIADD3 URZ, URZ, URZ, URZ ;  /* 0x0000003f3f3ff290 */ /* 0x000fe2000fffe03f */
[----:B------:R0:W-:Y:S01]  /*33800*/  STL.64 [R1+0x3d0], R12 ;  /* 0x0003d00c01007387 */ /* 0x0001e20000100a00 */
[----:B------:R1:W-:Y:S02]  /*33810*/  STL.64 [R1+0x3d8], R14 ;  /* 0x0003d80e01007387 */ /* 0x0003e40000100a00 */
[----:B0-----:R-:W-:Y:S02]  /*33820*/  IMAD.MOV.U32 R13, RZ, RZ, R38 ;  /* 0x000000ffff0d7224 */ /* 0x001fe400078e0026 */
[----:B------:R-:W-:Y:S02]  /*33830*/  IMAD.MOV.U32 R12, RZ, RZ, R39 ;  /* 0x000000ffff0c7224 */ /* 0x000fe400078e0027 */
[----:B------:R-:W4:Y:S01]  /*33840*/  LDL.LU.64 R38, [R1+0x28e0] ;  /* 0x0028e00001267983 */ /* 0x000f220000300a00 */
[----:B------:R-:W-:Y:S02]  /*33850*/  STL.64 [R1+0x3c0], R4 ;  /* 0x0003c00401007387 */ /* 0x000fe40000100a00 */
[----:B------:R0:W-:Y:S02]  /*33860*/  STL.64 [R1+0x3c8], R6 ;  /* 0x0003c80601007387 */ /* 0x0001e40000100a00 */
[----:B-1----:R-:W-:-:S02]  /*33870*/  IMAD.MOV.U32 R15, RZ, RZ, R10 ;  /* 0x000000ffff0f7224 */ /* 0x002fc400078e000a */
[----:B------:R-:W-:Y:S01]  /*33880*/  IMAD.MOV.U32 R14, RZ, RZ, R11 ;  /* 0x000000ffff0e7224 */ /* 0x000fe200078e000b */
[----:B0-----:R-:W2:Y:S01]  /*33890*/  LDL.LU.64 R6, [R1+0x28d8] ;  /* 0x0028d80001067983 */ /* 0x001ea20000300a00 */
[----:B------:R-:W2:Y:S02]  /*338a0*/  LDL.LU.64 R4, [R1+0x28d0] ;  /* 0x0028d00001047983 */ /* 0x000ea40000300a00 */
[----:B------:R-:W2:Y:S02]  /*338b0*/  LDL.LU.64 R10, [R1+0x28c8] ;  /* 0x0028c800010a7983 */ /* 0x000ea40000300a00 */
[----:B------:R-:W2:Y:S01]  /*338c0*/  LDL.LU.64 R8, [R1+0x28c0] ;  /* 0x0028c00001087983 */ /* 0x000ea20000300a00 */
[----:B------:R-:W-:Y:S01]  /*338d0*/  STL.64 [R1+0x3b0], R40 ;  /* 0x0003b02801007387 */ /* 0x000fe20000100a00 */
[----:B------:R0:W-:Y:S03]  /*338e0*/  STL.64 [R1+0x3b8], R42 ;  /* 0x0003b82a01007387 */ /* 0x0001e60000100a00 */
[----:B0-----:R-:W2:Y:S01]  /*338f0*/  LDL.LU.64 R42, [R1+0x28b8] ;  /* 0x0028b800012a7983 */ /* 0x001ea20000300a00 */
[----:B------:R-:W2:Y:S01]  /*33900*/  LDL.LU.64 R46, [R1+0x28b0] ;  /* 0x0028b000012e7983 */ /* 0x000ea20000300a00 */
[C---:B---3--:R-:W-:Y:S02]  /*33910*/  HMMA.16816.F32 R56, R48.reuse, R18, R56 ;  /* 0x000000123038723c */ /* 0x048fe40000001838 */
[----:B--2---:R-:W-:Y:S11]  /*33920*/  STL.64 [R1+0x2820], R46 ;  /* 0x0028202e01007387 */ /* 0x004ff60000100a00 */
[----:B------:R-:W-:Y:S10]  /*33930*/  @!UPT UIADD3 URZ, URZ, URZ, URZ ;  /* 0x0000003f3f3ff290 */ /* 0x000ff4000fffe03f */
[----:B------:R-:W-:Y:S02]  /*33940*/  STL.64 [R1+0x3a0], R56 ;  /* 0x0003a03801007387 */ /* 0x000fe40000100a00 */
[----:B------:R-:W-:Y:S02]  /*33950*/  STL.64 [R1+0x3a8], R58 ;  /* 0x0003a83a01007387 */ /* 0x000fe40000100a00 */
[----:B------:R-:W0:Y:S01]  /*33960*/  LDSM.16.MT88.4 R56, [R33+0x2000] ;  /* 0x002000002138783b */ /* 0x000e220000004200 */
[C---:B------:R-:W-:Y:S08]  /*33970*/  HMMA.16816.F32 R16, R48.reuse, R46, R20 ;  /* 0x0000002e3010723c */ /* 0x040ff00000001814 */
[C---:B------:R-:W-:Y:S11]  /*33980*/  HMMA.16816.F32 R20, R48.reuse, R42, R24 ;  /* 0x0000002a3014723c */ /* 0x040ff60000001818 */
[----:B------:R-:W-:Y:S04]  /*33990*/  @!UPT UIADD3 URZ, URZ, URZ, URZ ;  /* 0x0000003f3f3ff290 */ /* 0x000fe8000fffe03f */
[----:B------:R-:W-:Y:S01]  /*339a0*/  STL.64 [R1+0x390], R16 ;  /* 0x0003901001007387 */ /* 0x000fe20000100a00 */
[----:B------:R1:W-:Y:S02]  /*339b0*/  STL.64 [R1+0x398], R18 ;  /* 0x0003981201007387 */ /* 0x0003e40000100a00 */
[----:B------:R-:W-:Y:S02]  /*339c0*/  STL.64 [R1+0x28a8], R34 ;  /* 0x0028a82201007387 */ /* 0x000fe40000100a00 */
[----:B------:R-:W-:Y:S01]  /*339d0*/  STL [R1+0x28a0], R33 ;  /* 0x0028a02101007387 */ /* 0x000fe20000100800 */
[----:B0-----:R-:W-:Y:S01]  /*339e0*/  STL.64 [R1+0x27f0], R58 ;  /* 0x0027f03a01007387 */ /* 0x001fe20000100a00 */
[----:B------:R-:W-:Y:S02]  /*339f0*/  STL.64 [R1+0x27e8], R56 ;  /* 0x0027e83801007387 */ /* 0x000fe40000100a00 */
[----:B------:R-:W-:Y:S02]  /*33a00*/  STL.64 [R1+0x2828], R42 ;  /* 0x0028282a01007387 */ /* 0x000fe40000100a00 */
[----:B------:R-:W-:Y:S01]  /*33a10*/  STL.64 [R1+0xb10], R20 ;  /* 0x000b101401007387 */ /* 0x000fe20000100a00 */
[----:B------:R-:W-:Y:S01]  /*33a20*/  STL.64 [R1+0xb18], R22 ;  /* 0x000b181601007387 */ /* 0x000fe20000100a00 */
[C---:B-1----:R-:W-:Y:S01]  /*33a30*/  HMMA.16816.F32 R16, R48.reuse, R10, R28 ;  /* 0x0000000a3010723c */ /* 0x042fe2000000181c */
[----:B------:R-:W-:Y:S02]  /*33a40*/  STL.64 [R1+0x2818], R10 ;  /* 0x0028180a01007387 */ /* 0x000fe40000100a00 */
[----:B------:R0:W-:Y:S05]  /*33a50*/  STL.64 [R1+0x2810], R8 ;  /* 0x0028100801007387 */ /* 0x0001ea0000100a00 */
[----:B0-----:R-:W-:Y:S01]  /*33a60*/  HMMA.16816.F32 R8, R48, R6, R52 ;  /* 0x000000063008723c */ /* 0x001fe20000001834 */
[----:B------:R-:W-:-:S02]  /*33a70*/  IMAD.MOV.U32 R42, RZ, RZ, R15 ;  /* 0x000000ffff2a7224 */ /* 0x000fc400078e000f */
[----:B------:R-:W-:Y:S11]  /*33a80*/  IMAD.MOV.U32 R43, RZ, RZ, R14 ;  /* 0x000000ffff2b7224 */ /* 0x000ff600078e000e */
[----:B------:R-:W-:Y:S01]  /*33a90*/  @!UPT UIADD3 URZ, URZ, URZ, URZ ;  /* 0x0000003f3f3ff290 */ /* 0x000fe2000fffe03f */
[----:B------:R-:W-:Y:S01]  /*33aa0*/  STL.64 [R1+0xb00], R16 ;  /* 0x000b001001007387 */ /* 0x000fe20000100a00 */
[----:B------:R-:W-:Y:S07]  /*33ab0*/  STL.64 [R1+0xb08], R18 ;  /* 0x000b081201007387 */ /* 0x000fee0000100a00 */
[----:B------:R-:W-:Y:S01]  /*33ac0*/  STL.64 [R1+0xaf0], R8 ;  /* 0x000af00801007387 */ /* 0x000fe20000100a00 */
[----:B------:R0:W-:Y:S02]  /*33ad0*/  STL.64 [R1+0xaf8], R10 ;  /* 0x000af80a01007387 */ /* 0x0001e40000100a00 */
[----:B------:R-:W-:Y:S02]  /*33ae0*/  STL.64 [R1+0x2840], R42 ;  /* 0x0028402a01007387 */ /* 0x000fe40000100a00 */
[----:B------:R-:W2:Y:S01]  /*33af0*/  LDL.LU R44, [R1+0x1e0] ;  /* 0x0001e000012c7983 */ /* 0x000ea20000300800 */
[----:B------:R-:W2:Y:S01]  /*33b00*/  LDL.LU R45, [R1+0x1e4] ;  /* 0x0001e400012d7983 */ /* 0x000ea20000300800 */
[----:B------:R-:W3:Y:S02]  /*33b10*/  LDL.LU R46, [R1+0x1e8] ;  /* 0x0001e800012e7983 */ /* 0x000ee40000300800 */
[----:B------:R-:W3:Y:S02]  /*33b20*/  LDL.LU R47, [R1+0x1ec] ;  /* 0x0001ec00012f7983 */ /* 0x000ee40000300800 */
[----:B------:R-:W2:Y:S01]  /*33b30*/  LDL.LU R52, [R1+0x380] ;  /* 0x0003800001347983 */ /* 0x000ea20000300800 */
[----:B------:R-:W2:Y:S01]  /*33b40*/  LDL.LU R53, [R1+0x384] ;  /* 0x0003840001357983 */ /* 0x000ea20000300800 */
[----:B------:R-:W2:Y:S02]  /*33b50*/  LDL.LU R54, [R1+0x388] ;  /* 0x0003880001367983 */ /* 0x000ea40000300800 */
[----:B------:R-:W2:Y:S02]  /*33b60*/  LDL.LU R55, [R1+0x38c] ;  /* 0x00038c0001377983 */ /* 0x000ea40000300800 */
[----:B0-----:R-:W-:-:S02]  /*33b70*/  IMAD.MOV.U32 R11, RZ, RZ, R12 ;  /* 0x000000ffff0b7224 */ /* 0x001fc400078e000c */
[----:B------:R-:W-:Y:S01]  /*33b80*/  IMAD.MOV.U32 R10, RZ, RZ, R13 ;  /* 0x000000ffff0a7224 */ /* 0x000fe200078e000d */
[----:B------:R-:W2:Y:S01]  /*33b90*/  LDL.LU R12, [R1+0xa90] ;  /* 0x000a9000010c7983 */ /* 0x000ea20000300800 */
[----:B------:R-:W2:Y:S02]  /*33ba0*/  LDL.LU R13, [R1+0xa94] ;  /* 0x000a9400010d7983 */ /* 0x000ea40000300800 */
        /* <DEDUP_REMOVED lines=14> */
[----:B------:R-:W4:Y:S01]  /*33c90*/  LDL.LU R32, [R1+0xae0] ;  /* 0x000ae00001207983 */ /* 0x000f220000300800 */
[----:B------:R-:W4:Y:S02]  /*33ca0*/  LDL.LU R33, [R1+0xae4] ;  /* 0x000ae40001217983 */ /* 0x000f240000300800 */
[----:B------:R-:W4:Y:S02]  /*33cb0*/  LDL.LU R34, [R1+0xae8] ;  /* 0x000ae80001227983 */ /* 0x000f240000300800 */
[----:B------:R-:W4:Y:S01]  /*33cc0*/  LDL.LU R35, [R1+0xaec] ;  /* 0x000aec0001237983 */ /* 0x000f220000300800 */
[----:B------:R-:W2:Y:S01]  /*33cd0*/  LDL.LU R24, [R1+0xac0] ;  /* 0x000ac00001187983 */ /* 0x000ea20000300800 */
[----:B------:R-:W2:Y:S02]  /*33ce0*/  LDL.LU R25, [R1+0xac4] ;  /* 0x000ac40001197983 */ /* 0x000ea40000300800 */
[----:B------:R-:W2:Y:S02]  /*33cf0*/  LDL.LU R26, [R1+0xac8] ;  /* 0x000ac800011a7983 */ /* 0x000ea40000300800 */
[----:B------:R-:W2:Y:S01]  /*33d00*/  LDL.LU R27, [R1+0xacc] ;  /* 0x000acc00011b7983 */ /* 0x000ea20000300800 */
[----:B------:R0:W-:Y:S04]  /*33d10*/  STL.64 [R1+0x2848], R10 ;  /* 0x0028480a01007387 */ /* 0x0001e80000100a00 */
[----:B0-----:R-:W2:Y:S01]  /*33d20*/  LDL.64 R10, [R1+0x48] ;  /* 0x00004800010a7983 */ /* 0x001ea20000100a00 */
[----:B------:R-:W2:Y:S02]  /*33d30*/  LDL.LU R40, [R1+0x200] ;  /* 0x0002000001287983 */ /* 0x000ea40000300800 */
[----:B------:R-:W2:Y:S02]  /*33d40*/  LDL.LU R41, [R1+0x204] ;  /* 0x0002040001297983 */ /* 0x000ea40000300800 */
[----:B------:R-:W2:Y:S01]  /*33d50*/  LDL.LU R42, [R1+0x208] ;  /* 0x00020800012a7983 */ /* 0x000ea20000300800 */
[----:B------:R-:W2:Y:S01]  /*33d60*/  LDL.LU R43, [R1+0x20c] ;  /* 0x00020c00012b7983 */ /* 0x000ea20000300800 */
[C---:B----4-:R-:W-:Y:S03]  /*33d70*/  HMMA.16816.F32 R32, R48.reuse, R38, R32 ;  /* 0x000000263020723c */ /* 0x050fe60000001820 */
[----:B--2---:R-:W-:Y:S01]  /*33d80*/  STL.64 [R1+0x2858], R42 ;  /* 0x0028582a01007387 */ /* 0x004fe20000100a00 */
[----:B------:R0:W-:Y:S03]  /*33d90*/  STL.64 [R1+0x2850], R40 ;  /* 0x0028502801007387 */ /* 0x0001e60000100a00 */
[----:B0-----:R-:W2:Y:S01]  /*33da0*/  LDL.LU R40, [R1+0x210] ;  /* 0x0002100001287983 */ /* 0x001ea20000300800 */
[----:B------:R-:W2:Y:S02]  /*33db0*/  LDL.LU R41, [R1+0x214] ;  /* 0x0002140001297983 */ /* 0x000ea40000300800 */
[----:B------:R-:W2:Y:S02]  /*33dc0*/  LDL.LU R42, [R1+0x218] ;  /* 0x00021800012a7983 */ /* 0x000ea40000300800 */
[----:B------:R-:W2:Y:S01]  /*33dd0*/  LDL.LU R43, [R1+0x21c] ;  /* 0x00021c00012b7983 */ /* 0x000ea20000300800 */
[----:B---3--:R-:W-:Y:S01]  /*33de0*/  STL.64 [R1+0x2838], R46 ;  /* 0x0028382e01007387 */ /* 0x008fe20000100a00 */
[----:B------:R0:W-:Y:S03]  /*33df0*/  STL.64 [R1+0x2830], R44 ;  /* 0x0028302c01007387 */ /* 0x0001e60000100a00 */
[----:B0-----:R-:W3:Y:S01]  /*33e00*/  LDL.LU R44, [R1+0x1f0] ;  /* 0x0001f000012c7983 */ /* 0x001ee20000300800 */
[----:B------:R-:W3:Y:S02]  /*33e10*/  LDL.LU R45, [R1+0x1f4] ;  /* 0x0001f400012d7983 */ /* 0x000ee40000300800 */
[----:B------:R-:W3:Y:S02]  /*33e20*/  LDL.LU R46, [R1+0x1f8] ;  /* 0x0001f800012e7983 */ /* 0x000ee40000300800 */
[----:B------:R-:W3:Y:S01]  /*33e30*/  LDL.LU R47, [R1+0x1fc] ;  /* 0x0001fc00012f7983 */ /* 0x000ee20000300800 */
[----:B------:R-:W4:Y:S01]  /*33e40*/  LDL.LU R56, [R1+0x1c0] ;  /* 0x0001c00001387983 */ /* 0x000f220000300800 */
[----:B------:R-:W4:Y:S02]  /*33e50*/  LDL.LU R57, [R1+0x1c4] ;  /* 0x0001c40001397983 */ /* 0x000f240000300800 */
[----:B------:R-:W4:Y:S02]  /*33e60*/  LDL.LU R58, [R1+0x1c8] ;  /* 0x0001c800013a7983 */ /* 0x000f240000300800 */
[----:B------:R-:W4:Y:S01]  /*33e70*/  LDL.LU R59, [R1+0x1cc] ;  /* 0x0001cc00013b7983 */ /* 0x000f220000300800 */
[----:B------:R-:W-:Y:S01]  /*33e80*/  STL.64 [R1+0x2808], R6 ;  /* 0x0028080601007387 */ /* 0x000fe20000100a00 */
[----:B------:R-:W-:Y:S02]  /*33e90*/  STL.64 [R1+0x2800], R4 ;  /* 0x0028000401007387 */ /* 0x000fe40000100a00 */
[----:B------:R-:W-:Y:S02]  /*33ea0*/  STL.64 [R1+0xae0], R32 ;  /* 0x000ae02001007387 */ /* 0x000fe40000100a00 */
[----:B------:R0:W-:Y:S02]  /*33eb0*/  STL.64 [R1+0xae8], R34 ;  /* 0x000ae82201007387 */ /* 0x0001e40000100a00 */
[----:B0-----:R-:W2:Y:S01]  /*33ec0*/  LDL.LU.64 R34, [R1+0x28a8] ;  /* 0x0028a80001227983 */ /* 0x001ea20000300a00 */
[----:B------:R-:W3:Y:S02]  /*33ed0*/  LDL.LU R33, [R1+0x28a0] ;  /* 0x0028a00001217983 */ /* 0x000ee40000300800 */
[----:B------:R0:W-:Y:S02]  /*33ee0*/  STL.64 [R1+0x27f8], R38 ;  /* 0x0027f82601007387 */ /* 0x0001e40000100a00 */
[----:B0-----:R-:W3:Y:S01]  /*33ef0*/  LDL.64 R38, [R1+0x8] ;  /* 0x0000080001267983 */ /* 0x001ee20000100a00 */
        /* <DEDUP_REMOVED lines=51> */
[C---:B--2---:R-:W-:Y:S01]  /*34230*/  HMMA.16816.F32 R8, R52.reuse, R10, R40 ;  /* 0x0000000a3408723c */ /* 0x044fe20000001828 */
[----:B------:R-:W3:Y:S11]  /*34240*/  LDL.LU.64 R42, [R1+0x2840] ;  /* 0x00284000012a7983 */ /* 0x000ef60000300a00 */
[----:B------:R-:W-:Y:S11]  /*34250*/  @!UPT UIADD3 URZ, URZ, URZ, URZ ;  /* 0x0000003f3f3ff290 */ /* 0x000ff6000fffe03f */
[----:B------:R0:W-:Y:S01]  /*34260*/  STL.64 [R1+0x200], R8 ;  /* 0x0002000801007387 */ /* 0x0001e20000100a00 */
[----:B------:R1:W-:Y:S03]  /*34270*/  STL.64 [R1+0x208], R10 ;  /* 0x0002080a01007387 */ /* 0x0003e60000100a00 */
[----:B0-----:R-:W2:Y:S01]  /*34280*/  LDL.LU R8, [R1+0x8e0] ;  /* 0x0008e00001087983 */ /* 0x001ea20000300800 */
[----:B------:R-:W2:Y:S02]  /*34290*/  LDL.LU R9, [R1+0x8e4] ;  /* 0x0008e40001097983 */ /* 0x000ea40000300800 */
[----:B-1----:R-:W2:Y:S02]  /*342a0*/  LDL.LU R10, [R1+0x8e8] ;  /* 0x0008e800010a7983 */ /* 0x002ea40000300800 */
[----:B------:R-:W2:Y:S01]  /*342b0*/  LDL.LU R11, [R1+0x8ec] ;  /* 0x0008ec00010b7983 */ /* 0x000ea20000300800 */
[----:B---3--:R-:W-:Y:S01]  /*342c0*/  HMMA.16816.F32 R40, R52, R42, R44 ;  /* 0x0000002a3428723c */ /* 0x008fe2000000182c */
[----:B------:R-:W3:Y:S01]  /*342d0*/  LDL.LU.64 R46, [R1+0x2838] ;  /* 0x00283800012e7983 */ /* 0x000ee20000300a00 */
[----:B------:R-:W3:Y:S02]  /*342e0*/  LDL.LU.64 R44, [R1+0x2830] ;  /* 0x00283000012c7983 */ /* 0x000ee40000300a00 */
[----:B------:R-:W-:-:S02]  /*342f0*/  IMAD.MOV.U32 R6, RZ, RZ, R37 ;  /* 0x000000ffff067224 */ /* 0x000fc400078e0025 */
[----:B------:R-:W-:Y:S11]  /*34300*/  IMAD.MOV.U32 R7, RZ, RZ, R36 ;  /* 0x000000ffff077224 */ /* 0x000ff600078e0024 */
[----:B------:R-:W-:Y:S06]  /*34310*/  @!UPT UIADD3 URZ, URZ, URZ, URZ ;  /* 0x0000003f3f3ff290 */ /* 0x000fec000fffe03f */
[----:B------:R-:W-:Y:S01]  /*34320*/  STL.64 [R1+0x1f0], R40 ;  /* 0x0001f02801007387 */ /* 0x000fe20000100a00 */
[----:B------:R0:W-:Y:S03]  /*34330*/  STL.64 [R1+0x1f8], R42 ;  /* 0x0001f82a01007387 */ /* 0x0001e60000100a00 */
[----:B0-----:R-:W2:Y:S01]  /*34340*/  LDL.LU.64 R42, [R1+0x2828] ;  /* 0x00282800012a7983 */ /* 0x001ea20000300a00 */
[C---:B---3--:R-:W-:Y:S03]  /*34350*/  HMMA.16816.F32 R4, R52.reuse, R6, R44 ;  /* 0x000000063404723c */ /* 0x048fe6000000182c */
[----:B------:R-:W4:Y:S05]  /*34360*/  LDL.LU.64 R46, [R1+0x2820] ;  /* 0x00282000012e7983 */ /* 0x000f2a0000300a00 */
[----:B------:R-:W-:Y:S11]  /*34370*/  HMMA.16816.F32 R48, R52, R38, R48 ;  /* 0x000000263430723c */ /* 0x000ff60000001830 */
[----:B------:R-:W-:Y:S04]  /*34380*/  @!UPT UIADD3 URZ, URZ, URZ, URZ ;  /* 0x0000003f3f3ff290 */ /* 0x000fe8000fffe03f */
[----:B------:R0:W-:Y:S01]  /*34390*/  STL.64 [R1+0x1e0], R4 ;  /* 0x0001e00401007387 */ /* 0x0001e20000100a00 */
[----:B------:R1:W-:Y:S03]  /*343a0*/  STL.64 [R1+0x1e8], R6 ;  /* 0x0001e80601007387 */ /* 0x0003e60000100a00 */
[----:B0-----:R-:W3:Y:S01]  /*343b0*/  LDL.LU R4, [R1+0x8d0] ;  /* 0x0008d00001047983 */ /* 0x001ee20000300800 */
[----:B------:R-:W3:Y:S02]  /*343c0*/  LDL.LU R5, [R1+0x8d4] ;  /* 0x0008d40001057983 */ /* 0x000ee40000300800 */
[----:B-1----:R-:W3:Y:S02]  /*343d0*/  LDL.LU R6, [R1+0x8d8] ;  /* 0x0008d80001067983 */ /* 0x002ee40000300800 */
[----:B------:R-:W3:Y:S01]  /*343e0*/  LDL.LU R7, [R1+0x8dc] ;  /* 0x0008dc0001077983 */ /* 0x000ee20000300800 */
[----:B------:R-:W-:Y:S01]  /*343f0*/  STL.64 [R1+0x1d0], R48 ;  /* 0x0001d03001007387 */ /* 0x000fe20000100a00 */
[----:B------:R4:W-:Y:S02]  /*34400*/  STL.64 [R1+0x1d8], R50 ;  /* 0x0001d83201007387 */ /* 0x0009e40000100a00 */
[----:B------:R-:W3:Y:S02]  /*34410*/  LDL.LU R36, [R1+0x8c0] ;  /* 0x0008c00001247983 */ /* 0x000ee40000300800 */
[----:B------:R-:W-:Y:S01]  /*34420*/  IMAD.MOV.U32 R20, RZ, RZ, R38 ;  /* 0x000000ffff147224 */ /* 0x000fe200078e0026 */
[----:B------:R-:W3:Y:S01]  /*34430*/  LDL.LU R37, [R1+0x8c4] ;  /* 0x0008c40001257983 */ /* 0x000ee20000300800 */
[----:B------:R-:W-:-:S02]  /*34440*/  IMAD.MOV.U32 R17, RZ, RZ, R39 ;  /* 0x000000ffff117224 */ /* 0x000fc400078e0027 */
[----:B------:R-:W3:Y:S02]  /*34450*/  LDL.LU R38, [R1+0x8c8] ;  /* 0x0008c80001267983 */ /* 0x000ee40000300800 */
[----:B------:R-:W3:Y:S01]  /*34460*/  LDL.LU R39, [R1+0x8cc] ;  /* 0x0008cc0001277983 */ /* 0x000ee20000300800 */
[C---:B--2---:R-:W-:Y:S08]  /*34470*/  HMMA.16816.F32 R8, R52.reuse, R42, R8 ;  /* 0x0000002a3408723c */ /* 0x044ff00000001808 */
[C---:B----4-:R-:W-:Y:S01]  /*34480*/  HMMA.16816.F32 R48, R52.reuse, R46, R56 ;  /* 0x0000002e3430723c */ /* 0x050fe20000001838 */
[----:B------:R-:W2:Y:S11]  /*34490*/  LDL.LU R56, [R1+0x8b0] ;  /* 0x0008b00001387983 */ /* 0x000eb60000300800 */
[----:B------:R-:W-:Y:S11]  /*344a0*/  @!UPT UIADD3 URZ, URZ, URZ, URZ ;  /* 0x0000003f3f3ff290 */ /* 0x000ff6000fffe03f */
[----:B------:R-:W-:Y:S01]  /*344b0*/  STL.64 [R1+0x1c0], R48 ;  /* 0x0001c03001007387 */ /* 0x000fe20000100a00 */
[----:B------:R-:W-:Y:S02]  /*344c0*/  STL.64 [R1+0x1c8], R50 ;  /* 0x0001c83201007387 */ /* 0x000fe40000100a00 */
[----:B------:R-:W0:Y:S04]  /*344d0*/  LDSM.16.MT88.4 R48, [R33+0x2080] ;  /* 0x002080002130783b */ /* 0x000e280000004200 */
[----:B------:R-:W2:Y:S01]  /*344e0*/  LDL.LU R57, [R1+0x8b4] ;  /* 0x0008b40001397983 */ /* 0x000ea20000300800 */
[----:B------:R-:W2:Y:S01]  /*344f0*/  LDL.LU R58, [R1+0x8b8] ;  /* 0x0008b800013a7983 */ /* 0x000ea20000300800 */
[----:B------:R-:W2:Y:S02]  /*34500*/  LDL.LU R59, [R1+0x8bc] ;  /* 0x0008bc00013b7983 */ /* 0x000ea40000300800 */
[----:B------:R1:W-:Y:S02]  /*34510*/  STL.64 [R1+0x2798], R46 ;  /* 0x0027982e01007387 */ /* 0x0003e40000100a00 */
[----:B------:R-:W4:Y:S01]  /*34520*/  LDL.LU R44, [R1+0x860] ;  /* 0x00086000012c7983 */ /* 0x000f220000300800 */
[----:B------:R-:W4:Y:S04]  /*34530*/  LDL.LU R45, [R1+0x864] ;  /* 0x00086400012d7983 */ /* 0x000f280000300800 */
[----:B-1----:R-:W4:Y:S01]  /*34540*/  LDL.LU R46, [R1+0x868] ;  /* 0x00086800012e7983 */ /* 0x002f220000300800 */
[----:B------:R-:W4:Y:S03]  /*34550*/  LDL.LU R47, [R1+0x86c] ;  /* 0x00086c00012f7983 */ /* 0x000f260000300800 */
[----:B0-----:R-:W-:Y:S01]  /*34560*/  STL.64 [R1+0x2740], R50 ;  /* 0x0027403201007387 */ /* 0x001fe20000100a00 */
[----:B------:R0:W-:Y:S03]  /*34570*/  STL.64 [R1+0x2738], R48 ;  /* 0x0027383001007387 */ /* 0x0001e60000100a00 */
[----:B0-----:R-:W2:Y:S01]  /*34580*/  LDL.LU R48, [R1+0x870] ;  /* 0x0008700001307983 */ /* 0x001ea20000300800 */
[----:B------:R-:W2:Y:S02]  /*34590*/  LDL.LU R49, [R1+0x874] ;  /* 0x0008740001317983 */ /* 0x000ea40000300800 */
[----:B------:R-:W2:Y:S02]  /*345a0*/  LDL.LU R50, [R1+0x878] ;  /* 0x0008780001327983 */ /* 0x000ea40000300800 */
[----:B------:R-:W2:Y:S01]  /*345b0*/  LDL.LU R51, [R1+0x87c] ;  /* 0x00087c0001337983 */ /* 0x000ea20000300800 */
[----:B------:R-:W-:Y:S01]  /*345c0*/  STL.64 [R1+0x8e0], R8 ;  /* 0x0008e00801007387 */ /* 0x000fe20000100a00 */
[----:B------:R0:W-:Y:S03]  /*345d0*/  STL.64 [R1+0x8e8], R10 ;  /* 0x0008e80a01007387 */ /* 0x0001e60000100a00 */
[----:B0-----:R-:W3:Y:S01]  /*345e0*/  LDL.LU.64 R10, [R1+0x2818] ;  /* 0x00281800010a7983 */ /* 0x001ee20000300a00 */
[----:B------:R-:W2:Y:S02]  /*345f0*/  LDL.LU.64 R8, [R1+0x2810] ;  /* 0x0028100001087983 */ /* 0x000ea40000300a00 */
[----:B------:R0:W-:Y:S02]  /*34600*/  STL.64 [R1+0x27e0], R42 ;  /* 0x0027e02a01007387 */ /* 0x0001e40000100a00 */
[----:B------:R-:W2:Y:S01]  /*34610*/  LDL.LU R40, [R1+0x880] ;  /* 0x0008800001287983 */ /* 0x000ea20000300800 */
[----:B------:R-:W2:Y:S04]  /*34620*/  LDL.LU R41, [R1+0x884] ;  /* 0x0008840001297983 */ /* 0x000ea80000300800 */
[----:B0-----:R-:W2:Y:S01]  /*34630*/  LDL.LU R42, [R1+0x888] ;  /* 0x00088800012a7983 */ /* 0x001ea20000300800 */
[----:B------:R-:W2:Y:S01]  /*34640*/  LDL.LU R43, [R1+0x88c] ;  /* 0x00088c00012b7983 */ /* 0x000ea20000300800 */
[C---:B---3--:R-:W-:Y:S11]  /*34650*/  HMMA.16816.F32 R4, R52.reuse, R10, R4 ;  /* 0x0000000a3404723c */ /* 0x048ff60000001804 */
[----:B------:R-:W-:Y:S11]  /*34660*/  @!UPT UIADD3 URZ, URZ, URZ, URZ ;  /* 0x0000003f3f3ff290 */ /* 0x000ff6000fffe03f */
[----:B------:R-:W-:Y:S01]  /*34670*/  @!UPT UIADD3 URZ, URZ, URZ, URZ ;  /* 0x0000003f3f3ff290 */ /* 0x000fe2000fffe03f */
[----:B------:R-:W-:Y:S01]  /*34680*/  STL.64 [R1+0x8d0], R4 ;  /* 0x0008d00401007387 */ /* 0x000fe20000100a00 */
[----:B------:R0:W-:Y:S03]  /*34690*/  STL.64 [R1+0x8d8], R6 ;  /* 0x0008d80601007387 */ /* 0x0001e60000100a00 */
[----:B0-----:R-:W3:Y:S01]  /*346a0*/  LDL.LU.64 R6, [R1+0x2808] ;  /* 0x0028080001067983 */ /* 0x001ee20000300a00 */
[----:B------:R-:W4:Y:S02]  /*346b0*/  LDL.LU.64 R4, [R1+0x2800] ;  /* 0x0028000001047983 */ /* 0x000f240000300a00 */
[----:B------:R-:W-:Y:S02]  /*346c0*/  STL.64 [R1+0x27a8], R10 ;  /* 0x0027a80a01007387 */ /* 0x000fe40000100a00 */
[----:B--2---:R0:W-:Y:S02]  /*346d0*/  STL.64 [R1+0x27a0], R8 ;  /* 0x0027a00801007387 */ /* 0x0041e40000100a00 */
[----:B0-----:R-:W2:Y:S01]  /*346e0*/  LDL.LU R8, [R1+0x890] ;  /* 0x0008900001087983 */ /* 0x001ea20000300800 */
[----:B------:R-:W2:Y:S02]  /*346f0*/  LDL.LU R9, [R1+0x894] ;  /* 0x0008940001097983 */ /* 0x000ea40000300800 */
[----:B------:R-:W2:Y:S02]  /*34700*/  LDL.LU R10, [R1+0x898] ;  /* 0x00089800010a7983 */ /* 0x000ea40000300800 */
[----:B------:R-:W2:Y:S01]  /*34710*/  LDL.LU R11, [R1+0x89c] ;  /* 0x00089c00010b7983 */ /* 0x000ea20000300800 */
[C---:B---3--:R-:W-:Y:S11]  /*34720*/  HMMA.16816.F32 R36, R52.reuse, R6, R36 ;  /* 0x000000063424723c */ /* 0x048ff60000001824 */
[----:B------:R-:W-:Y:S11]  /*34730*/  @!UPT UIADD3 URZ, URZ, URZ, URZ ;  /* 0x0000003f3f3ff290 */ /* 0x000ff6000fffe03f */
[----:B------:R-:W-:Y:S01]  /*34740*/  @!UPT UIADD3 URZ, URZ, URZ, URZ ;  /* 0x0000003f3f3ff290 */ /* 0x000fe2000fffe03f */
[----:B------:R-:W-:Y:S01]  /*34750*/  STL.64 [R1+0x8c0], R36 ;  /* 0x0008c02401007387 */ /* 0x000fe20000100a00 */
[----:B------:R0:W-:Y:S03]  /*34760*/  STL.64 [R1+0x8c8], R38 ;  /* 0x0008c82601007387 */ /* 0x0001e60000100a00 */
[----:B0-----:R-:W3:Y:S01]  /*34770*/  LDL.LU.64 R38, [R1+0x27f8] ;  /* 0x0027f80001267983 */ /* 0x001ee20000300a00 */
[----:B------:R-:W-:Y:S02]  /*34780*/  STL.64 [R1+0x27b8], R6 ;  /* 0x0027b80601007387 */ /* 0x000fe40000100a00 */
[----:B----4-:R0:W-:Y:S02]  /*34790*/  STL.64 [R1+0x27b0], R4 ;  /* 0x0027b00401007387 */ /* 0x0101e40000100a00 */
[----:B0-----:R-:W4:Y:S01]  /*347a0*/  LDL.LU R4, [R1+0x8a0] ;  /* 0x0008a00001047983 */ /* 0x001f220000300800 */
[----:B------:R-:W4:Y:S02]  /*347b0*/  LDL.LU R5, [R1+0x8a4] ;  /* 0x0008a40001057983 */ /* 0x000f240000300800 */
[----:B------:R-:W4:Y:S02]  /*347c0*/  LDL.LU R6, [R1+0x8a8] ;  /* 0x0008a80001067983 */ /* 0x000f240000300800 */
[----:B------:R-:W4:Y:S01]  /*347d0*/  LDL.LU R7, [R1+0x8ac] ;  /* 0x0008ac0001077983 */ /* 0x000f220000300800 */
[C---:B---3--:R-:W-:Y:S08]  /*347e0*/  HMMA.16816.F32 R56, R52.reuse, R38, R56 ;  /* 0x000000263438723c */ /* 0x048ff00000001838 */
[C---:B----4-:R-:W-:Y:S11]  /*347f0*/  HMMA.16816.F32 R4, R52.reuse, R34, R4 ;  /* 0x000000223404723c */ /* 0x050ff60000001804 */
[----:B------:R-:W-:Y:S04]  /*34800*/  @!UPT UIADD3 URZ, URZ, URZ, URZ ;  /* 0x0000003f3f3ff290 */ /* 0x000fe8000fffe03f */
[----:B------:R-:W-:Y:S01]  /*34810*/  STL.64 [R1+0x8b0], R56 ;  /* 0x0008b03801007387 */ /* 0x000fe20000100a00 */
[----:B------:R0:W-:Y:S03]  /*34820*/  STL.64 [R1+0x8b8], R58 ;  /* 0x0008b83a01007387 */ /* 0x0001e60000100a00 */
[----:B0-----:R-:W3:Y:S01]  /*34830*/  LDL.LU.64 R58, [R1+0x27f0] ;  /* 0x0027f000013a7983 */ /* 0x001ee20000300a00 */
[----:B------:R-:W3:Y:S02]  /*34840*/  LDL.LU.64 R56, [R1+0x27e8] ;  /* 0x0027e80001387983 */ /* 0x000ee40000300a00 */
[----:B------:R-:W-:Y:S02]  /*34850*/  STL.64 [R1+0x27c8], R34 ;  /* 0x0027c82201007387 */ /* 0x000fe40000100a00 */
[----:B------:R-:W-:Y:S01]  /*34860*/  STL [R1+0x27c0], R33 ;  /* 0x0027c02101007387 */ /* 0x000fe20000100800 */
[----:B------:R-:W-:Y:S01]  /*34870*/  STL.64 [R1+0x8a0], R4 ;  /* 0x0008a00401007387 */ /* 0x000fe20000100a00 */
[----:B------:R2:W-:Y:S02]  /*34880*/  STL.64 [R1+0x8a8], R6 ;  /* 0x0008a80601007387 */ /* 0x0005e40000100a00 */
[C---:B--2---:R-:W-:Y:S01]  /*34890*/  HMMA.16816.F32 R4, R52.reuse, R30, R8 ;  /* 0x0000001e3404723c */ /* 0x044fe20000001808 */
[----:B------:R-:W-:Y:S07]  /*348a0*/  STL.64 [R1+0x2778], R30 ;  /* 0x0027781e01007387 */ /* 0x000fee0000100a00 */
[C---:B------:R-:W-:Y:S11]  /*348b0*/  HMMA.16816.F32 R8, R52.reuse, R26, R40 ;  /* 0x0000001a3408723c */ /* 0x040ff60000001828 */
[----:B------:R-:W-:Y:S04]  /*348c0*/  @!UPT UIADD3 URZ, URZ, URZ, URZ ;  /* 0x0000003f3f3ff290 */ /* 0x000fe8000fffe03f */
[----:B------:R-:W-:Y:S01]  /*348d0*/  STL.64 [R1+0x890], R4 ;  /* 0x0008900401007387 */ /* 0x000fe20000100a00 */
[----:B------:R0:W-:Y:S02]  /*348e0*/  STL.64 [R1+0x898], R6 ;  /* 0x0008980601007387 */ /* 0x0001e40000100a00 */
[C---:B0-----:R-:W-:Y:S01]  /*348f0*/  HMMA.16816.F32 R4, R52.reuse, R22, R48 ;  /* 0x000000163404723c */ /* 0x041fe20000001830 */
[----:B------:R-:W-:Y:S04]  /*34900*/  STL.64 [R1+0x2790], R26 ;  /* 0x0027901a01007387 */ /* 0x000fe80000100a00 */
[----:B------:R-:W-:Y:S02]  /*34910*/  STL.64 [R1+0x880], R8 ;  /* 0x0008800801007387 */ /* 0x000fe40000100a00 */
[----:B------:R-:W-:Y:S02]  /*34920*/  STL.64 [R1+0x888], R10 ;  /* 0x0008880a01007387 */ /* 0x000fe40000100a00 */
[----:B------:R-:W2:Y:S11]  /*34930*/  LDL.LU R48, [R1+0x1b0] ;  /* 0x0001b00001307983 */ /* 0x000eb60000300800 */
[----:B------:R-:W-:Y:S03]  /*34940*/  @!UPT UIADD3 URZ, URZ, URZ, URZ ;  /* 0x0000003f3f3ff290 */ /* 0x000fe6000fffe03f */
[----:B------:R-:W-:Y:S01]  /*34950*/  STL.64 [R1+0x870], R4 ;  /* 0x0008700401007387 */ /* 0x000fe20000100a00 */
[----:B------:R0:W-:Y:S02]  /*34960*/  STL.64 [R1+0x878], R6 ;  /* 0x0008780601007387 */ /* 0x0001e40000100a00 */
[----:B------:R-:W2:Y:S02]  /*34970*/  LDL.LU R49, [R1+0x1b4] ;  /* 0x0001b40001317983 */ /* 0x000ea40000300800 */
[----:B------:R-:W2:Y:S01]  /*34980*/  LDL.LU R50, [R1+0x1b8] ;  /* 0x0001b80001327983 */ /* 0x000ea20000300800 */
[----:B------:R-:W2:Y:S01]  /*34990*/  LDL.LU R51, [R1+0x1bc] ;  /* 0x0001bc0001337983 */ /* 0x000ea20000300800 */
[----:B0-----:R-:W-:Y:S03]  /*349a0*/  HMMA.16816.F32 R4, R52, R18, R44 ;  /* 0x000000123404723c */ /* 0x001fe6000000182c */
[----:B------:R0:W-:Y:S01]  /*349b0*/  STL.64 [R1+0x2760], R22 ;  /* 0x0027601601007387 */ /* 0x0001e20000100a00 */
[----:B------:R-:W4:Y:S11]  /*349c0*/  LDL.LU R24, [R1+0x670] ;  /* 0x0006700001187983 */ /* 0x000f360000300800 */
[----:B------:R-:W-:Y:S08]  /*349d0*/  @!UPT UIADD3 URZ, URZ, URZ, URZ ;  /* 0x0000003f3f3ff290 */ /* 0x000ff0000fffe03f */
[----:B------:R-:W-:Y:S01]  /*349e0*/  STL.64 [R1+0x860], R4 ;  /* 0x0008600401007387 */ /* 0x000fe20000100a00 */
[----:B------:R-:W-:Y:S02]  /*349f0*/  STL.64 [R1+0x868], R6 ;  /* 0x0008680601007387 */ /* 0x000fe40000100a00 */
[----:B------:R-:W4:Y:S02]  /*34a00*/  LDL.LU R25, [R1+0x674] ;  /* 0x0006740001197983 */ /* 0x000f240000300800 */
[----:B------:R-:W2:Y:S01]  /*34a10*/  LDL.LU R26, [R1+0x678] ;  /* 0x00067800011a7983 */ /* 0x000ea20000300800 */
[----:B------:R-:W2:Y:S01]  /*34a20*/  LDL.LU R27, [R1+0x67c] ;  /* 0x00067c00011b7983 */ /* 0x000ea20000300800 */
[----:B0-----:R-:W-:-:S03]  /*34a30*/  IMAD.MOV.U32 R23, RZ, RZ, R17 ;  /* 0x000000ffff177224 */ /* 0x001fc600078e0011 */
[----:B--2---:R0:W-:Y:S01]  /*34a40*/  STL.64 [R1+0x27d8], R26 ;  /* 0x0027d81a01007387 */ /* 0x0041e20000100a00 */
[----:B----4-:R-:W-:Y:S02]  /*34a50*/  STL.64 [R1+0x27d0], R24 ;  /* 0x0027d01801007387 */ /* 0x010fe40000100a00 */
[----:B------:R-:W3:Y:S02]  /*34a60*/  LDL.LU R40, [R1+0x1000] ;  /* 0x0010000001287983 */ /* 0x000ee40000300800 */
[----:B------:R-:W3:Y:S01]  /*34a70*/  LDL.LU R41, [R1+0x1004] ;  /* 0x0010040001297983 */ /* 0x000ee20000300800 */
[----:B------:R-:W3:Y:S01]  /*34a80*/  LDL.LU R42, [R1+0x1008] ;  /* 0x00100800012a7983 */ /* 0x000ee20000300800 */
[----:B------:R-:W3:Y:S02]  /*34a90*/  LDL.LU R43, [R1+0x100c] ;  /* 0x00100c00012b7983 */ /* 0x000ee40000300800 */
[----:B------:R-:W2:Y:S02]  /*34aa0*/  LDL.LU R32, [R1+0xff0] ;  /* 0x000ff00001207983 */ /* 0x000ea40000300800 */
[----:B------:R-:W2:Y:S01]  /*34ab0*/  LDL.LU R33, [R1+0xff4] ;  /* 0x000ff40001217983 */ /* 0x000ea20000300800 */
[----:B------:R-:W2:Y:S01]  /*34ac0*/  LDL.LU R34, [R1+0xff8] ;  /* 0x000ff80001227983 */ /* 0x000ea20000300800 */
[----:B------:R-:W2:Y:S03]  /*34ad0*/  LDL.LU R35, [R1+0xffc] ;  /* 0x000ffc0001237983 */ /* 0x000ea60000300800 */
[----:B0-----:R-:W2:Y:S01]  /*34ae0*/  LDL.64 R26, [R1+0x38] ;  /* 0x00003800011a7983 */ /* 0x001ea20000100a00 */
[----:B------:R-:W4:Y:S02]  /*34af0*/  LDL.LU R4, [R1+0xfe0] ;  /* 0x000fe00001047983 */ /* 0x000f240000300800 */
[----:B------:R-:W4:Y:S02]  /*34b00*/  LDL.LU R5, [R1+0xfe4] ;  /* 0x000fe40001057983 */ /* 0x000f240000300800 */
[----:B------:R-:W4:Y:S01]  /*34b10*/  LDL.LU R6, [R1+0xfe8] ;  /* 0x000fe80001067983 */ /* 0x000f220000300800 */
[----:B------:R-:W4:Y:S01]  /*34b20*/  LDL.LU R7, [R1+0xfec] ;  /* 0x000fec0001077983 */ /* 0x000f220000300800 */
[----:B------:R-:W4:Y:S02]  /*34b30*/  LDL.64 R10, [R1+0x28] ;  /* 0x00002800010a7983 */ /* 0x000f240000100a00 */
[----:B------:R-:W4:Y:S02]  /*34b40*/  LDL.64 R46, [R1+0x18] ;  /* 0x00001800012e7983 */ /* 0x000f240000100a00 */
[----:B------:R-:W-:Y:S01]  /*34b50*/  STL.64 [R1+0x2758], R18 ;  /* 0x0027581201007387 */ /* 0x000fe20000100a00 */
[----:B------:R0:W-:Y:S04]  /*34b60*/  STL [R1+0x2750], R16 ;  /* 0x0027501001007387 */ /* 0x0001e80000100800 */
[----:B0-----:R-:W4:Y:S01]  /*34b70*/  LDL.LU R16, [R1+0xfd0] ;  /* 0x000fd00001107983 */ /* 0x001f220000300800 */
[----:B------:R-:W4:Y:S02]  /*34b80*/  LDL.LU R17, [R1+0xfd4] ;  /* 0x000fd40001117983 */ /* 0x000f240000300800 */
[----:B------:R-:W4:Y:S02]  /*34b90*/  LDL.LU R18, [R1+0xfd8] ;  /* 0x000fd80001127983 */ /* 0x000f240000300800 */
[----:B------:R-:W4:Y:S01]  /*34ba0*/  LDL.LU R19, [R1+0xfdc] ;  /* 0x000fdc0001137983 */ /* 0x000f220000300800 */
[----:B------:R-:W-:Y:S01]  /*34bb0*/  HMMA.16816.F32 R28, R52, R14, R48 ;  /* 0x0000000e341c723c */ /* 0x000fe20000001830 */
[----:B------:R-:W4:Y:S11]  /*34bc0*/  LDL.LU R52, [R1+0x680] ;  /* 0x0006800001347983 */ /* 0x000f360000300800 */
[----:B------:R-:W-:Y:S11]  /*34bd0*/  @!UPT UIADD3 URZ, URZ, URZ, URZ ;  /* 0x0000003f3f3ff290 */ /* 0x000ff6000fffe03f */
[----:B------:R0:W-:Y:S01]  /*34be0*/  STL.64 [R1+0x1b0], R28 ;  /* 0x0001b01c01007387 */ /* 0x0001e20000100a00 */
[----:B------:R1:W-:Y:S02]  /*34bf0*/  STL.64 [R1+0x1b8], R30 ;  /* 0x0001b81e01007387 */ /* 0x0003e40000100a00 */
[----:B------:R-:W4:Y:S02]  /*34c00*/  LDL.LU R53, [R1+0x684] ;  /* 0x0006840001357983 */ /* 0x000f240000300800 */
[----:B------:R-:W4:Y:S01]  /*34c10*/  LDL.LU R54, [R1+0x688] ;  /* 0x0006880001367983 */ /* 0x000f220000300800 */
[----:B------:R-:W4:Y:S04]  /*34c20*/  LDL.LU R55, [R1+0x68c] ;  /* 0x00068c0001377983 */ /* 0x000f280000300800 */
[----:B0-----:R-:W4:Y:S01]  /*34c30*/  LDL.LU R28, [R1+0xf20] ;  /* 0x000f2000011c7983 */ /* 0x001f220000300800 */
[----:B------:R-:W4:Y:S02]  /*34c40*/  LDL.LU R29, [R1+0xf24] ;  /* 0x000f2400011d7983 */ /* 0x000f240000300800 */
[----:B-1----:R-:W4:Y:S02]  /*34c50*/  LDL.LU R30, [R1+0xf28] ;  /* 0x000f2800011e7983 */ /* 0x002f240000300800 */
[----:B------:R-:W4:Y:S01]  /*34c60*/  LDL.LU R31, [R1+0xf2c] ;  /* 0x000f2c00011f7983 */ /* 0x000f220000300800 */
[----:B------:R-:W4:Y:S01]  /*34c70*/  LDL.LU R48, [R1+0xf10] ;  /* 0x000f100001307983 */ /* 0x000f220000300800 */
[----:B------:R-:W4:Y:S02]  /*34c80*/  LDL.LU R49, [R1+0xf14] ;  /* 0x000f140001317983 */ /* 0x000f240000300800 */
[----:B------:R-:W4:Y:S02]  /*34c90*/  LDL.LU R50, [R1+0xf18] ;  /* 0x000f180001327983 */ /* 0x000f240000300800 */
[----:B------:R-:W4:Y:S01]  /*34ca0*/  LDL.LU R51, [R1+0xf1c] ;  /* 0x000f1c0001337983 */ /* 0x000f220000300800 */
[----:B------:R0:W-:Y:S02]  /*34cb0*/  STL.64 [R1+0x2748], R14 ;  /* 0x0027480e01007387 */ /* 0x0001e40000100a00 */
[----:B0-----:R-:W-:-:S02]  /*34cc0*/  IMAD.MOV.U32 R14, RZ, RZ, R13 ;  /* 0x000000ffff0e7224 */ /* 0x001fc400078e000d */
[----:B------:R-:W-:-:S07]  /*34cd0*/  IMAD.MOV.U32 R15, RZ, RZ, R12 ;  /* 0x000000ffff0f7224 */ /* 0x000fce00078e000c */
[C---:B---3--:R-:W-:Y:S08]  /*34ce0*/  HMMA.16816.F32 R12, R56.reuse, R14, R40 ;  /* 0x0000000e380c723c */ /* 0x048ff00000001828 */
[C---:B--2---:R-:W-:Y:S01]  /*34cf0*/  HMMA.16816.F32 R32, R56.reuse, R26, R32 ;  /* 0x0000001a3820723c */ /* 0x044fe20000001820 */
[----:B------:R-:W2:Y:S07]  /*34d00*/  LDL.LU.64 R42, [R1+0x27e0] ;  /* 0x0027e000012a7983 */ /* 0x000eae0000300a00 */
[----:B----4-:R-:W-:Y:S08]  /*34d10*/  HMMA.16816.F32 R4, R56, R10, R4 ;  /* 0x0000000a3804723c */ /* 0x010ff00000001804 */
[----:B------:R-:W-:-:S02]  /*34d20*/  IMAD.MOV.U32 R40, RZ, RZ, R12 ;  /* 0x000000ffff287224 */ /* 0x000fc400078e000c */
[----:B------:R-:W-:Y:S01]  /*34d30*/  IMAD.MOV.U32 R36, RZ, RZ, R14 ;  /* 0x000000ffff247224 */ /* 0x000fe200078e000e */
[----:B------:R-:W-:Y:S01]  /*34d40*/  HMMA.16816.F32 R16, R56, R46, R16 ;  /* 0x0000002e3810723c */ /* 0x000fe20000001810 */
[----:B------:R0:W-:Y:S01]  /*34d50*/  STL.64 [R1+0x1000], R12 ;  /* 0x0010000c01007387 */ /* 0x0001e20000100a00 */
[----:B------:R1:W-:Y:S02]  /*34d60*/  STL.64 [R1+0x1008], R14 ;  /* 0x0010080e01007387 */ /* 0x0003e40000100a00 */
[----:B------:R-:W-:Y:S02]  /*34d70*/  STL [R1+0x2174], R40 ;  /* 0x0021742801007387 */ /* 0x000fe40000100800 */
[----:B------:R-:W-:Y:S02]  /*34d80*/  STL [R1+0x2170], R36 ;  /* 0x0021702401007387 */ /* 0x000fe40000100800 */
[----:B------:R-:W-:Y:S02]  /*34d90*/  IMAD.MOV.U32 R41, RZ, RZ, R32 ;  /* 0x000000ffff297224 */ /* 0x000fe400078e0020 */
[----:B------:R-:W-:-:S02]  /*34da0*/  IMAD.MOV.U32 R37, RZ, RZ, R34 ;  /* 0x000000ffff257224 */ /* 0x000fc400078e0022 */
[----:B0-----:R-:W-:Y:S02]  /*34db0*/  IMAD.MOV.U32 R13, RZ, RZ, R26 ;  /* 0x000000ffff0d7224 */ /* 0x001fe400078e001a */
[----:B------:R-:W-:Y:S02]  /*34dc0*/  IMAD.MOV.U32 R12, RZ, RZ, R27 ;  /* 0x000000ffff0c7224 */ /* 0x000fe400078e001b */
[----:B------:R-:W3:Y:S01]  /*34dd0*/  LDL.LU.64 R26, [R1+0x27d8] ;  /* 0x0027d800011a7983 */ /* 0x000ee20000300a00 */
[----:B------:R-:W3:Y:S02]  /*34de0*/  LDL.LU.64 R24, [R1+0x27d0] ;  /* 0x0027d00001187983 */ /* 0x000ee40000300a00 */
[----:B------:R-:W-:Y:S02]  /*34df0*/  STL.64 [R1+0xff0], R32 ;  /* 0x000ff02001007387 */ /* 0x000fe40000100a00 */
[----:B------:R0:W-:Y:S02]  /*34e00*/  STL.64 [R1+0xff8], R34 ;  /* 0x000ff82201007387 */ /* 0x0001e40000100a00 */
[----:B-1----:R-:W-:-:S02]  /*34e10*/  IMAD.MOV.U32 R15, RZ, RZ, R10 ;  /* 0x000000ffff0f7224 */ /* 0x002fc400078e000a */
[----:B------:R-:W-:Y:S01]  /*34e20*/  IMAD.MOV.U32 R14, RZ, RZ, R11 ;  /* 0x000000ffff0e7224 */ /* 0x000fe200078e000b */
[----:B0-----:R-:W4:Y:S01]  /*34e30*/  LDL.LU.64 R34, [R1+0x27c8] ;  /* 0x0027c80001227983 */ /* 0x001f220000300a00 */
[----:B------:R-:W2:Y:S02]  /*34e40*/  LDL.LU R33, [R1+0x27c0] ;  /* 0x0027c00001217983 */ /* 0x000ea40000300800 */
[----:B------:R-:W-:Y:S02]  /*34e50*/  STL [R1+0x217c], R41 ;  /* 0x00217c2901007387 */ /* 0x000fe40000100800 */
[----:B------:R-:W-:Y:S01]  /*34e60*/  STL [R1+0x2178], R37 ;  /* 0x0021782501007387 */ /* 0x000fe20000100800 */
        /* <DEDUP_REMOVED lines=8> */
[----:B0-----:R-:W-:-:S02]  /*34ef0*/  IMAD.MOV.U32 R17, RZ, RZ, R46 ;  /* 0x000000ffff117224 */ /* 0x001fc400078e002e */
[----:B------:R-:W-:Y:S02]  /*34f00*/  IMAD.MOV.U32 R16, RZ, RZ, R47 ;  /* 0x000000ffff107224 */ /* 0x000fe400078e002f */
[----:B------:R-:W2:Y:S01]  /*34f10*/  LDL.LU.64 R46, [R1+0x2798] ;  /* 0x00279800012e7983 */ /* 0x000ea20000300a00 */
[----:B------:R-:W-:-:S07]  /*34f20*/  IMAD.MOV.U32 R22, RZ, RZ, R20 ;  /* 0x000000ffff167224 */ /* 0x000fce00078e0014 */
[C---:B------:R-:W-:Y:S01]  /*34f30*/  HMMA.16816.F32 R52, R56.reuse, R22, R52 ;  /* 0x000000163834723c */ /* 0x040fe20000001834 */
[----:B--2---:R-:W-:Y:S11]  /*34f40*/  STL.64 [R1+0x2700], R46 ;  /* 0x0027002e01007387 */ /* 0x004ff60000100a00 */
[----:B------:R-:W-:Y:S11]  /*34f50*/  @!UPT UIADD3 URZ, URZ, URZ, URZ ;  /* 0x0000003f3f3ff290 */ /* 0x000ff6000fffe03f */
[----:B------:R-:W-:Y:S02]  /*34f60*/  STL.64 [R1+0x680], R52 ;  /* 0x0006803401007387 */ /* 0x000fe40000100a00 */
[----:B------:R-:W-:Y:S02]  /*34f70*/  STL.64 [R1+0x688], R54 ;  /* 0x0006883601007387 */ /* 0x000fe40000100a00 */
[----:B------:R-:W0:Y:S01]  /*34f80*/  LDSM.16.MT88.4 R52, [R33+0x2100] ;  /* 0x002100002134783b */ /* 0x000e220000004200 */
[C---:B---3--:R-:W-:Y:S11]  /*34f90*/  HMMA.16816.F32 R20, R56.reuse, R46, R24 ;  /* 0x0000002e3814723c */ /* 0x048ff60000001818 */
[----:B------:R-:W-:Y:S11]  /*34fa0*/  @!UPT UIADD3 URZ, URZ, URZ, URZ ;  /* 0x0000003f3f3ff290 */ /* 0x000ff6000fffe03f */
[----:B------:R-:W-:Y:S01]  /*34fb0*/  @!UPT UIADD3 URZ, URZ, URZ, URZ ;  /* 0x0000003f3f3ff290 */ /* 0x000fe2000fffe03f */
[----:B------:R-:W-:Y:S01]  /*34fc0*/  STL.64 [R1+0x670], R20 ;  /* 0x0006701401007387 */ /* 0x000fe20000100a00 */
[----:B------:R1:W-:Y:S02]  /*34fd0*/  STL.64 [R1+0x678], R22 ;  /* 0x0006781601007387 */ /* 0x0003e40000100a00 */
[----:B----4-:R-:W-:Y:S02]  /*34fe0*/  STL.64 [R1+0x2788], R34 ;  /* 0x0027882201007387 */ /* 0x010fe40000100a00 */
[----:B------:R-:W-:Y:S01]  /*34ff0*/  STL [R1+0x2780], R33 ;  /* 0x0027802101007387 */ /* 0x000fe20000100800 */
[----:B-1----:R-:W-:Y:S01]  /*35000*/  HMMA.16816.F32 R20, R56, R42, R28 ;  /* 0x0000002a3814723c */ /* 0x002fe2000000181c */
[----:B0-----:R0:W-:Y:S02]  /*35010*/  STL.64 [R1+0x26d8], R54 ;  /* 0x0026d83601007387 */ /* 0x0011e40000100a00 */
[----:B0-----:R-:W-:Y:S02]  /*35020*/  IMAD.MOV.U32 R54, RZ, RZ, R17 ;  /* 0x000000ffff367224 */ /* 0x001fe400078e0011 */
[----:B------:R-:W-:-:S03]  /*35030*/  IMAD.MOV.U32 R55, RZ, RZ, R16 ;  /* 0x000000ffff377224 */ /* 0x000fc600078e0010 */
[----:B------:R-:W-:Y:S01]  /*35040*/  HMMA.16816.F32 R16, R56, R10, R48 ;  /* 0x0000000a3810723c */ /* 0x000fe20000001830 */
[----:B------:R-:W-:Y:S01]  /*35050*/  STL.64 [R1+0x26d0], R52 ;  /* 0x0026d03401007387 */ /* 0x000fe20000100a00 */
[----:B------:R-:W-:Y:S02]  /*35060*/  STL.64 [R1+0x2708], R54 ;  /* 0x0027083601007387 */ /* 0x000fe40000100a00 */
[----:B------:R0:W-:Y:S02]  /*35070*/  STL.64 [R1+0x2710], R42 ;  /* 0x0027102a01007387 */ /* 0x0001e40000100a00 */
[----:B------:R-:W-:-:S09]  /*35080*/  IMAD.MOV.U32 R46, RZ, RZ, R15 ;  /* 0x000000ffff2e7224 */ /* 0x000fd200078e000f */
[----:B------:R-:W-:Y:S01]  /*35090*/  STL.64 [R1+0xf20], R20 ;  /* 0x000f201401007387 */ /* 0x000fe20000100a00 */
[----:B------:R-:W-:Y:S02]  /*350a0*/  STL.64 [R1+0xf28], R22 ;  /* 0x000f281601007387 */ /* 0x000fe40000100a00 */
[----:B------:R-:W-:Y:S02]  /*350b0*/  IMAD.MOV.U32 R47, RZ, RZ, R14 ;  /* 0x000000ffff2f7224 */ /* 0x000fe400078e000e */
[----:B------:R-:W-:Y:S01]  /*350c0*/  STL.64 [R1+0x2720], R10 ;  /* 0x0027200a01007387 */ /* 0x000fe20000100a00 */
[----:B------:R1:W-:Y:S01]  /*350d0*/  STL.64 [R1+0x2718], R8 ;  /* 0x0027180801007387 */ /* 0x0003e20000100a00 */
[----:B0-----:R-:W-:Y:S02]  /*350e0*/  IMAD.MOV.U32 R42, RZ, RZ, R13 ;  /* 0x000000ffff2a7224 */ /* 0x001fe400078e000d */
[----:B------:R-:W-:Y:S01]  /*350f0*/  IMAD.MOV.U32 R43, RZ, RZ, R12 ;  /* 0x000000ffff2b7224 */ /* 0x000fe200078e000c */
[----:B------:R-:W-:Y:S01]  /*35100*/  STL.64 [R1+0xf10], R16 ;  /* 0x000f101001007387 */ /* 0x000fe20000100a00 */
[----:B------:R-:W-:Y:S02]  /*35110*/  STL.64 [R1+0xf18], R18 ;  /* 0x000f181201007387 */ /* 0x000fe40000100a00 */
[----:B------:R-:W-:Y:S02]  /*35120*/  STL.64 [R1+0x2728], R46 ;  /* 0x0027282e01007387 */ /* 0x000fe40000100a00 */
[----:B------:R-:W-:Y:S01]  /*35130*/  STL.64 [R1+0x2730], R42 ;  /* 0x0027302a01007387 */ /* 0x000fe20000100a00 */
[----:B-1----:R-:W2:Y:S01]  /*35140*/  LDL.LU R8, [R1+0x520] ;  /* 0x0005200001087983 */ /* 0x002ea20000300800 */
[----:B------:R-:W2:Y:S02]  /*35150*/  LDL.LU R9, [R1+0x524] ;  /* 0x0005240001097983 */ /* 0x000ea40000300800 */
[----:B------:R-:W3:Y:S02]  /*35160*/  LDL.LU R10, [R1+0x528] ;  /* 0x00052800010a7983 */ /* 0x000ee40000300800 */
[----:B------:R-:W3:Y:S02]  /*35170*/  LDL.LU R11, [R1+0x52c] ;  /* 0x00052c00010b7983 */ /* 0x000ee40000300800 */
[----:B---3--:R-:W-:Y:S01]  /*35180*/  STL.64 [R1+0x2770], R10 ;  /* 0x0027700a01007387 */ /* 0x008fe20000100a00 */
[----:B--2---:R0:W-:Y:S02]  /*35190*/  STL.64 [R1+0x2768], R8 ;  /* 0x0027680801007387 */ /* 0x0041e40000100a00 */
[----:B------:R-:W2:Y:S02]  /*351a0*/  LDL.LU R20, [R1+0xec0] ;  /* 0x000ec00001147983 */ /* 0x000ea40000300800 */
[----:B------:R-:W2:Y:S01]  /*351b0*/  LDL.LU R21, [R1+0xec4] ;  /* 0x000ec40001157983 */ /* 0x000ea20000300800 */
[----:B------:R-:W2:Y:S01]  /*351c0*/  LDL.LU R22, [R1+0xec8] ;  /* 0x000ec80001167983 */ /* 0x000ea20000300800 */
[----:B------:R-:W2:Y:S02]  /*351d0*/  LDL.LU R23, [R1+0xecc] ;  /* 0x000ecc0001177983 */ /* 0x000ea40000300800 */
[----:B------:R-:W3:Y:S02]  /*351e0*/  LDL.LU R24, [R1+0xf00] ;  /* 0x000f000001187983 */ /* 0x000ee40000300800 */
[----:B------:R-:W3:Y:S01]  /*351f0*/  LDL.LU R25, [R1+0xf04] ;  /* 0x000f040001197983 */ /* 0x000ee20000300800 */
[----:B------:R-:W3:Y:S01]  /*35200*/  LDL.LU R26, [R1+0xf08] ;  /* 0x000f0800011a7983 */ /* 0x000ee20000300800 */
[----:B------:R-:W3:Y:S02]  /*35210*/  LDL.LU R27, [R1+0xf0c] ;  /* 0x000f0c00011b7983 */ /* 0x000ee40000300800 */
        /* <DEDUP_REMOVED lines=8> */
[----:B0-----:R-:W2:Y:S02]  /*352a0*/  LDL.LU R8, [R1+0xed0] ;  /* 0x000ed00001087983 */ /* 0x001ea40000300800 */
        /* <DEDUP_REMOVED lines=23> */
[----:B------:R-:W2:Y:S01]  /*35420*/  LDL.LU R55, [R1+0x51c] ;  /* 0x00051c0001377983 */ /* 0x000ea20000300800 */
[C---:B---3--:R-:W-:Y:S08]  /*35430*/  HMMA.16816.F32 R24, R56.reuse, R6, R24 ;  /* 0x000000063818723c */ /* 0x048ff00000001818 */
[C---:B----4-:R-:W-:Y:S11]  /*35440*/  HMMA.16816.F32 R32, R56.reuse, R38, R32 ;  /* 0x000000263820723c */ /* 0x050ff60000001820 */
[----:B------:R-:W-:Y:S04]  /*35450*/  @!UPT UIADD3 URZ, URZ, URZ, URZ ;  /* 0x0000003f3f3ff290 */ /* 0x000fe8000fffe03f */
[----:B------:R-:W-:Y:S01]  /*35460*/  STL.64 [R1+0xf00], R24 ;  /* 0x000f001801007387 */ /* 0x000fe20000100a00 */
[----:B------:R0:W-:Y:S03]  /*35470*/  STL.64 [R1+0xf08], R26 ;  /* 0x000f081a01007387 */ /* 0x0001e60000100a00 */
[----:B0-----:R-:W3:Y:S01]  /*35480*/  LDL.LU.64 R26, [R1+0x2790] ;  /* 0x00279000011a7983 */ /* 0x001ee20000300a00 */
[----:B------:R-:W4:Y:S03]  /*35490*/  LDL R25, [R1+0x1090] ;  /* 0x0010900001197983 */ /* 0x000f260000100800 */
[----:B------:R-:W-:Y:S02]  /*354a0*/  STL.64 [R1+0xef0], R32 ;  /* 0x000ef02001007387 */ /* 0x000fe40000100a00 */
[----:B------:R0:W-:Y:S02]  /*354b0*/  STL.64 [R1+0xef8], R34 ;  /* 0x000ef82201007387 */ /* 0x0001e40000100a00 */
[----:B0-----:R-:W2:Y:S01]  /*354c0*/  LDL.LU.64 R34, [R1+0x2788] ;  /* 0x0027880001227983 */ /* 0x001ea20000300a00 */
[----:B------:R-:W3:Y:S02]  /*354d0*/  LDL.LU R33, [R1+0x2780] ;  /* 0x0027800001217983 */ /* 0x000ee40000300800 */
[----:B------:R0:W-:Y:S02]  /*354e0*/  STL.64 [R1+0x26f8], R38 ;  /* 0x0026f82601007387 */ /* 0x0001e40000100a00 */
[----:B------:R-:W3:Y:S01]  /*354f0*/  LDL.LU R36, [R1+0x4e0] ;  /* 0x0004e00001247983 */ /* 0x000ee20000300800 */
[----:B------:R-:W3:Y:S04]  /*35500*/  LDL.LU R37, [R1+0x4e4] ;  /* 0x0004e40001257983 */ /* 0x000ee80000300800 */
        /* <DEDUP_REMOVED lines=8> */
[C---:B---3--:R-:W-:Y:S08]  /*35590*/  HMMA.16816.F32 R20, R56.reuse, R26, R20 ;  /* 0x0000001a3814723c */ /* 0x048ff00000001814 */
[C---:B--2---:R-:W-:Y:S11]  /*355a0*/  HMMA.16816.F32 R8, R56.reuse, R30, R8 ;  /* 0x0000001e3808723c */ /* 0x044ff60000001808 */
[----:B------:R-:W-:Y:S11]  /*355b0*/  @!UPT UIADD3 URZ, URZ, URZ, URZ ;  /* 0x0000003f3f3ff290 */ /* 0x000ff6000fffe03f */
[----:B------:R-:W-:Y:S01]  /*355c0*/  @!UPT UIADD3 URZ, URZ, URZ, URZ ;  /* 0x0000003f3f3ff290 */ /* 0x000fe2000fffe03f */
[----:B------:R-:W-:Y:S01]  /*355d0*/  STL.64 [R1+0xed0], R8 ;  /* 0x000ed00801007387 */ /* 0x000fe20000100a00 */
[----:B------:R0:W-:Y:S03]  /*355e0*/  STL.64 [R1+0xed8], R10 ;  /* 0x000ed80a01007387 */ /* 0x0001e60000100a00 */
[----:B0-----:R-:W2:Y:S01]  /*355f0*/  LDL.LU.64 R10, [R1+0x2770] ;  /* 0x00277000010a7983 */ /* 0x001ea20000300a00 */
[----:B------:R-:W2:Y:S02]  /*35600*/  LDL.LU.64 R8, [R1+0x2768] ;  /* 0x0027680001087983 */ /* 0x000ea40000300a00 */
[----:B------:R-:W-:Y:S02]  /*35610*/  STL.64 [R1+0xec0], R20 ;  /* 0x000ec01401007387 */ /* 0x000fe40000100a00 */
[----:B------:R0:W-:Y:S02]  /*35620*/  STL.64 [R1+0xec8], R22 ;  /* 0x000ec81601007387 */ /* 0x0001e40000100a00 */
[----:B0-----:R-:W3:Y:S01]  /*35630*/  LDL.LU.64 R22, [R1+0x2760] ;  /* 0x0027600001167983 */ /* 0x001ee20000300a00 */
[----:B------:R0:W-:Y:S02]  /*35640*/  STL.64 [R1+0x26e8], R26 ;  /* 0x0026e81a01007387 */ /* 0x0001e40000100a00 */
[----:B----4-:R-:W-:Y:S01]  /*35650*/  STL [R1+0x26e0], R25 ;  /* 0x0026e01901007387 */ /* 0x010fe20000100800 */
[----:B0-----:R-:W4:Y:S01]  /*35660*/  LDL.64 R26, [R1+0x8] ;  /* 0x00000800011a7983 */ /* 0x001f220000100a00 */
[C---:B---3--:R-:W-:Y:S11]  /*35670*/  HMMA.16816.F32 R16, R56.reuse, R22, R16 ;  /* 0x000000163810723c */ /* 0x048ff60000001810 */
[----:B------:R-:W-:Y:S11]  /*35680*/  @!UPT UIADD3 URZ, URZ, URZ, URZ ;  /* 0x0000003f3f3ff290 */ /* 0x000ff6000fffe03f */
[----:B------:R-:W-:Y:S01]  /*35690*/  @!UPT UIADD3 URZ, URZ, URZ, URZ ;  /* 0x0000003f3f3ff290 */ /* 0x000fe2000fffe03f */
[----:B------:R-:W-:Y:S01]  /*356a0*/  STL.64 [R1+0xeb0], R16 ;  /* 0x000eb01001007387 */ /* 0x000fe20000100a00 */
[----:B------:R0:W-:Y:S03]  /*356b0*/  STL.64 [R1+0xeb8], R18 ;  /* 0x000eb81201007387 */ /* 0x0001e60000100a00 */
[----:B0-----:R-:W3:Y:S01]  /*356c0*/  LDL.LU.64 R18, [R1+0x2758] ;  /* 0x0027580001127983 */ /* 0x001ee20000300a00 */
[----:B------:R-:W2:Y:S02]  /*356d0*/  LDL.LU R16, [R1+0x2750] ;  /* 0x0027500001107983 */ /* 0x000ea40000300800 */
[----:B------:R0:W-:Y:S02]  /*356e0*/  STL.64 [R1+0x26f0], R22 ;  /* 0x0026f01601007387 */ /* 0x0001e40000100a00 */
[----:B------:R-:W4:Y:S01]  /*356f0*/  LDL.LU R20, [R1+0x4f0] ;  /* 0x0004f00001147983 */ /* 0x000f220000300800 */
[----:B------:R-:W4:Y:S04]  /*35700*/  LDL.LU R21, [R1+0x4f4] ;  /* 0x0004f40001157983 */ /* 0x000f280000300800 */
[----:B0-----:R-:W4:Y:S01]  /*35710*/  LDL.LU R22, [R1+0x4f8] ;  /* 0x0004f80001167983 */ /* 0x001f220000300800 */
[----:B------:R-:W4:Y:S01]  /*35720*/  LDL.LU R23, [R1+0x4fc] ;  /* 0x0004fc0001177983 */ /* 0x000f220000300800 */
[C---:B---3--:R-:W-:Y:S11]  /*35730*/  HMMA.16816.F32 R12, R56.reuse, R18, R12 ;  /* 0x00000012380c723c */ /* 0x048ff6000000180c */
[----:B------:R-:W-:Y:S11]  /*35740*/  @!UPT UIADD3 URZ, URZ, URZ, URZ ;  /* 0x0000003f3f3ff290 */ /* 0x000ff6000fffe03f */
[----:B------:R-:W-:Y:S01]  /*35750*/  @!UPT UIADD3 URZ, URZ, URZ, URZ ;  /* 0x0000003f3f3ff290 */ /* 0x000fe2000fffe03f */
[----:B------:R-:W-:Y:S01]  /*35760*/  STL.64 [R1+0xea0], R12 ;  /* 0x000ea00c01007387 */ /* 0x000fe20000100a00 */
[----:B------:R0:W-:Y:S03]  /*35770*/  STL.64 [R1+0xea8], R14 ;  /* 0x000ea80e01007387 */ /* 0x0001e60000100a00 */
[----:B0-----:R-:W3:Y:S02]  /*35780*/  LDL.LU.64 R14, [R1+0x2748] ;  /* 0x00274800010e7983 */ /* 0x001ee40000300a00 */
[----:B---3--:R-:W-:Y:S02]  /*35790*/  HMMA.16816.F32 R56, R56, R14, R48 ;  /* 0x0000000e3838723c */ /* 0x008fe40000001830 */
[----:B------:R-:W3:Y:S01]  /*357a0*/  LDL.LU.64 R50, [R1+0x2740] ;  /* 0x0027400001327983 */ /* 0x000ee20000300a00 */
[----:B------:R-:W3:Y:S11]  /*357b0*/  LDL.LU.64 R48, [R1+0x2738] ;  /* 0x0027380001307983 */ /* 0x000ef60000300a00 */
[----:B------:R-:W-:Y:S09]  /*357c0*/  @!UPT UIADD3 URZ, URZ, URZ, URZ ;  /* 0x0000003f3f3ff290 */ /* 0x000ff2000fffe03f */
[----:B------:R0:W-:Y:S01]  /*357d0*/  STL.64 [R1+0x660], R56 ;  /* 0x0006603801007387 */ /* 0x0001e20000100a00 */
[----:B------:R1:W-:Y:S03]  /*357e0*/  STL.64 [R1+0x668], R58 ;  /* 0x0006683a01007387 */ /* 0x0003e60000100a00 */
[----:B0-----:R-:W2:Y:S01]  /*357f0*/  LDL.LU R56, [R1+0x500] ;  /* 0x0005000001387983 */ /* 0x001ea20000300800 */
[----:B------:R-:W2:Y:S02]  /*35800*/  LDL.LU R57, [R1+0x504] ;  /* 0x0005040001397983 */ /* 0x000ea40000300800 */
[----:B-1----:R-:W2:Y:S02]  /*35810*/  LDL.LU R58, [R1+0x508] ;  /* 0x00050800013a7983 */ /* 0x002ea40000300800 */
[----:B------:R-:W2:Y:S02]  /*35820*/  LDL.LU R59, [R1+0x50c] ;  /* 0x00050c00013b7983 */ /* 0x000ea40000300800 */
[----:B------:R-:W-:-:S02]  /*35830*/  IMAD.MOV.U32 R13, RZ, RZ, R46 ;  /* 0x000000ffff0d7224 */ /* 0x000fc400078e002e */
[----:B------:R-:W-:Y:S01]  /*35840*/  IMAD.MOV.U32 R12, RZ, RZ, R47 ;  /* 0x000000ffff0c7224 */ /* 0x000fe200078e002f */
[C---:B---3--:R-:W-:Y:S11]  /*35850*/  HMMA.16816.F32 R40, R48.reuse, R46, R40 ;  /* 0x0000002e3028723c */ /* 0x048ff60000001828 */
[----:B------:R-:W-:Y:S11]  /*35860*/  @!UPT UIADD3 URZ, URZ, URZ, URZ ;  /* 0x0000003f3f3ff290 */ /* 0x000ff6000fffe03f */
[----:B------:R-:W-:Y:S01]  /*35870*/  @!UPT UIADD3 URZ, URZ, URZ, URZ ;  /* 0x0000003f3f3ff290 */ /* 0x000fe2000fffe03f */
[----:B------:R-:W-:Y:S01]  /*35880*/  STL.64 [R1+0x530], R40 ;  /* 0x0005302801007387 */ /* 0x000fe20000100a00 */
[----:B------:R0:W-:Y:S03]  /*35890*/  STL.64 [R1+0x538], R42 ;  /* 0x0005382a01007387 */ /* 0x0001e60000100a00 */
[----:B0-----:R-:W2:Y:S01]  /*358a0*/  LDL.LU.64 R42, [R1+0x2730] ;  /* 0x00273000012a7983 */ /* 0x001ea20000300a00 */
[----:B------:R-:W3:Y:S01]  /*358b0*/  LDL.LU.64 R46, [R1+0x2728] ;  /* 0x00272800012e7983 */ /* 0x000ee20000300a00 */
[C---:B--2---:R-:W-:Y:S02]  /*358c0*/  HMMA.16816.F32 R40, R48.reuse, R42, R8 ;  /* 0x0000002a3028723c */ /* 0x044fe40000001808 */
[----:B------:R-:W2:Y:S01]  /*358d0*/  LDL.LU.64 R10, [R1+0x2720] ;  /* 0x00272000010a7983 */ /* 0x000ea20000300a00 */
[----:B------:R-:W2:Y:S05]  /*358e0*/  LDL.LU.64 R8, [R1+0x2718] ;  /* 0x0027180001087983 */ /* 0x000eaa0000300a00 */
[C---:B---3--:R-:W-:Y:S11]  /*358f0*/  HMMA.16816.F32 R44, R48.reuse, R46, R52 ;  /* 0x0000002e302c723c */ /* 0x048ff60000001834 */
[----:B------:R-:W-:Y:S04]  /*35900*/  @!UPT UIADD3 URZ, URZ, URZ, URZ ;  /* 0x0000003f3f3ff290 */ /* 0x000fe8000fffe03f */
[----:B------:R-:W-:Y:S01]  /*35910*/  STL.64 [R1+0x520], R40 ;  /* 0x0005202801007387 */ /* 0x000fe20000100a00 */
[----:B------:R0:W-:Y:S03]  /*35920*/  STL.64 [R1+0x528], R42 ;  /* 0x0005282a01007387 */ /* 0x0001e60000100a00 */
[----:B0-----:R-:W3:Y:S01]  /*35930*/  LDL.LU.64 R42, [R1+0x2710] ;  /* 0x00271000012a7983 */ /* 0x001ee20000300a00 */
[----:B------:R-:W2:Y:S03]  /*35940*/  LDL.LU.64 R54, [R1+0x2708] ;  /* 0x0027080001367983 */ /* 0x000ea60000300a00 */
[----:B------:R-:W-:Y:S02]  /*35950*/  STL.64 [R1+0x510], R44 ;  /* 0x0005102c01007387 */ /* 0x000fe40000100a00 */
[----:B------:R0:W-:Y:S02]  /*35960*/  STL.64 [R1+0x518], R46 ;  /* 0x0005182e01007387 */ /* 0x0001e40000100a00 */
[----:B0-----:R-:W3:Y:S01]  /*35970*/  LDL.LU.64 R46, [R1+0x2700] ;  /* 0x00270000012e7983 */ /* 0x001ee20000300a00 */
[----:B----4-:R-:W-:Y:S01]  /*35980*/  HMMA.16816.F32 R20, R48, R26, R20 ;  /* 0x0000001a3014723c */ /* 0x010fe20000001814 */
[----:B------:R-:W4:Y:S02]  /*35990*/  LDL.LU R52, [R1+0xcb0] ;  /* 0x000cb00001347983 */ /* 0x000f240000300800 */
[----:B------:R-:W-:-:S02]  /*359a0*/  IMAD.MOV.U32 R32, RZ, RZ, R26 ;  /* 0x000000ffff207224 */ /* 0x000fc400078e001a */
[----:B------:R-:W-:-:S03]  /*359b0*/  IMAD.MOV.U32 R29, RZ, RZ, R27 ;  /* 0x000000ffff1d7224 */ /* 0x000fc600078e001b */
[C---:B--2---:R-:W-:Y:S11]  /*359c0*/  HMMA.16816.F32 R56, R48.reuse, R54, R56 ;  /* 0x000000363038723c */ /* 0x044ff60000001838 */
[----:B------:R-:W-:Y:S11]  /*359d0*/  @!UPT UIADD3 URZ, URZ, URZ, URZ ;  /* 0x0000003f3f3ff290 */ /* 0x000ff6000fffe03f */
[----:B------:R-:W-:Y:S01]  /*359e0*/  @!UPT UIADD3 URZ, URZ, URZ, URZ ;  /* 0x0000003f3f3ff290 */ /* 0x000fe2000fffe03f */
[----:B------:R-:W-:Y:S01]  /*359f0*/  STL.64 [R1+0x500], R56 ;  /* 0x0005003801007387 */ /* 0x000fe20000100a00 */
[----:B------:R-:W-:Y:S02]  /*35a00*/  STL.64 [R1+0x508], R58 ;  /* 0x0005083a01007387 */ /* 0x000fe40000100a00 */
[----:B------:R-:W4:Y:S02]  /*35a10*/  LDL.LU R53, [R1+0xcb4] ;  /* 0x000cb40001357983 */ /* 0x000f240000300800 */
[----:B------:R-:W4:Y:S01]  /*35a20*/  LDL.LU R54, [R1+0xcb8] ;  /* 0x000cb80001367983 */ /* 0x000f220000300800 */
[----:B------:R-:W4:Y:S01]  /*35a30*/  LDL.LU R55, [R1+0xcbc] ;  /* 0x000cbc0001377983 */ /* 0x000f220000300800 */
[----:B------:R-:W-:Y:S02]  /*35a40*/  STL.64 [R1+0x4f0], R20 ;  /* 0x0004f01401007387 */ /* 0x000fe40000100a00 */
[----:B------:R3:W-:Y:S01]  /*35a50*/  STL.64 [R1+0x4f8], R22 ;  /* 0x0004f81601007387 */ /* 0x0007e20000100a00 */
[----:B------:R-:W0:Y:S01]  /*35a60*/  LDSM.16.MT88.4 R56, [R33+0x2180] ;  /* 0x002180002138783b */ /* 0x000e220000004200 */
[C---:B---3--:R-:W-:Y:S03]  /*35a70*/  HMMA.16816.F32 R20, R48.reuse, R46, R36 ;  /* 0x0000002e3014723c */ /* 0x048fe60000001824 */
[----:B------:R-:W-:Y:S11]  /*35a80*/  STL.64 [R1+0x26a0], R46 ;  /* 0x0026a02e01007387 */ /* 0x000ff60000100a00 */
[----:B------:R-:W-:Y:S09]  /*35a90*/  @!UPT UIADD3 URZ, URZ, URZ, URZ ;  /* 0x0000003f3f3ff290 */ /* 0x000ff2000fffe03f */
[----:B------:R1:W-:Y:S01]  /*35aa0*/  STL.64 [R1+0x4e0], R20 ;  /* 0x0004e01401007387 */ /* 0x0003e20000100a00 */
[----:B------:R2:W-:Y:S02]  /*35ab0*/  STL.64 [R1+0x4e8], R22 ;  /* 0x0004e81601007387 */ /* 0x0005e40000100a00 */
        /* <DEDUP_REMOVED lines=8> */
[----:B-1----:R-:W3:Y:S01]  /*35b40*/  LDL.LU R20, [R1+0xc90] ;  /* 0x000c900001147983 */ /* 0x002ee20000300800 */
[----:B------:R-:W3:Y:S02]  /*35b50*/  LDL.LU R21, [R1+0xc94] ;  /* 0x000c940001157983 */ /* 0x000ee40000300800 */
[----:B--2---:R-:W2:Y:S02]  /*35b60*/  LDL.LU R22, [R1+0xc98] ;  /* 0x000c980001167983 */ /* 0x004ea40000300800 */
[----:B------:R-:W2:Y:S01]  /*35b70*/  LDL.LU R23, [R1+0xc9c] ;  /* 0x000c9c0001177983 */ /* 0x000ea20000300800 */
[----:B------:R-:W2:Y:S01]  /*35b80*/  LDL.LU R44, [R1+0xc40] ;  /* 0x000c4000012c7983 */ /* 0x000ea20000300800 */
[----:B------:R-:W2:Y:S02]  /*35b90*/  LDL.LU R45, [R1+0xc44] ;  /* 0x000c4400012d7983 */ /* 0x000ea40000300800 */
[----:B------:R-:W2:Y:S02]  /*35ba0*/  LDL.LU R46, [R1+0xc48] ;  /* 0x000c4800012e7983 */ /* 0x000ea40000300800 */
[----:B------:R-:W2:Y:S01]  /*35bb0*/  LDL.LU R47, [R1+0xc4c] ;  /* 0x000c4c00012f7983 */ /* 0x000ea20000300800 */
[----:B0-----:R-:W-:Y:S01]  /*35bc0*/  STL.64 [R1+0x2648], R58 ;  /* 0x0026483a01007387 */ /* 0x001fe20000100a00 */
[----:B------:R0:W-:Y:S03]  /*35bd0*/  STL.64 [R1+0x2640], R56 ;  /* 0x0026403801007387 */ /* 0x0001e60000100a00 */
[----:B0-----:R-:W2:Y:S01]  /*35be0*/  LDL.LU R56, [R1+0xcc0] ;  /* 0x000cc00001387983 */ /* 0x001ea20000300800 */
[----:B------:R-:W2:Y:S02]  /*35bf0*/  LDL.LU R57, [R1+0xcc4] ;  /* 0x000cc40001397983 */ /* 0x000ea40000300800 */
[----:B------:R-:W2:Y:S02]  /*35c00*/  LDL.LU R58, [R1+0xcc8] ;  /* 0x000cc800013a7983 */ /* 0x000ea40000300800 */
[----:B------:R-:W2:Y:S01]  /*35c10*/  LDL.LU R59, [R1+0xccc] ;  /* 0x000ccc00013b7983 */ /* 0x000ea20000300800 */
[----:B------:R0:W-:Y:S01]  /*35c20*/  STL.64 [R1+0x26a8], R42 ;  /* 0x0026a82a01007387 */ /* 0x0001e20000100a00 */
[----:B------:R-:W4:Y:S01]  /*35c30*/  LDL.LU R40, [R1+0xc50] ;  /* 0x000c500001287983 */ /* 0x000f220000300800 */
[C---:B--2---:R-:W-:Y:S08]  /*35c40*/  HMMA.16816.F32 R56, R48.reuse, R42, R56 ;  /* 0x0000002a3038723c */ /* 0x044ff00000001838 */
[C---:B---3--:R-:W-:Y:S11]  /*35c50*/  HMMA.16816.F32 R36, R48.reuse, R6, R36 ;  /* 0x000000063024723c */ /* 0x048ff60000001824 */
[----:B------:R-:W-:Y:S04]  /*35c60*/  @!UPT UIADD3 URZ, URZ, URZ, URZ ;  /* 0x0000003f3f3ff290 */ /* 0x000fe8000fffe03f */
[----:B------:R-:W-:Y:S01]  /*35c70*/  STL.64 [R1+0xcc0], R56 ;  /* 0x000cc03801007387 */ /* 0x000fe20000100a00 */
[----:B------:R4:W-:Y:S02]  /*35c80*/  STL.64 [R1+0xcc8], R58 ;  /* 0x000cc83a01007387 */ /* 0x0009e40000100a00 */
[----:B------:R-:W2:Y:S02]  /*35c90*/  LDL.LU R41, [R1+0xc54] ;  /* 0x000c540001297983 */ /* 0x000ea40000300800 */
[----:B0-----:R-:W2:Y:S01]  /*35ca0*/  LDL.LU R42, [R1+0xc58] ;  /* 0x000c5800012a7983 */ /* 0x001ea20000300800 */
[----:B------:R-:W2:Y:S01]  /*35cb0*/  LDL.LU R43, [R1+0xc5c] ;  /* 0x000c5c00012b7983 */ /* 0x000ea20000300800 */
[C---:B----4-:R-:W-:Y:S03]  /*35cc0*/  HMMA.16816.F32 R56, R48.reuse, R10, R52 ;  /* 0x0000000a3038723c */ /* 0x050fe60000001834 */
[----:B------:R-:W3:Y:S11]  /*35cd0*/  LDL.LU R52, [R1+0x4d0] ;  /* 0x0004d00001347983 */ /* 0x000ef60000300800 */
[----:B------:R-:W-:Y:S09]  /*35ce0*/  @!UPT UIADD3 URZ, URZ, URZ, URZ ;  /* 0x0000003f3f3ff290 */ /* 0x000ff2000fffe03f */
[----:B------:R-:W-:Y:S01]  /*35cf0*/  STL.64 [R1+0xcb0], R56 ;  /* 0x000cb03801007387 */ /* 0x000fe20000100a00 */
[----:B------:R0:W-:Y:S02]  /*35d00*/  STL.64 [R1+0xcb8], R58 ;  /* 0x000cb83a01007387 */ /* 0x0001e40000100a00 */
[----:B------:R-:W3:Y:S02]  /*35d10*/  LDL.LU R53, [R1+0x4d4] ;  /* 0x0004d40001357983 */ /* 0x000ee40000300800 */
[----:B------:R-:W3:Y:S01]  /*35d20*/  LDL.LU R54, [R1+0x4d8] ;  /* 0x0004d80001367983 */ /* 0x000ee20000300800 */
[----:B------:R-:W3:Y:S04]  /*35d30*/  LDL.LU R55, [R1+0x4dc] ;  /* 0x0004dc0001377983 */ /* 0x000ee80000300800 */
[----:B0-----:R-:W4:Y:S01]  /*35d40*/  LDL.64 R58, [R1+0x38] ;  /* 0x00003800013a7983 */ /* 0x001f220000100a00 */
[----:B------:R-:W-:Y:S02]  /*35d50*/  STL.64 [R1+0x26b8], R10 ;  /* 0x0026b80a01007387 */ /* 0x000fe40000100a00 */
[----:B------:R0:W-:Y:S02]  /*35d60*/  STL.64 [R1+0x26b0], R8 ;  /* 0x0026b00801007387 */ /* 0x0001e40000100a00 */
[----:B0-----:R-:W2:Y:S01]  /*35d70*/  LDL.LU R8, [R1+0xc60] ;  /* 0x000c600001087983 */ /* 0x001ea20000300800 */
[----:B------:R-:W2:Y:S02]  /*35d80*/  LDL.LU R9, [R1+0xc64] ;  /* 0x000c640001097983 */ /* 0x000ea40000300800 */
[----:B------:R-:W2:Y:S02]  /*35d90*/  LDL.LU R10, [R1+0xc68] ;  /* 0x000c6800010a7983 */ /* 0x000ea40000300800 */
[----:B------:R-:W2:Y:S01]  /*35da0*/  LDL.LU R11, [R1+0xc6c] ;  /* 0x000c6c00010b7983 */ /* 0x000ea20000300800 */
[----:B------:R-:W-:Y:S01]  /*35db0*/  STL.64 [R1+0xca0], R36 ;  /* 0x000ca02401007387 */ /* 0x000fe20000100a00 */
[----:B------:R0:W-:Y:S03]  /*35dc0*/  STL.64 [R1+0xca8], R38 ;  /* 0x000ca82601007387 */ /* 0x0001e60000100a00 */
[----:B0-----:R-:W2:Y:S01]  /*35dd0*/  LDL.LU.64 R38, [R1+0x26f8] ;  /* 0x0026f80001267983 */ /* 0x001ea20000300a00 */
[----:B------:R-:W-:Y:S02]  /*35de0*/  STL.64 [R1+0x26c8], R6 ;  /* 0x0026c80601007387 */ /* 0x000fe40000100a00 */
[----:B------:R0:W-:Y:S01]  /*35df0*/  STL.64 [R1+0x26c0], R4 ;  /* 0x0026c00401007387 */ /* 0x0001e20000100a00 */
[C---:B------:R-:W-:Y:S01]  /*35e00*/  HMMA.16816.F32 R24, R48.reuse, R34, R24 ;  /* 0x000000223018723c */ /* 0x040fe20000001818 */
[----:B0-----:R-:W3:Y:S01]  /*35e10*/  LDL.LU R4, [R1+0xc70] ;  /* 0x000c700001047983 */ /* 0x001ee20000300800 */
[----:B------:R-:W3:Y:S02]  /*35e20*/  LDL.LU R5, [R1+0xc74] ;  /* 0x000c740001057983 */ /* 0x000ee40000300800 */
[----:B------:R-:W3:Y:S02]  /*35e30*/  LDL.LU R6, [R1+0xc78] ;  /* 0x000c780001067983 */ /* 0x000ee40000300800 */
[----:B------:R-:W3:Y:S02]  /*35e40*/  LDL.LU R7, [R1+0xc7c] ;  /* 0x000c7c0001077983 */ /* 0x000ee40000300800 */
[C---:B--2---:R-:W-:Y:S11]  /*35e50*/  HMMA.16816.F32 R20, R48.reuse, R38, R20 ;  /* 0x000000263014723c */ /* 0x044ff60000001814 */
[----:B------:R-:W-:Y:S11]  /*35e60*/  @!UPT UIADD3 URZ, URZ, URZ, URZ ;  /* 0x0000003f3f3ff290 */ /* 0x000ff6000fffe03f */
[----:B------:R-:W-:Y:S01]  /*35e70*/  @!UPT UIADD3 URZ, URZ, URZ, URZ ;  /* 0x0000003f3f3ff290 */ /* 0x000fe2000fffe03f */
[----:B------:R-:W-:Y:S01]  /*35e80*/  STL.64 [R1+0xc90], R20 ;  /* 0x000c901401007387 */ /* 0x000fe20000100a00 */
[----:B------:R0:W-:Y:S03]  /*35e90*/  STL.64 [R1+0xc98], R22 ;  /* 0x000c981601007387 */ /* 0x0001e60000100a00 */
[----:B0-----:R-:W2:Y:S01]  /*35ea0*/  LDL.LU.64 R22, [R1+0x26f0] ;  /* 0x0026f00001167983 */ /* 0x001ea20000300a00 */
[----:B------:R-:W-:Y:S02]  /*35eb0*/  STL.64 [R1+0xc80], R24 ;  /* 0x000c801801007387 */ /* 0x000fe40000100a00 */
[----:B------:R0:W-:Y:S02]  /*35ec0*/  STL.64 [R1+0xc88], R26 ;  /* 0x000c881a01007387 */ /* 0x0001e40000100a00 */
[----:B0-----:R-:W2:Y:S01]  /*35ed0*/  LDL.LU.64 R26, [R1+0x26e8] ;  /* 0x0026e800011a7983 */ /* 0x001ea20000300a00 */
[C---:B---3--:R-:W-:Y:S01]  /*35ee0*/  HMMA.16816.F32 R4, R48.reuse, R30, R4 ;  /* 0x0000001e3004723c */ /* 0x048fe20000001804 */
[----:B------:R-:W3:Y:S07]  /*35ef0*/  LDL.LU R25, [R1+0x26e0] ;  /* 0x0026e00001197983 */ /* 0x000eee0000300800 */
[C---:B------:R-:W-:Y:S11]  /*35f00*/  HMMA.16816.F32 R44, R48.reuse, R18, R44 ;  /* 0x00000012302c723c */ /* 0x040ff6000000182c */
[----:B------:R-:W-:Y:S04]  /*35f10*/  @!UPT UIADD3 URZ, URZ, URZ, URZ ;  /* 0x0000003f3f3ff290 */ /* 0x000fe8000fffe03f */
[----:B------:R-:W-:Y:S01]  /*35f20*/  STL.64 [R1+0xc70], R4 ;  /* 0x000c700401007387 */ /* 0x000fe20000100a00 */
[----:B------:R2:W-:Y:S02]  /*35f30*/  STL.64 [R1+0xc78], R6 ;  /* 0x000c780601007387 */ /* 0x0005e40000100a00 */
[C---:B--2---:R-:W-:Y:S08]  /*35f40*/  HMMA.16816.F32 R4, R48.reuse, R26, R8 ;  /* 0x0000001a3004723c */ /* 0x044ff00000001808 */
[C---:B------:R-:W-:Y:S08]  /*35f50*/  HMMA.16816.F32 R8, R48.reuse, R22, R40 ;  /* 0x000000163008723c */ /* 0x040ff00000001828 */
[----:B------:R-:W-:Y:S07]  /*35f60*/  HMMA.16816.F32 R48, R48, R14, R52 ;  /* 0x0000000e3030723c */ /* 0x000fee0000001834 */
[----:B------:R0:W-:Y:S01]  /*35f70*/  STL.64 [R1+0xc60], R4 ;  /* 0x000c600401007387 */ /* 0x0001e20000100a00 */
[----:B------:R1:W-:Y:S03]  /*35f80*/  STL.64 [R1+0xc68], R6 ;  /* 0x000c680601007387 */ /* 0x0003e60000100a00 */
[----:B0-----:R-:W2:Y:S04]  /*35f90*/  LDL.LU R4, [R1+0x350] ;  /* 0x0003500001047983 */ /* 0x001ea80000300800 */
[----:B------:R-:W-:Y:S02]  /*35fa0*/  STL.64 [R1+0xc50], R8 ;  /* 0x000c500801007387 */ /* 0x000fe40000100a00 */
[----:B------:R0:W-:Y:S02]  /*35fb0*/  STL.64 [R1+0xc58], R10 ;  /* 0x000c580a01007387 */ /* 0x0001e40000100a00 */
[----:B------:R-:W2:Y:S01]  /*35fc0*/  LDL.LU R5, [R1+0x354] ;  /* 0x0003540001057983 */ /* 0x000ea20000300800 */
[----:B-1----:R-:W2:Y:S01]  /*35fd0*/  LDL.LU R6, [R1+0x358] ;  /* 0x0003580001067983 */ /* 0x002ea20000300800 */
[----:B------:R-:W2:Y:S03]  /*35fe0*/  LDL.LU R7, [R1+0x35c] ;  /* 0x00035c0001077983 */ /* 0x000ea60000300800 */
[----:B0-----:R-:W2:Y:S01]  /*35ff0*/  LDL.64 R10, [R1+0x28] ;  /* 0x00002800010a7983 */ /* 0x001ea20000100a00 */
[----:B------:R0:W-:Y:S02]  /*36000*/  STL.64 [R1+0x2668], R22 ;  /* 0x0026681601007387 */ /* 0x0001e40000100a00 */
[----:B------:R-:W4:Y:S02]  /*36010*/  LDL.LU R20, [R1+0x360] ;  /* 0x0003600001147983 */ /* 0x000f240000300800 */
[----:B------:R-:W4:Y:S01]  /*36020*/  LDL.LU R21, [R1+0x364] ;  /* 0x0003640001157983 */ /* 0x000f220000300800 */
[----:B0-----:R-:W4:Y:S01]  /*36030*/  LDL.LU R22, [R1+0x368] ;  /* 0x0003680001167983 */ /* 0x001f220000300800 */
[----:B------:R-:W4:Y:S02]  /*36040*/  LDL.LU R23, [R1+0x36c] ;  /* 0x00036c0001177983 */ /* 0x000f240000300800 */
[----:B------:R-:W3:Y:S02]  /*36050*/  LDL.LU R40, [R1+0x340] ;  /* 0x0003400001287983 */ /* 0x000ee40000300800 */
[----:B------:R-:W-:Y:S01]  /*36060*/  STL.64 [R1+0xc40], R44 ;  /* 0x000c402c01007387 */ /* 0x000fe20000100a00 */
[----:B------:R0:W-:Y:S01]  /*36070*/  STL.64 [R1+0xc48], R46 ;  /* 0x000c482e01007387 */ /* 0x0001e20000100a00 */
[----:B------:R-:W3:Y:S02]  /*36080*/  LDL.LU R41, [R1+0x344] ;  /* 0x0003440001297983 */ /* 0x000ee40000300800 */
[----:B------:R-:W3:Y:S02]  /*36090*/  LDL.LU R42, [R1+0x348] ;  /* 0x00034800012a7983 */ /* 0x000ee40000300800 */
[----:B------:R-:W3:Y:S01]  /*360a0*/  LDL.LU R43, [R1+0x34c] ;  /* 0x00034c00012b7983 */ /* 0x000ee20000300800 */
[----:B0-----:R-:W3:Y:S01]  /*360b0*/  LDL.64 R46, [R1+0x18] ;  /* 0x00001800012e7983 */ /* 0x001ee20000100a00 */
[----:B------:R0:W-:Y:S02]  /*360c0*/  STL.64 [R1+0x2660], R18 ;  /* 0x0026601201007387 */ /* 0x0001e40000100a00 */
[----:B------:R-:W-:Y:S02]  /*360d0*/  STL [R1+0x2658], R16 ;  /* 0x0026581001007387 */ /* 0x000fe40000100800 */
[----:B------:R-:W3:Y:S01]  /*360e0*/  LDL.LU.64 R54, [R1+0x26d8] ;  /* 0x0026d80001367983 */ /* 0x000ee20000300a00 */
[----:B------:R-:W3:Y:S01]  /*360f0*/  LDL.LU.64 R52, [R1+0x26d0] ;  /* 0x0026d00001347983 */ /* 0x000ee20000300a00 */
[----:B------:R1:W-:Y:S02]  /*36100*/  STL.64 [R1+0x4d0], R48 ;  /* 0x0004d03001007387 */ /* 0x0003e40000100a00 */
[----:B------:R1:W-:Y:S02]  /*36110*/  STL.64 [R1+0x4d8], R50 ;  /* 0x0004d83201007387 */ /* 0x0003e40000100a00 */
[----:B0-----:R-:W-:Y:S01]  /*36120*/  IMAD.MOV.U32 R19, RZ, RZ, R12 ;  /* 0x000000ffff137224 */ /* 0x001fe200078e000c */
[----:B-1----:R-:W4:Y:S01]  /*36130*/  LDL.LU R48, [R1+0x320] ;  /* 0x0003200001307983 */ /* 0x002f220000300800 */
[----:B------:R-:W4:Y:S02]  /*36140*/  LDL.LU R49, [R1+0x324] ;  /* 0x0003240001317983 */ /* 0x000f240000300800 */
[----:B------:R-:W4:Y:S02]  /*36150*/  LDL.LU R50, [R1+0x328] ;  /* 0x0003280001327983 */ /* 0x000f240000300800 */
[----:B------:R-:W4:Y:S01]  /*36160*/  LDL.LU R51, [R1+0x32c] ;  /* 0x00032c0001337983 */ /* 0x000f220000300800 */
[----:B------:R0:W-:Y:S01]  /*36170*/  STL.64 [R1+0x2650], R14 ;  /* 0x0026500e01007387 */ /* 0x0001e20000100a00 */
[----:B------:R-:W-:-:S02]  /*36180*/  IMAD.MOV.U32 R18, RZ, RZ, R13 ;  /* 0x000000ffff127224 */ /* 0x000fc400078e000d */
[----:B------:R-:W4:Y:S02]  /*36190*/  LDL.LU R12, [R1+0x370] ;  /* 0x00037000010c7983 */ /* 0x000f240000300800 */
[----:B------:R-:W4:Y:S01]  /*361a0*/  LDL.LU R13, [R1+0x374] ;  /* 0x00037400010d7983 */ /* 0x000f220000300800 */
[----:B0-----:R-:W4:Y:S01]  /*361b0*/  LDL.LU R14, [R1+0x378] ;  /* 0x00037800010e7983 */ /* 0x001f220000300800 */
[----:B------:R-:W4:Y:S02]  /*361c0*/  LDL.LU R15, [R1+0x37c] ;  /* 0x00037c00010f7983 */ /* 0x000f240000300800 */
[----:B--2---:R-:W-:Y:S02]  /*361d0*/  IMAD.MOV.U32 R28, RZ, RZ, R10 ;  /* 0x000000ffff1c7224 */ /* 0x004fe400078e000a */
[----:B------:R-:W-:Y:S01]  /*361e0*/  IMAD.MOV.U32 R24, RZ, RZ, R11 ;  /* 0x000000ffff187224 */ /* 0x000fe200078e000b */
[C---:B---3--:R-:W-:Y:S08]  /*361f0*/  HMMA.16816.F32 R4, R52.reuse, R10, R4 ;  /* 0x0000000a3404723c */ /* 0x048ff00000001804 */
[C---:B------:R-:W-:Y:S08]  /*36200*/  HMMA.16816.F32 R40, R52.reuse, R46, R40 ;  /* 0x0000002e3428723c */ /* 0x040ff00000001828 */
[C---:B----4-:R-:W-:Y:S08]  /*36210*/  HMMA.16816.F32 R12, R52.reuse, R18, R12 ;  /* 0x00000012340c723c */ /* 0x050ff0000000180c */
[----:B------:R-:W-:Y:S11]  /*36220*/  HMMA.16816.F32 R16, R52, R58, R20 ;  /* 0x0000003a3410723c */ /* 0x000ff60000001814 */
[----:B------:R-:W-:Y:S04]  /*36230*/  @!UPT UIADD3 URZ, URZ, URZ, URZ ;  /* 0x0000003f3f3ff290 */ /* 0x000fe8000fffe03f */
[----:B------:R-:W-:Y:S01]  /*36240*/  STL.64 [R1+0x370], R12 ;  /* 0x0003700c01007387 */ /* 0x000fe20000100a00 */
[----:B------:R-:W-:Y:S07]  /*36250*/  STL.64 [R1+0x378], R14 ;  /* 0x0003780e01007387 */ /* 0x000fee0000100a00 */
[----:B------:R0:W-:Y:S02]  /*36260*/  STL.64 [R1+0x360], R16 ;  /* 0x0003601001007387 */ /* 0x0001e40000100a00 */
[----:B------:R1:W-:Y:S01]  /*36270*/  STL.64 [R1+0x368], R18 ;  /* 0x0003681201007387 */ /* 0x0003e20000100a00 */
[----:B0-----:R-:W2:Y:S01]  /*36280*/  LDL.LU R16, [R1+0xa80] ;  /* 0x000a800001107983 */ /* 0x001ea20000300800 */
[----:B------:R-:W2:Y:S02]  /*36290*/  LDL.LU R17, [R1+0xa84] ;  /* 0x000a840001117983 */ /* 0x000ea40000300800 */
[----:B-1----:R-:W2:Y:S02]  /*362a0*/  LDL.LU R18, [R1+0xa88] ;  /* 0x000a880001127983 */ /* 0x002ea40000300800 */
[----:B------:R-:W2:Y:S01]  /*362b0*/  LDL.LU R19, [R1+0xa8c] ;  /* 0x000a8c0001137983 */ /* 0x000ea20000300800 */
[----:B------:R-:W3:Y:S01]  /*362c0*/  LDL.LU R20, [R1+0xa70] ;  /* 0x000a700001147983 */ /* 0x000ee20000300800 */
[----:B------:R-:W3:Y:S02]  /*362d0*/  LDL.LU R21, [R1+0xa74] ;  /* 0x000a740001157983 */ /* 0x000ee40000300800 */
[----:B------:R-:W3:Y:S02]  /*362e0*/  LDL.LU R22, [R1+0xa78] ;  /* 0x000a780001167983 */ /* 0x000ee40000300800 */
[----:B------:R-:W3:Y:S01]  /*362f0*/  LDL.LU R23, [R1+0xa7c] ;  /* 0x000a7c0001177983 */ /* 0x000ee20000300800 */
[----:B------:R-:W4:Y:S01]  /*36300*/  LDL.LU R56, [R1+0xa60] ;  /* 0x000a600001387983 */ /* 0x000f220000300800 */
[----:B------:R-:W-:-:S02]  /*36310*/  IMAD.MOV.U32 R13, RZ, RZ, R58 ;  /* 0x000000ffff0d7224 */ /* 0x000fc400078e003a */
[----:B------:R-:W4:Y:S02]  /*36320*/  LDL.LU R57, [R1+0xa64] ;  /* 0x000a640001397983 */ /* 0x000f240000300800 */
[----:B------:R-:W-:Y:S01]  /*36330*/  IMAD.MOV.U32 R12, RZ, RZ, R59 ;  /* 0x000000ffff0c7224 */ /* 0x000fe200078e003b */
[----:B------:R-:W4:Y:S01]  /*36340*/  LDL.LU R58, [R1+0xa68] ;  /* 0x000a6800013a7983 */ /* 0x000f220000300800 */
[----:B------:R-:W4:Y:S02]  /*36350*/  LDL.LU R59, [R1+0xa6c] ;  /* 0x000a6c00013b7983 */ /* 0x000f240000300800 */
[----:B------:R-:W-:Y:S02]  /*36360*/  STL.64 [R1+0x350], R4 ;  /* 0x0003500401007387 */ /* 0x000fe40000100a00 */
[----:B------:R0:W-:Y:S02]  /*36370*/  STL.64 [R1+0x358], R6 ;  /* 0x0003580601007387 */ /* 0x0001e40000100a00 */
[----:B------:R-:W-:Y:S01]  /*36380*/  IMAD.MOV.U32 R33, RZ, RZ, R46 ;  /* 0x000000ffff217224 */ /* 0x000fe200078e002e */
[----:B0-----:R-:W4:Y:S01]  /*36390*/  LDL.LU.64 R6, [R1+0x26c8] ;  /* 0x0026c80001067983 */ /* 0x001f220000300a00 */
[----:B------:R-:W2:Y:S02]  /*363a0*/  LDL.LU.64 R4, [R1+0x26c0] ;  /* 0x0026c00001047983 */ /* 0x000ea40000300a00 */
[----:B------:R-:W3:Y:S02]  /*363b0*/  LDL.LU.64 R10, [R1+0x26b8] ;  /* 0x0026b800010a7983 */ /* 0x000ee40000300a00 */
[----:B------:R-:W2:Y:S01]  /*363c0*/  LDL.LU.64 R8, [R1+0x26b0] ;  /* 0x0026b00001087983 */ /* 0x000ea20000300a00 */
[----:B------:R0:W-:Y:S01]  /*363d0*/  STL.64 [R1+0x2688], R30 ;  /* 0x0026881e01007387 */ /* 0x0001e20000100a00 */
[----:B------:R-:W-:Y:S02]  /*363e0*/  STL [R1+0x2680], R28 ;  /* 0x0026801c01007387 */ /* 0x000fe40000100800 */
[----:B------:R-:W-:Y:S02]  /*363f0*/  STL.64 [R1+0x340], R40 ;  /* 0x0003402801007387 */ /* 0x000fe40000100a00 */
[----:B------:R1:W-:Y:S02]  /*36400*/  STL.64 [R1+0x348], R42 ;  /* 0x0003482a01007387 */ /* 0x0003e40000100a00 */
[----:B0-----:R-:W-:-:S02]  /*36410*/  IMAD.MOV.U32 R30, RZ, RZ, R32 ;  /* 0x000000ffff1e7224 */ /* 0x001fc400078e0020 */
[----:B------:R-:W-:Y:S01]  /*36420*/  IMAD.MOV.U32 R32, RZ, RZ, R47 ;  /* 0x000000ffff207224 */ /* 0x000fe200078e002f */
[----:B-1----:R-:W2:Y:S01]  /*36430*/  LDL.LU.64 R42, [R1+0x26a8] ;  /* 0x0026a800012a7983 */ /* 0x002ea20000300a00 */
[----:B------:R-:W2:Y:S02]  /*36440*/  LDL.LU.64 R46, [R1+0x26a0] ;  /* 0x0026a000012e7983 */ /* 0x000ea40000300a00 */
[----:B------:R-:W-:Y:S02]  /*36450*/  STL.64 [R1+0x2698], R34 ;  /* 0x0026982201007387 */ /* 0x000fe40000100a00 */
[----:B------:R0:W-:Y:S02]  /*36460*/  STL.64 [R1+0x2690], R32 ;  /* 0x0026902001007387 */ /* 0x0001e40000100a00 */
[----:B0-----:R-:W2:Y:S01]  /*36470*/  LDL.LU R32, [R1+0x330] ;  /* 0x0003300001207983 */ /* 0x001ea20000300800 */
[----:B------:R-:W2:Y:S02]  /*36480*/  LDL.LU R33, [R1+0x334] ;  /* 0x0003340001217983 */ /* 0x000ea40000300800 */
[----:B------:R-:W2:Y:S02]  /*36490*/  LDL.LU R34, [R1+0x338] ;  /* 0x0003380001227983 */ /* 0x000ea40000300800 */
[----:B------:R-:W2:Y:S02]  /*364a0*/  LDL.LU R35, [R1+0x33c] ;  /* 0x00033c0001237983 */ /* 0x000ea40000300800 */
[----:B------:R-:W-:-:S07]  /*364b0*/  IMAD.MOV.U32 R31, RZ, RZ, R29 ;  /* 0x000000ffff1f7224 */ /* 0x000fce00078e001d */
[C---:B--2---:R-:W-:Y:S08]  /*364c0*/  HMMA.16816.F32 R32, R52.reuse, R30, R32 ;  /* 0x0000001e3420723c */ /* 0x044ff00000001820 */
[C---:B------:R-:W-:Y:S01]  /*364d0*/  HMMA.16816.F32 R28, R52.reuse, R46, R48 ;  /* 0x0000002e341c723c */ /* 0x040fe20000001830 */
[----:B------:R-:W0:Y:S04]  /*364e0*/  LDSM.16.MT88.4 R48, [R25+0x2000] ;  /* 0x002000001930783b */ /* 0x000e280000004200 */
[----:B------:R-:W-:Y:S10]  /*364f0*/  STL.64 [R1+0x2620], R46 ;  /* 0x0026202e01007387 */ /* 0x000ff40000100a00 */
[----:B------:R-:W-:Y:S01]  /*36500*/  STL.64 [R1+0x330], R32 ;  /* 0x0003302001007387 */ /* 0x000fe20000100a00 */
[----:B------:R-:W-:Y:S07]  /*36510*/  STL.64 [R1+0x338], R34 ;  /* 0x0003382201007387 */ /* 0x000fee0000100a00 */
[----:B------:R-:W-:Y:S02]  /*36520*/  STL.64 [R1+0x320], R28 ;  /* 0x0003201c01007387 */ /* 0x000fe40000100a00 */
[----:B------:R-:W-:Y:S01]  /*36530*/  STL.64 [R1+0x328], R30 ;  /* 0x0003281e01007387 */ /* 0x000fe20000100a00 */
[----:B------:R-:W-:Y:S01]  /*36540*/  STL.64 [R1+0x2678], R26 ;  /* 0x0026781a01007387 */ /* 0x000fe20000100a00 */
[----:B------:R-:W-:Y:S03]  /*36550*/  STL.64 [R1+0x2670], R24 ;  /* 0x0026701801007387 */ /* 0x000fe60000100a00 */
[----:B0-----:R-:W-:Y:S01]  /*36560*/  STL.64 [R1+0x25d8], R50 ;  /* 0x0025d83201007387 */ /* 0x001fe20000100a00 */
[----:B------:R0:W-:Y:S03]  /*36570*/  STL.64 [R1+0x25d0], R48 ;  /* 0x0025d03001007387 */ /* 0x0001e60000100a00 */
[----:B0-----:R-:W2:Y:S01]  /*36580*/  LDL.LU R48, [R1+0x150] ;  /* 0x0001500001307983 */ /* 0x001ea20000300800 */
[----:B------:R-:W2:Y:S02]  /*36590*/  LDL.LU R49, [R1+0x154] ;  /* 0x0001540001317983 */ /* 0x000ea40000300800 */
[----:B------:R-:W2:Y:S02]  /*365a0*/  LDL.LU R50, [R1+0x158] ;  /* 0x0001580001327983 */ /* 0x000ea40000300800 */
[----:B------:R-:W2:Y:S01]  /*365b0*/  LDL.LU R51, [R1+0x15c] ;  /* 0x00015c0001337983 */ /* 0x000ea20000300800 */
[C---:B------:R-:W-:Y:S08]  /*365c0*/  HMMA.16816.F32 R24, R52.reuse, R42, R16 ;  /* 0x0000002a3418723c */ /* 0x040ff00000001810 */
[C---:B---3--:R-:W-:Y:S01]  /*365d0*/  HMMA.16816.F32 R16, R52.reuse, R10, R20 ;  /* 0x0000000a3410723c */ /* 0x048fe20000001814 */
[----:B--2---:R-:W-:Y:S01]  /*365e0*/  STL.64 [R1+0x2630], R50 ;  /* 0x0026303201007387 */ /* 0x004fe20000100a00 */
[----:B------:R-:W-:Y:S02]  /*365f0*/  STL.64 [R1+0x2628], R48 ;  /* 0x0026283001007387 */ /* 0x000fe40000100a00 */
[----:B------:R-:W-:Y:S11]  /*36600*/  STL.64 [R1+0x2638], R42 ;  /* 0x0026382a01007387 */ /* 0x000ff60000100a00 */
[----:B------:R-:W-:Y:S01]  /*36610*/  STL.64 [R1+0xa80], R24 ;  /* 0x000a801801007387 */ /* 0x000fe20000100a00 */
[----:B------:R-:W-:Y:S01]  /*36620*/  STL.64 [R1+0xa88], R26 ;  /* 0x000a881a01007387 */ /* 0x000fe20000100a00 */
[----:B------:R0:W-:Y:S02]  /*36630*/  STL.64 [R1+0x2618], R10 ;  /* 0x0026180a01007387 */ /* 0x0001e40000100a00 */
[----:B------:R-:W-:Y:S04]  /*36640*/  STL.64 [R1+0x2610], R8 ;  /* 0x0026100801007387 */ /* 0x000fe80000100a00 */
[----:B------:R-:W-:Y:S01]  /*36650*/  STL.64 [R1+0xa70], R16 ;  /* 0x000a701001007387 */ /* 0x000fe20000100a00 */
[----:B------:R4:W-:Y:S04]  /*36660*/  STL.64 [R1+0xa78], R18 ;  /* 0x000a781201007387 */ /* 0x0009e80000100a00 */
[----:B0-----:R-:W2:Y:S01]  /*36670*/  LDL.64 R10, [R1+0x8] ;  /* 0x00000800010a7983 */ /* 0x001ea20000100a00 */
[----:B----4-:R-:W-:Y:S11]  /*36680*/  HMMA.16816.F32 R16, R52, R6, R56 ;  /* 0x000000063410723c */ /* 0x010ff60000001838 */
[----:B------:R-:W-:Y:S11]  /*36690*/  @!UPT UIADD3 URZ, URZ, URZ, URZ ;  /* 0x0000003f3f3ff290 */ /* 0x000ff6000fffe03f */
[----:B------:R-:W-:Y:S01]  /*366a0*/  @!UPT UIADD3 URZ, URZ, URZ, URZ ;  /* 0x0000003f3f3ff290 */ /* 0x000fe2000fffe03f */
[----:B------:R0:W-:Y:S01]  /*366b0*/  STL.64 [R1+0xa60], R16 ;  /* 0x000a601001007387 */ /* 0x0001e20000100a00 */
[----:B------:R1:W-:Y:S02]  /*366c0*/  STL.64 [R1+0xa68], R18 ;  /* 0x000a681201007387 */ /* 0x0003e40000100a00 */
        /* <DEDUP_REMOVED lines=20> */
[----:B0-----:R-:W2:Y:S02]  /*36810*/  LDL.LU R16, [R1+0xa10] ;  /* 0x000a100001107983 */ /* 0x001ea40000300800 */
[----:B------:R-:W2:Y:S01]  /*36820*/  LDL.LU R17, [R1+0xa14] ;  /* 0x000a140001117983 */ /* 0x000ea20000300800 */
[----:B-1----:R-:W2:Y:S01]  /*36830*/  LDL.LU R18, [R1+0xa18] ;  /* 0x000a180001127983 */ /* 0x002ea20000300800 */
[----:B------:R-:W-:-:S02]  /*36840*/  IMAD.MOV.U32 R47, RZ, RZ, R12 ;  /* 0x000000ffff2f7224 */ /* 0x000fc400078e000c */
[----:B------:R-:W2:Y:S02]  /*36850*/  LDL.LU R19, [R1+0xa1c] ;  /* 0x000a1c0001137983 */ /* 0x000ea40000300800 */
[----:B------:R-:W-:Y:S01]  /*36860*/  IMAD.MOV.U32 R46, RZ, RZ, R13 ;  /* 0x000000ffff2e7224 */ /* 0x000fe200078e000d */
[----:B------:R-:W2:Y:S01]  /*36870*/  LDL.LU R12, [R1+0xa00] ;  /* 0x000a0000010c7983 */ /* 0x000ea20000300800 */
[----:B------:R-:W2:Y:S02]  /*36880*/  LDL.LU R13, [R1+0xa04] ;  /* 0x000a0400010d7983 */ /* 0x000ea40000300800 */
[----:B------:R-:W2:Y:S02]  /*36890*/  LDL.LU R14, [R1+0xa08] ;  /* 0x000a0800010e7983 */ /* 0x000ea40000300800 */
[----:B------:R-:W2:Y:S01]  /*368a0*/  LDL.LU R15, [R1+0xa0c] ;  /* 0x000a0c00010f7983 */ /* 0x000ea20000300800 */
[----:B------:R-:W2:Y:S01]  /*368b0*/  LDL.64 R42, [R1+0x48] ;  /* 0x00004800012a7983 */ /* 0x000ea20000100a00 */
[----:B------:R-:W2:Y:S02]  /*368c0*/  LDL.LU R48, [R1+0x190] ;  /* 0x0001900001307983 */ /* 0x000ea40000300800 */
[----:B------:R-:W2:Y:S02]  /*368d0*/  LDL.LU R49, [R1+0x194] ;  /* 0x0001940001317983 */ /* 0x000ea40000300800 */
[----:B------:R-:W2:Y:S01]  /*368e0*/  LDL.LU R50, [R1+0x198] ;  /* 0x0001980001327983 */ /* 0x000ea20000300800 */
[----:B------:R-:W2:Y:S01]  /*368f0*/  LDL.LU R51, [R1+0x19c] ;  /* 0x00019c0001337983 */ /* 0x000ea20000300800 */
[----:B------:R-:W-:Y:S02]  /*36900*/  STL.64 [R1+0x2608], R6 ;  /* 0x0026080601007387 */ /* 0x000fe40000100a00 */
[----:B------:R0:W-:Y:S02]  /*36910*/  STL.64 [R1+0x2600], R4 ;  /* 0x0026000401007387 */ /* 0x0001e40000100a00 */
[----:B0-----:R-:W2:Y:S01]  /*36920*/  LDL.LU R4, [R1+0x160] ;  /* 0x0001600001047983 */ /* 0x001ea20000300800 */
[----:B------:R-:W2:Y:S02]  /*36930*/  LDL.LU R5, [R1+0x164] ;  /* 0x0001640001057983 */ /* 0x000ea40000300800 */
[----:B------:R-:W2:Y:S02]  /*36940*/  LDL.LU R6, [R1+0x168] ;  /* 0x0001680001067983 */ /* 0x000ea40000300800 */
[----:B------:R-:W2:Y:S01]  /*36950*/  LDL.LU R7, [R1+0x16c] ;  /* 0x00016c0001077983 */ /* 0x000ea20000300800 */
[C---:B----4-:R-:W-:Y:S11]  /*36960*/  HMMA.16816.F32 R32, R52.reuse, R38, R32 ;  /* 0x000000263420723c */ /* 0x050ff60000001820 */
[----:B------:R-:W-:Y:S11]  /*36970*/  @!UPT UIADD3 URZ, URZ, URZ, URZ ;  /* 0x0000003f3f3ff290 */ /* 0x000ff6000fffe03f */
[----:B------:R-:W-:Y:S01]  /*36980*/  @!UPT UIADD3 URZ, URZ, URZ, URZ ;  /* 0x0000003f3f3ff290 */ /* 0x000fe2000fffe03f */
[----:B------:R-:W-:Y:S01]  /*36990*/  STL.64 [R1+0xa50], R32 ;  /* 0x000a502001007387 */ /* 0x000fe20000100a00 */
[----:B------:R0:W-:Y:S03]  /*369a0*/  STL.64 [R1+0xa58], R34 ;  /* 0x000a582201007387 */ /* 0x0001e60000100a00 */
[----:B0-----:R-:W2:Y:S01]  /*369b0*/  LDL.LU.64 R34, [R1+0x2698] ;  /* 0x0026980001227983 */ /* 0x001ea20000300a00 */
[----:B------:R-:W4:Y:S02]  /*369c0*/  LDL.LU.64 R32, [R1+0x2690] ;  /* 0x0026900001207983 */ /* 0x000f240000300a00 */
[----:B------:R-:W-:Y:S01]  /*369d0*/  STL.64 [R1+0x25f8], R38 ;  /* 0x0025f82601007387 */ /* 0x000fe20000100a00 */
[C---:B--2---:R-:W-:Y:S11]  /*369e0*/  HMMA.16816.F32 R28, R52.reuse, R34, R28 ;  /* 0x00000022341c723c */ /* 0x044ff6000000181c */
[----:B------:R-:W-:Y:S11]  /*369f0*/  @!UPT UIADD3 URZ, URZ, URZ, URZ ;  /* 0x0000003f3f3ff290 */ /* 0x000ff6000fffe03f */
[----:B------:R-:W-:Y:S01]  /*36a00*/  @!UPT UIADD3 URZ, URZ, URZ, URZ ;  /* 0x0000003f3f3ff290 */ /* 0x000fe2000fffe03f */
[----:B------:R-:W-:Y:S01]  /*36a10*/  STL.64 [R1+0xa40], R28 ;  /* 0x000a401c01007387 */ /* 0x000fe20000100a00 */
[----:B------:R0:W-:Y:S03]  /*36a20*/  STL.64 [R1+0xa48], R30 ;  /* 0x000a481e01007387 */ /* 0x0001e60000100a00 */
[----:B0-----:R-:W2:Y:S01]  /*36a30*/  LDL.LU.64 R30, [R1+0x2688] ;  /* 0x00268800011e7983 */ /* 0x001ea20000300a00 */
[----:B------:R-:W3:Y:S02]  /*36a40*/  LDL.LU R28, [R1+0x2680] ;  /* 0x00268000011c7983 */ /* 0x000ee40000300800 */
[----:B----4-:R-:W-:Y:S02]  /*36a50*/  IMAD.MOV.U32 R39, RZ, RZ, R32 ;  /* 0x000000ffff277224 */ /* 0x010fe400078e0020 */
[----:B------:R0:W-:Y:S02]  /*36a60*/  STL.64 [R1+0x25f0], R34 ;  /* 0x0025f02201007387 */ /* 0x0001e40000100a00 */
[----:B------:R-:W-:Y:S01]  /*36a70*/  IMAD.MOV.U32 R38, RZ, RZ, R33 ;  /* 0x000000ffff267224 */ /* 0x000fe200078e0021 */
[----:B------:R-:W4:Y:S01]  /*36a80*/  LDL.LU R32, [R1+0x170] ;  /* 0x0001700001207983 */ /* 0x000f220000300800 */
[----:B------:R-:W4:Y:S03]  /*36a90*/  LDL.LU R33, [R1+0x174] ;  /* 0x0001740001217983 */ /* 0x000f260000300800 */
[----:B0-----:R-:W4:Y:S01]  /*36aa0*/  LDL.LU R34, [R1+0x178] ;  /* 0x0001780001227983 */ /* 0x001f220000300800 */
[----:B------:R-:W4:Y:S01]  /*36ab0*/  LDL.LU R35, [R1+0x17c] ;  /* 0x00017c0001237983 */ /* 0x000f220000300800 */
[C---:B--2---:R-:W-:Y:S11]  /*36ac0*/  HMMA.16816.F32 R24, R52.reuse, R30, R24 ;  /* 0x0000001e3418723c */ /* 0x044ff60000001818 */
[----:B------:R-:W-:Y:S11]  /*36ad0*/  @!UPT UIADD3 URZ, URZ, URZ, URZ ;  /* 0x0000003f3f3ff290 */ /* 0x000ff6000fffe03f */
[----:B------:R-:W-:Y:S01]  /*36ae0*/  @!UPT UIADD3 URZ, URZ, URZ, URZ ;  /* 0x0000003f3f3ff290 */ /* 0x000fe2000fffe03f */
[----:B------:R-:W-:Y:S01]  /*36af0*/  STL.64 [R1+0xa30], R24 ;  /* 0x000a301801007387 */ /* 0x000fe20000100a00 */
[----:B------:R0:W-:Y:S03]  /*36b00*/  STL.64 [R1+0xa38], R26 ;  /* 0x000a381a01007387 */ /* 0x0001e60000100a00 */
[----:B0-----:R-:W2:Y:S01]  /*36b10*/  LDL.LU.64 R26, [R1+0x2678] ;  /* 0x00267800011a7983 */ /* 0x001ea20000300a00 */
[----:B------:R-:W3:Y:S02]  /*36b20*/  LDL.LU.64 R24, [R1+0x2670] ;  /* 0x0026700001187983 */ /* 0x000ee40000300a00 */
[----:B------:R-:W-:Y:S01]  /*36b30*/  STL.64 [R1+0x25e8], R30 ;  /* 0x0025e81e01007387 */ /* 0x000fe20000100a00 */
        /* <DEDUP_REMOVED lines=23> */
[----:B0-----:R-:W3:Y:S02]  /*36cb0*/  LDL.LU.64 R14, [R1+0x2650] ;  /* 0x00265000010e7983 */ /* 0x001ee40000300a00 */
[----:B---3--:R-:W-:Y:S02]  /*36cc0*/  HMMA.16816.F32 R52, R52, R14, R56 ;  /* 0x0000000e3434723c */ /* 0x008fe40000001838 */
[----:B------:R-:W2:Y:S01]  /*36cd0*/  LDL.LU.64 R58, [R1+0x2648] ;  /* 0x00264800013a7983 */ /* 0x000ea20000300a00 */
[----:B------:R-:W2:Y:S02]  /*36ce0*/  LDL.LU.64 R56, [R1+0x2640] ;  /* 0x0026400001387983 */ /* 0x000ea40000300a00 */
[----:B------:R-:W-:Y:S11]  /*36cf0*/  IMAD.MOV.U32 R17, RZ, RZ, R43 ;  /* 0x000000ffff117224 */ /* 0x000ff600078e002b */
[----:B------:R-:W-:Y:S07]  /*36d00*/  @!UPT UIADD3 URZ, URZ, URZ, URZ ;  /* 0x0000003f3f3ff290 */ /* 0x000fee000fffe03f */
[----:B------:R0:W-:Y:S01]  /*36d10*/  STL.64 [R1+0x310], R52 ;  /* 0x0003103401007387 */ /* 0x0001e20000100a00 */
[----:B------:R1:W-:Y:S03]  /*36d20*/  STL.64 [R1+0x318], R54 ;  /* 0x0003183601007387 */ /* 0x0003e60000100a00 */
[----:B0-----:R-:W3:Y:S01]  /*36d30*/  LDL.LU R52, [R1+0x180] ;  /* 0x0001800001347983 */ /* 0x001ee20000300800 */
[----:B------:R-:W3:Y:S02]  /*36d40*/  LDL.LU R53, [R1+0x184] ;  /* 0x0001840001357983 */ /* 0x000ee40000300800 */
[----:B-1----:R-:W3:Y:S02]  /*36d50*/  LDL.LU R54, [R1+0x188] ;  /* 0x0001880001367983 */ /* 0x002ee40000300800 */
[----:B------:R-:W3:Y:S01]  /*36d60*/  LDL.LU R55, [R1+0x18c] ;  /* 0x00018c0001377983 */ /* 0x000ee20000300800 */
[C---:B--2---:R-:W-:Y:S08]  /*36d70*/  HMMA.16816.F32 R20, R56.reuse, R42, R20 ;  /* 0x0000002a3814723c */ /* 0x044ff00000001814 */
[----:B------:R-:W-:Y:S11]  /*36d80*/  HMMA.16816.F32 R44, R56, R46, R48 ;  /* 0x0000002e382c723c */ /* 0x000ff60000001830 */
[----:B------:R-:W-:Y:S04]  /*36d90*/  @!UPT UIADD3 URZ, URZ, URZ, URZ ;  /* 0x0000003f3f3ff290 */ /* 0x000fe8000fffe03f */
[----:B------:R0:W-:Y:S01]  /*36da0*/  STL.64 [R1+0x1a0], R20 ;  /* 0x0001a01401007387 */ /* 0x0001e20000100a00 */
[----:B------:R-:W-:Y:S02]  /*36db0*/  STL.64 [R1+0x1a8], R22 ;  /* 0x0001a81601007387 */ /* 0x000fe40000100a00 */
[----:B0-----:R-:W-:Y:S02]  /*36dc0*/  IMAD.MOV.U32 R20, RZ, RZ, R42 ;  /* 0x000000ffff147224 */ /* 0x001fe400078e002a */
[----:B------:R-:W2:Y:S01]  /*36dd0*/  LDL.LU.64 R42, [R1+0x2638] ;  /* 0x00263800012a7983 */ /* 0x000ea20000300a00 */
[----:B------:R-:W2:Y:S02]  /*36de0*/  LDL.LU.64 R50, [R1+0x2630] ;  /* 0x0026300001327983 */ /* 0x000ea40000300a00 */
[----:B------:R-:W2:Y:S02]  /*36df0*/  LDL.LU.64 R48, [R1+0x2628] ;  /* 0x0026280001307983 */ /* 0x000ea40000300a00 */
[----:B------:R-:W-:Y:S01]  /*36e00*/  STL.64 [R1+0x190], R44 ;  /* 0x0001902c01007387 */ /* 0x000fe20000100a00 */
[----:B------:R0:W-:Y:S04]  /*36e10*/  STL.64 [R1+0x198], R46 ;  /* 0x0001982e01007387 */ /* 0x0001e80000100a00 */
[----:B0-----:R-:W2:Y:S01]  /*36e20*/  LDL.LU.64 R46, [R1+0x2620] ;  /* 0x00262000012e7983 */ /* 0x001ea20000300a00 */
[----:B------:R-:W-:-:S02]  /*36e30*/  IMAD.MOV.U32 R30, RZ, RZ, R28 ;  /* 0x000000ffff1e7224 */ /* 0x000fc400078e001c */
[----:B------:R-:W-:Y:S01]  /*36e40*/  IMAD.MOV.U32 R31, RZ, RZ, R24 ;  /* 0x000000ffff1f7224 */ /* 0x000fe200078e0018 */
[C---:B------:R-:W-:Y:S08]  /*36e50*/  HMMA.16816.F32 R4, R56.reuse, R10, R4 ;  /* 0x0000000a3804723c */ /* 0x040ff00000001804 */
[C---:B---3--:R-:W-:Y:S08]  /*36e60*/  HMMA.16816.F32 R52, R56.reuse, R30, R52 ;  /* 0x0000001e3834723c */ /* 0x048ff00000001834 */
[----:B----4-:R-:W-:Y:S01]  /*36e70*/  HMMA.16816.F32 R28, R56, R38, R32 ;  /* 0x00000026381c723c */ /* 0x010fe20000001820 */
[----:B------:R-:W-:-:S02]  /*36e80*/  IMAD.MOV.U32 R13, RZ, RZ, R10 ;  /* 0x000000ffff0d7224 */ /* 0x000fc400078e000a */
[----:B------:R-:W-:Y:S11]  /*36e90*/  IMAD.MOV.U32 R12, RZ, RZ, R11 ;  /* 0x000000ffff0c7224 */ /* 0x000ff600078e000b */
[----:B------:R-:W-:Y:S01]  /*36ea0*/  @!UPT UIADD3 URZ, URZ, URZ, URZ ;  /* 0x0000003f3f3ff290 */ /* 0x000fe2000fffe03f */
[----:B------:R-:W-:Y:S01]  /*36eb0*/  STL.64 [R1+0x180], R52 ;  /* 0x0001803401007387 */ /* 0x000fe20000100a00 */
[----:B------:R-:W-:Y:S07]  /*36ec0*/  STL.64 [R1+0x188], R54 ;  /* 0x0001883601007387 */ /* 0x000fee0000100a00 */
[----:B------:R-:W-:Y:S02]  /*36ed0*/  STL.64 [R1+0x170], R28 ;  /* 0x0001701c01007387 */ /* 0x000fe40000100a00 */
[----:B------:R-:W-:Y:S01]  /*36ee0*/  STL.64 [R1+0x178], R30 ;  /* 0x0001781e01007387 */ /* 0x000fe20000100a00 */
[----:B------:R0:W-:Y:S01]  /*36ef0*/  STL.64 [R1+0x160], R4 ;  /* 0x0001600401007387 */ /* 0x0001e20000100a00 */
[----:B------:R1:W-:Y:S03]  /*36f00*/  STL.64 [R1+0x168], R6 ;  /* 0x0001680601007387 */ /* 0x0003e60000100a00 */
[----:B------:R-:W3:Y:S04]  /*36f10*/  LDSM.16.MT88.4 R52, [R25+0x2080] ;  /* 0x002080001934783b */ /* 0x000ee80000004200 */
[----:B0-----:R-:W4:Y:S01]  /*36f20*/  LDL.LU R4, [R1+0x840] ;  /* 0x0008400001047983 */ /* 0x001f220000300800 */
[----:B--2---:R-:W-:Y:S11]  /*36f30*/  HMMA.16816.F32 R8, R56, R46, R48 ;  /* 0x0000002e3808723c */ /* 0x004ff60000001830 */
[----:B------:R-:W-:Y:S11]  /*36f40*/  @!UPT UIADD3 URZ, URZ, URZ, URZ ;  /* 0x0000003f3f3ff290 */ /* 0x000ff6000fffe03f */
[----:B------:R-:W-:Y:S01]  /*36f50*/  @!UPT UIADD3 URZ, URZ, URZ, URZ ;  /* 0x0000003f3f3ff290 */ /* 0x000fe2000fffe03f */
[----:B------:R0:W-:Y:S01]  /*36f60*/  STL.64 [R1+0x150], R8 ;  /* 0x0001500801007387 */ /* 0x0001e20000100a00 */
[----:B------:R2:W-:Y:S02]  /*36f70*/  STL.64 [R1+0x158], R10 ;  /* 0x0001580a01007387 */ /* 0x0005e40000100a00 */
[----:B------:R-:W4:Y:S02]  /*36f80*/  LDL.LU R5, [R1+0x844] ;  /* 0x0008440001057983 */ /* 0x000f240000300800 */
[----:B-1----:R-:W4:Y:S01]  /*36f90*/  LDL.LU R6, [R1+0x848] ;  /* 0x0008480001067983 */ /* 0x002f220000300800 */
[----:B------:R-:W4:Y:S04]  /*36fa0*/  LDL.LU R7, [R1+0x84c] ;  /* 0x00084c0001077983 */ /* 0x000f280000300800 */
[----:B0-----:R-:W4:Y:S01]  /*36fb0*/  LDL.LU R8, [R1+0x850] ;  /* 0x0008500001087983 */ /* 0x001f220000300800 */
[----:B------:R-:W4:Y:S02]  /*36fc0*/  LDL.LU R9, [R1+0x854] ;  /* 0x0008540001097983 */ /* 0x000f240000300800 */
[----:B--2---:R-:W4:Y:S02]  /*36fd0*/  LDL.LU R10, [R1+0x858] ;  /* 0x00085800010a7983 */ /* 0x004f240000300800 */
[----:B------:R-:W4:Y:S01]  /*36fe0*/  LDL.LU R11, [R1+0x85c] ;  /* 0x00085c00010b7983 */ /* 0x000f220000300800 */
[----:B------:R0:W-:Y:S01]  /*36ff0*/  STL.64 [R1+0x2578], R46 ;  /* 0x0025782e01007387 */ /* 0x0001e20000100a00 */
[----:B------:R-:W2:Y:S02]  /*37000*/  LDL.LU R36, [R1+0x830] ;  /* 0x0008300001247983 */ /* 0x000ea40000300800 */
[----:B------:R-:W2:Y:S02]  /*37010*/  LDL.LU R37, [R1+0x834] ;  /* 0x0008340001257983 */ /* 0x000ea40000300800 */
[----:B------:R-:W2:Y:S01]  /*37020*/  LDL.LU R38, [R1+0x838] ;  /* 0x0008380001267983 */ /* 0x000ea20000300800 */
[----:B------:R-:W2:Y:S01]  /*37030*/  LDL.LU R39, [R1+0x83c] ;  /* 0x00083c0001277983 */ /* 0x000ea20000300800 */
[----:B0-----:R-:W-:-:S03]  /*37040*/  IMAD.MOV.U32 R46, RZ, RZ, R20 ;  /* 0x000000ffff2e7224 */ /* 0x001fc600078e0014 */
        /* <DEDUP_REMOVED lines=22> */
[C---:B----4-:R-:W-:Y:S11]  /*371b0*/  HMMA.16816.F32 R8, R56.reuse, R42, R8 ;  /* 0x0000002a3808723c */ /* 0x050ff60000001808 */
[----:B------:R-:W-:Y:S11]  /*371c0*/  @!UPT UIADD3 URZ, URZ, URZ, URZ ;  /* 0x0000003f3f3ff290 */ /* 0x000ff6000fffe03f */
[----:B------:R-:W-:Y:S01]  /*371d0*/  @!UPT UIADD3 URZ, URZ, URZ, URZ ;  /* 0x0000003f3f3ff290 */ /* 0x000fe2000fffe03f */
[----:B------:R-:W-:Y:S01]  /*371e0*/  STL.64 [R1+0x850], R8 ;  /* 0x0008500801007387 */ /* 0x000fe20000100a00 */
[----:B------:R0:W-:Y:S03]  /*371f0*/  STL.64 [R1+0x858], R10 ;  /* 0x0008580a01007387 */ /* 0x0001e60000100a00 */
[----:B0-----:R-:W4:Y:S01]  /*37200*/  LDL.LU.64 R10, [R1+0x2618] ;  /* 0x00261800010a7983 */ /* 0x001f220000300a00 */
        /* <DEDUP_REMOVED lines=9> */
[----:B--2---:R0:W-:Y:S02]  /*372a0*/  STL.64 [R1+0x2580], R8 ;  /* 0x0025800801007387 */ /* 0x0041e40000100a00 */
        /* <DEDUP_REMOVED lines=9> */
[----:B0-----:R-:W4:Y:S01]  /*37340*/  LDL.LU.64 R38, [R1+0x25f8] ;  /* 0x0025f80001267983 */ /* 0x001f220000300a00 */
[----:B------:R-:W-:Y:S02]  /*37350*/  STL.64 [R1+0x2598], R6 ;  /* 0x0025980601007387 */ /* 0x000fe40000100a00 */
[----:B---3--:R0:W-:Y:S02]  /*37360*/  STL.64 [R1+0x2590], R4 ;  /* 0x0025900401007387 */ /* 0x0081e40000100a00 */
        /* <DEDUP_REMOVED lines=20> */
[----:B0-----:R-:W4:Y:S01]  /*374b0*/  LDL.LU.64 R30, [R1+0x25e8] ;  /* 0x0025e800011e7983 */ /* 0x001f220000300a00 */
[C---:B------:R-:W-:Y:S08]  /*374c0*/  HMMA.16816.F32 R48, R56.reuse, R26, R48 ;  /* 0x0000001a3830723c */ /* 0x040ff00000001830 */
[C---:B----4-:R-:W-:Y:S11]  /*374d0*/  HMMA.16816.F32 R20, R56.reuse, R30, R20 ;  /* 0x0000001e3814723c */ /* 0x050ff60000001814 */
[----:B------:R-:W-:Y:S11]  /*374e0*/  @!UPT UIADD3 URZ, URZ, URZ, URZ ;  /* 0x0000003f3f3ff290 */ /* 0x000ff6000fffe03f */
[----:B------:R-:W-:Y:S01]  /*374f0*/  @!UPT UIADD3 URZ, URZ, URZ, URZ ;  /* 0x0000003f3f3ff290 */ /* 0x000fe2000fffe03f */
[----:B------:R-:W-:Y:S01]  /*37500*/  STL.64 [R1+0x800], R20 ;  /* 0x0008001401007387 */ /* 0x000fe20000100a00 */
[----:B------:R0:W-:Y:S03]  /*37510*/  STL.64 [R1+0x808], R22 ;  /* 0x0008081601007387 */ /* 0x0001e60000100a00 */
[----:B0-----:R-:W2:Y:S01]  /*37520*/  LDL.LU.64 R22, [R1+0x25e0] ;  /* 0x0025e00001167983 */ /* 0x001ea20000300a00 */
[----:B------:R-:W-:Y:S02]  /*37530*/  STL.64 [R1+0x7f0], R48 ;  /* 0x0007f03001007387 */ /* 0x000fe40000100a00 */
[----:B------:R0:W-:Y:S02]  /*37540*/  STL.64 [R1+0x7f8], R50 ;  /* 0x0007f83201007387 */ /* 0x0001e40000100a00 */
[----:B0-----:R-:W4:Y:S01]  /*37550*/  LDL.LU.64 R50, [R1+0x25d8] ;  /* 0x0025d80001327983 */ /* 0x001f220000300a00 */
[----:B------:R-:W4:Y:S02]  /*37560*/  LDL.LU.64 R48, [R1+0x25d0] ;  /* 0x0025d00001307983 */ /* 0x000f240000300a00 */
[----:B------:R-:W-:Y:S02]  /*37570*/  STL.64 [R1+0x25b0], R26 ;  /* 0x0025b01a01007387 */ /* 0x000fe40000100a00 */
[----:B------:R2:W-:Y:S01]  /*37580*/  STL [R1+0x25a8], R25 ;  /* 0x0025a81901007387 */ /* 0x0005e20000100800 */
[----:B---3--:R-:W-:Y:S01]  /*37590*/  HMMA.16816.F32 R4, R56, R18, R4 ;  /* 0x000000123804723c */ /* 0x008fe20000001804 */
[----:B------:R-:W-:-:S07]  /*375a0*/  IMAD.MOV.U32 R47, RZ, RZ, R17 ;  /* 0x000000ffff2f7224 */ /* 0x000fce00078e0011 */
[C---:B--2---:R-:W-:Y:S01]  /*375b0*/  HMMA.16816.F32 R24, R56.reuse, R22, R36 ;  /* 0x000000163818723c */ /* 0x044fe20000001824 */
[----:B------:R-:W-:Y:S11]  /*375c0*/  STL.64 [R1+0x2550], R22 ;  /* 0x0025501601007387 */ /* 0x000ff60000100a00 */
[----:B------:R-:W-:Y:S11]  /*375d0*/  @!UPT UIADD3 URZ, URZ, URZ, URZ ;  /* 0x0000003f3f3ff290 */ /* 0x000ff6000fffe03f */
[----:B------:R-:W-:Y:S01]  /*375e0*/  STL.64 [R1+0x7e0], R24 ;  /* 0x0007e01801007387 */ /* 0x000fe20000100a00 */
[----:B------:R-:W-:Y:S02]  /*375f0*/  STL.64 [R1+0x7e8], R26 ;  /* 0x0007e81a01007387 */ /* 0x000fe40000100a00 */
[----:B------:R-:W-:Y:S02]  /*37600*/  STL.64 [R1+0x25c0], R18 ;  /* 0x0025c01201007387 */ /* 0x000fe40000100a00 */
[----:B------:R-:W-:Y:S01]  /*37610*/  STL [R1+0x25b8], R16 ;  /* 0x0025b81001007387 */ /* 0x000fe20000100800 */
[----:B------:R-:W-:Y:S01]  /*37620*/  STL.64 [R1+0x7d0], R4 ;  /* 0x0007d00401007387 */ /* 0x000fe20000100a00 */
[----:B------:R0:W-:Y:S02]  /*37630*/  STL.64 [R1+0x7d8], R6 ;  /* 0x0007d80601007387 */ /* 0x0001e40000100a00 */
[----:B0-----:R-:W-:Y:S01]  /*37640*/  HMMA.16816.F32 R4, R56, R14, R52 ;  /* 0x0000000e3804723c */ /* 0x001fe20000001834 */
[----:B------:R-:W2:Y:S11]  /*37650*/  LDL.LU R52, [R1+0xe90] ;  /* 0x000e900001347983 */ /* 0x000eb60000300800 */
[----:B------:R-:W-:Y:S11]  /*37660*/  @!UPT UIADD3 URZ, URZ, URZ, URZ ;  /* 0x0000003f3f3ff290 */ /* 0x000ff6000fffe03f */
[----:B------:R-:W-:Y:S01]  /*37670*/  STL.64 [R1+0x140], R4 ;  /* 0x0001400401007387 */ /* 0x000fe20000100a00 */
[----:B------:R4:W-:Y:S02]  /*37680*/  STL.64 [R1+0x148], R6 ;  /* 0x0001480601007387 */ /* 0x0009e40000100a00 */
[----:B------:R-:W2:Y:S02]  /*37690*/  LDL.LU R53, [R1+0xe94] ;  /* 0x000e940001357983 */ /* 0x000ea40000300800 */
[----:B------:R-:W2:Y:S01]  /*376a0*/  LDL.LU R54, [R1+0xe98] ;  /* 0x000e980001367983 */ /* 0x000ea20000300800 */
[----:B------:R-:W2:Y:S01]  /*376b0*/  LDL.LU R55, [R1+0xe9c] ;  /* 0x000e9c0001377983 */ /* 0x000ea20000300800 */
[----:B----4-:R-:W-:Y:S03]  /*376c0*/  HMMA.16816.F32 R4, R48, R46, R8 ;  /* 0x0000002e3004723c */ /* 0x010fe60000001808 */
[----:B------:R0:W-:Y:S04]  /*376d0*/  STL.64 [R1+0x25c8], R14 ;  /* 0x0025c80e01007387 */ /* 0x0001e80000100a00 */
[----:B0-----:R-:W2:Y:S11]  /*376e0*/  LDL.64 R14, [R1+0x38] ;  /* 0x00003800010e7983 */ /* 0x001eb60000100a00 */
[----:B------:R-:W-:Y:S05]  /*376f0*/  @!UPT UIADD3 URZ, URZ, URZ, URZ ;  /* 0x0000003f3f3ff290 */ /* 0x000fea000fffe03f */
[----:B------:R-:W-:Y:S01]  /*37700*/  STL.64 [R1+0xfc0], R4 ;  /* 0x000fc00401007387 */ /* 0x000fe20000100a00 */
[----:B------:R0:W-:Y:S02]  /*37710*/  STL.64 [R1+0xfc8], R6 ;  /* 0x000fc80601007387 */ /* 0x0001e40000100a00 */
[----:B------:R-:W3:Y:S02]  /*37720*/  LDL.LU R16, [R1+0xe80] ;  /* 0x000e800001107983 */ /* 0x000ee40000300800 */
[----:B------:R-:W3:Y:S01]  /*37730*/  LDL.LU R17, [R1+0xe84] ;  /* 0x000e840001117983 */ /* 0x000ee20000300800 */
[----:B------:R-:W3:Y:S01]  /*37740*/  LDL.LU R18, [R1+0xe88] ;  /* 0x000e880001127983 */ /* 0x000ee20000300800 */
[----:B------:R-:W3:Y:S02]  /*37750*/  LDL.LU R19, [R1+0xe8c] ;  /* 0x000e8c0001137983 */ /* 0x000ee40000300800 */
[----:B------:R-:W3:Y:S02]  /*37760*/  LDL.64 R26, [R1+0x28] ;  /* 0x00002800011a7983 */ /* 0x000ee40000100a00 */
[----:B------:R-:W4:Y:S01]  /*37770*/  LDL.LU R20, [R1+0xe50] ;  /* 0x000e500001147983 */ /* 0x000f220000300800 */
[----:B------:R-:W4:Y:S01]  /*37780*/  LDL.LU R21, [R1+0xe54] ;  /* 0x000e540001157983 */ /* 0x000f220000300800 */
[----:B------:R-:W4:Y:S02]  /*37790*/  LDL.LU R22, [R1+0xe58] ;  /* 0x000e580001167983 */ /* 0x000f240000300800 */
[----:B------:R-:W4:Y:S02]  /*377a0*/  LDL.LU R23, [R1+0xe5c] ;  /* 0x000e5c0001177983 */ /* 0x000f240000300800 */
[----:B------:R-:W4:Y:S01]  /*377b0*/  LDL.LU R36, [R1+0x650] ;  /* 0x0006500001247983 */ /* 0x000f220000300800 */
[----:B------:R-:W4:Y:S01]  /*377c0*/  LDL.LU R37, [R1+0x654] ;  /* 0x0006540001257983 */ /* 0x000f220000300800 */
[----:B------:R-:W4:Y:S02]  /*377d0*/  LDL.LU R38, [R1+0x658] ;  /* 0x0006580001267983 */ /* 0x000f240000300800 */
[----:B------:R-:W-:-:S02]  /*377e0*/  IMAD.MOV.U32 R28, RZ, RZ, R6 ;  /* 0x000000ffff1c7224 */ /* 0x000fc400078e0006 */
[----:B------:R-:W4:Y:S01]  /*377f0*/  LDL.LU R39, [R1+0x65c] ;  /* 0x00065c0001277983 */ /* 0x000f220000300800 */
[----:B0-----:R-:W4:Y:S01]  /*37800*/  LDL.64 R6, [R1+0x18] ;  /* 0x0000180001067983 */ /* 0x001f220000100a00 */
[----:B------:R-:W4:Y:S02]  /*37810*/  LDL.LU R56, [R1+0x630] ;  /* 0x0006300001387983 */ /* 0x000f240000300800 */
[----:B------:R-:W4:Y:S02]  /*37820*/  LDL.LU R57, [R1+0x634] ;  /* 0x0006340001397983 */ /* 0x000f240000300800 */
[----:B------:R-:W4:Y:S02]  /*37830*/  LDL.LU R58, [R1+0x638] ;  /* 0x00063800013a7983 */ /* 0x000f240000300800 */
[----:B------:R-:W-:Y:S01]  /*37840*/  IMAD.MOV.U32 R32, RZ, RZ, R4 ;  /* 0x000000ffff207224 */ /* 0x000fe200078e0004 */
[----:B------:R-:W4:Y:S01]  /*37850*/  LDL.LU R59, [R1+0x63c] ;  /* 0x00063c00013b7983 */ /* 0x000f220000300800 */
[----:B------:R-:W4:Y:S02]  /*37860*/  LDL.LU R8, [R1+0x640] ;  /* 0x0006400001087983 */ /* 0x000f240000300800 */
[----:B------:R-:W4:Y:S02]  /*37870*/  LDL.LU R9, [R1+0x644] ;  /* 0x0006440001097983 */ /* 0x000f240000300800 */
[----:B------:R-:W4:Y:S01]  /*37880*/  LDL.LU R10, [R1+0x648] ;  /* 0x00064800010a7983 */ /* 0x000f220000300800 */
[----:B------:R-:W4:Y:S01]  /*37890*/  LDL.LU R11, [R1+0x64c] ;  /* 0x00064c00010b7983 */ /* 0x000f220000300800 */
[----:B------:R0:W-:Y:S02]  /*378a0*/  STL [R1+0x2184], R32 ;  /* 0x0021842001007387 */ /* 0x0001e40000100800 */
[----:B------:R-:W-:Y:S01]  /*378b0*/  STL [R1+0x2180], R28 ;  /* 0x0021801c01007387 */ /* 0x000fe20000100800 */
[----:B--2---:R-:W-:Y:S01]  /*378c0*/  HMMA.16816.F32 R52, R48, R14, R52 ;  /* 0x0000000e3034723c */ /* 0x004fe20000001834 */
[----:B------:R-:W-:-:S02]  /*378d0*/  IMAD.MOV.U32 R40, RZ, RZ, R14 ;  /* 0x000000ffff287224 */ /* 0x000fc400078e000e */
[----:B0-----:R-:W-:Y:S02]  /*378e0*/  IMAD.MOV.U32 R32, RZ, RZ, R15 ;  /* 0x000000ffff207224 */ /* 0x001fe400078e000f */
[----:B------:R-:W2:Y:S03]  /*378f0*/  LDL.LU.64 R14, [R1+0x25c8] ;  /* 0x0025c800010e7983 */ /* 0x000ea60000300a00 */
[C---:B---3--:R-:W-:Y:S11]  /*37900*/  HMMA.16816.F32 R16, R48.reuse, R26, R16 ;  /* 0x0000001a3010723c */ /* 0x048ff60000001810 */
[----:B------:R-:W-:Y:S04]  /*37910*/  @!UPT UIADD3 URZ, URZ, URZ, URZ ;  /* 0x0000003f3f3ff290 */ /* 0x000fe8000fffe03f */
[----:B------:R0:W-:Y:S01]  /*37920*/  STL.64 [R1+0xe90], R52 ;  /* 0x000e903401007387 */ /* 0x0001e20000100a00 */
[----:B------:R1:W-:Y:S02]  /*37930*/  STL.64 [R1+0xe98], R54 ;  /* 0x000e983601007387 */ /* 0x0003e40000100a00 */
[----:B------:R-:W-:Y:S02]  /*37940*/  IMAD.MOV.U32 R33, RZ, RZ, R52 ;  /* 0x000000ffff217224 */ /* 0x000fe400078e0034 */
[----:B------:R-:W-:Y:S01]  /*37950*/  IMAD.MOV.U32 R29, RZ, RZ, R54 ;  /* 0x000000ffff1d7224 */ /* 0x000fe200078e0036 */
[----:B0-----:R-:W3:Y:S01]  /*37960*/  LDL.LU R52, [R1+0xe40] ;  /* 0x000e400001347983 */ /* 0x001ee20000300800 */
[----:B------:R-:W3:Y:S02]  /*37970*/  LDL.LU R53, [R1+0xe44] ;  /* 0x000e440001357983 */ /* 0x000ee40000300800 */
[----:B-1----:R-:W3:Y:S02]  /*37980*/  LDL.LU R54, [R1+0xe48] ;  /* 0x000e480001367983 */ /* 0x002ee40000300800 */
[----:B------:R-:W3:Y:S01]  /*37990*/  LDL.LU R55, [R1+0xe4c] ;  /* 0x000e4c0001377983 */ /* 0x000ee20000300800 */
[----:B------:R-:W-:Y:S01]  /*379a0*/  STL [R1+0x218c], R33 ;  /* 0x00218c2101007387 */ /* 0x000fe20000100800 */
[----:B------:R-:W-:Y:S02]  /*379b0*/  STL [R1+0x2188], R29 ;  /* 0x0021881d01007387 */ /* 0x000fe40000100800 */
[----:B------:R-:W-:Y:S02]  /*379c0*/  STL.64 [R1+0xe80], R16 ;  /* 0x000e801001007387 */ /* 0x000fe40000100a00 */
[----:B------:R0:W-:Y:S02]  /*379d0*/  STL.64 [R1+0xe88], R18 ;  /* 0x000e881201007387 */ /* 0x0001e40000100a00 */
[----:B0-----:R-:W2:Y:S01]  /*379e0*/  LDL.LU.64 R18, [R1+0x25c0] ;  /* 0x0025c00001127983 */ /* 0x001ea20000300a00 */
[----:B------:R-:W3:Y:S01]  /*379f0*/  LDL.LU R16, [R1+0x25b8] ;  /* 0x0025b80001107983 */ /* 0x000ee20000300800 */
[----:B----4-:R-:W-:Y:S01]  /*37a00*/  HMMA.16816.F32 R36, R48, R6, R36 ;  /* 0x000000063024723c */ /* 0x010fe20000001824 */
[----:B------:R-:W-:-:S02]  /*37a10*/  IMAD.MOV.U32 R46, RZ, RZ, R13 ;  /* 0x000000ffff2e7224 */ /* 0x000fc400078e000d */
[----:B------:R-:W-:Y:S02]  /*37a20*/  IMAD.MOV.U32 R47, RZ, RZ, R12 ;  /* 0x000000ffff2f7224 */ /* 0x000fe400078e000c */
[----:B------:R-:W-:Y:S02]  /*37a30*/  IMAD.MOV.U32 R17, RZ, RZ, R26 ;  /* 0x000000ffff117224 */ /* 0x000fe400078e001a */
[----:B------:R-:W-:Y:S02]  /*37a40*/  IMAD.MOV.U32 R12, RZ, RZ, R27 ;  /* 0x000000ffff0c7224 */ /* 0x000fe400078e001b */
[----:B------:R-:W4:Y:S01]  /*37a50*/  LDL.LU.64 R26, [R1+0x25b0] ;  /* 0x0025b000011a7983 */ /* 0x000f220000300a00 */
[----:B------:R-:W4:Y:S01]  /*37a60*/  LDL.LU R25, [R1+0x25a8] ;  /* 0x0025a80001197983 */ /* 0x000f220000300800 */
[C---:B------:R-:W-:Y:S01]  /*37a70*/  HMMA.16816.F32 R44, R48.reuse, R46, R8 ;  /* 0x0000002e302c723c */ /* 0x040fe20000001808 */
[----:B------:R-:W-:Y:S02]  /*37a80*/  IMAD.MOV.U32 R28, RZ, RZ, R6 ;  /* 0x000000ffff1c7224 */ /* 0x000fe400078e0006 */
[----:B------:R-:W-:Y:S01]  /*37a90*/  IMAD.MOV.U32 R24, RZ, RZ, R7 ;  /* 0x000000ffff187224 */ /* 0x000fe200078e0007 */
[----:B--2---:R-:W-:Y:S01]  /*37aa0*/  STL.64 [R1+0x2548], R18 ;  /* 0x0025481201007387 */ /* 0x004fe20000100a00 */
[----:B---3--:R0:W-:Y:S03]  /*37ab0*/  STL.64 [R1+0x2540], R16 ;  /* 0x0025401001007387 */ /* 0x0081e60000100a00 */
        /* <DEDUP_REMOVED lines=8> */
[----:B------:R-:W2:Y:S02]  /*37b40*/  LDL.LU.64 R4, [R1+0x2590] ;  /* 0x0025900001047983 */ /* 0x000ea40000300a00 */
[----:B------:R-:W-:Y:S01]  /*37b50*/  STL.64 [R1+0x2570], R30 ;  /* 0x0025701e01007387 */ /* 0x000fe20000100a00 */
[----:B------:R0:W-:Y:S04]  /*37b60*/  STL [R1+0x2568], R28 ;  /* 0x0025681c01007387 */ /* 0x0001e80000100800 */
[----:B0-----:R-:W2:Y:S01]  /*37b70*/  LDL.LU R28, [R1+0xe70] ;  /* 0x000e7000011c7983 */ /* 0x001ea20000300800 */
[----:B------:R-:W2:Y:S02]  /*37b80*/  LDL.LU R29, [R1+0xe74] ;  /* 0x000e7400011d7983 */ /* 0x000ea40000300800 */
[----:B------:R-:W2:Y:S02]  /*37b90*/  LDL.LU R30, [R1+0xe78] ;  /* 0x000e7800011e7983 */ /* 0x000ea40000300800 */
[----:B------:R-:W2:Y:S01]  /*37ba0*/  LDL.LU R31, [R1+0xe7c] ;  /* 0x000e7c00011f7983 */ /* 0x000ea20000300800 */
[----:B------:R-:W2:Y:S01]  /*37bb0*/  LDL.LU.64 R10, [R1+0x2588] ;  /* 0x00258800010a7983 */ /* 0x000ea20000300a00 */
[----:B------:R-:W2:Y:S02]  /*37bc0*/  LDL.LU.64 R8, [R1+0x2580] ;  /* 0x0025800001087983 */ /* 0x000ea40000300a00 */
[----:B------:R-:W-:Y:S02]  /*37bd0*/  STL.64 [R1+0x640], R44 ;  /* 0x0006402c01007387 */ /* 0x000fe40000100a00 */
[----:B------:R0:W-:Y:S02]  /*37be0*/  STL.64 [R1+0x648], R46 ;  /* 0x0006482e01007387 */ /* 0x0001e40000100a00 */
[----:B0-----:R-:W2:Y:S02]  /*37bf0*/  LDL.LU.64 R46, [R1+0x2578] ;  /* 0x00257800012e7983 */ /* 0x001ea40000300a00 */
[C---:B--2---:R-:W-:Y:S02]  /*37c00*/  HMMA.16816.F32 R56, R48.reuse, R46, R56 ;  /* 0x0000002e3038723c */ /* 0x044fe40000001838 */
[----:B------:R-:W-:Y:S11]  /*37c10*/  STL.64 [R1+0x24f0], R46 ;  /* 0x0024f02e01007387 */ /* 0x000ff60000100a00 */
[----:B------:R-:W-:Y:S10]  /*37c20*/  @!UPT UIADD3 URZ, URZ, URZ, URZ ;  /* 0x0000003f3f3ff290 */ /* 0x000ff4000fffe03f */
[----:B------:R-:W-:Y:S01]  /*37c30*/  STL.64 [R1+0x630], R56 ;  /* 0x0006303801007387 */ /* 0x000fe20000100a00 */
[----:B------:R-:W-:Y:S02]  /*37c40*/  STL.64 [R1+0x638], R58 ;  /* 0x0006383a01007387 */ /* 0x000fe40000100a00 */
[----:B----4-:R-:W0:Y:S04]  /*37c50*/  LDSM.16.MT88.4 R56, [R25+0x2100] ;  /* 0x002100001938783b */ /* 0x010e280000004200 */
[----:B------:R-:W-:Y:S01]  /*37c60*/  STL.64 [R1+0x2560], R26 ;  /* 0x0025601a01007387 */ /* 0x000fe20000100a00 */
[----:B------:R1:W-:Y:S02]  /*37c70*/  STL.64 [R1+0x2558], R24 ;  /* 0x0025581801007387 */ /* 0x0003e40000100a00 */
[C---:B-1----:R-:W-:Y:S08]  /*37c80*/  HMMA.16816.F32 R24, R48.reuse, R42, R28 ;  /* 0x0000002a3018723c */ /* 0x042ff0000000181c */
[C---:B------:R-:W-:Y:S01]  /*37c90*/  HMMA.16816.F32 R16, R48.reuse, R10, R16 ;  /* 0x0000000a3010723c */ /* 0x040fe20000001810 */
[----:B0-----:R-:W-:Y:S01]  /*37ca0*/  STL.64 [R1+0x2498], R58 ;  /* 0x0024983a01007387 */ /* 0x001fe20000100a00 */
[----:B------:R-:W-:Y:S02]  /*37cb0*/  STL.64 [R1+0x2490], R56 ;  /* 0x0024903801007387 */ /* 0x000fe40000100a00 */
[----:B------:R-:W-:Y:S11]  /*37cc0*/  STL.64 [R1+0x24f8], R42 ;  /* 0x0024f82a01007387 */ /* 0x000ff60000100a00 */
[----:B------:R-:W-:Y:S01]  /*37cd0*/  STL.64 [R1+0xe70], R24 ;  /* 0x000e701801007387 */ /* 0x000fe20000100a00 */
[----:B------:R-:W-:Y:S01]  /*37ce0*/  STL.64 [R1+0xe78], R26 ;  /* 0x000e781a01007387 */ /* 0x000fe20000100a00 */
[----:B------:R-:W-:Y:S02]  /*37cf0*/  STL.64 [R1+0x2508], R10 ;  /* 0x0025080a01007387 */ /* 0x000fe40000100a00 */
[----:B------:R0:W-:Y:S02]  /*37d00*/  STL.64 [R1+0x2500], R8 ;  /* 0x0025000801007387 */ /* 0x0001e40000100a00 */
[C---:B0-----:R-:W-:Y:S02]  /*37d10*/  HMMA.16816.F32 R8, R48.reuse, R6, R20 ;  /* 0x000000063008723c */ /* 0x041fe40000001814 */
[----:B------:R-:W-:Y:S01]  /*37d20*/  STL.64 [R1+0xe60], R16 ;  /* 0x000e601001007387 */ /* 0x000fe20000100a00 */
[----:B------:R-:W-:Y:S02]  /*37d30*/  STL.64 [R1+0xe68], R18 ;  /* 0x000e681201007387 */ /* 0x000fe40000100a00 */
[----:B------:R-:W-:Y:S02]  /*37d40*/  STL.64 [R1+0x24e8], R6 ;  /* 0x0024e80601007387 */ /* 0x000fe40000100a00 */
[----:B------:R3:W-:Y:S11]  /*37d50*/  STL.64 [R1+0x24e0], R4 ;  /* 0x0024e00401007387 */ /* 0x0007f60000100a00 */
[----:B------:R-:W-:Y:S05]  /*37d60*/  @!UPT UIADD3 URZ, URZ, URZ, URZ ;  /* 0x0000003f3f3ff290 */ /* 0x000fea000fffe03f */
[----:B------:R-:W-:Y:S01]  /*37d70*/  STL.64 [R1+0xe50], R8 ;  /* 0x000e500801007387 */ /* 0x000fe20000100a00 */
[----:B------:R-:W-:Y:S02]  /*37d80*/  STL.64 [R1+0xe58], R10 ;  /* 0x000e580a01007387 */ /* 0x000fe40000100a00 */
[----:B------:R-:W2:Y:S01]  /*37d90*/  LDL R13, [R1+0x108c] ;  /* 0x00108c00010d7983 */ /* 0x000ea20000100800 */
[C---:B---3--:R-:W-:Y:S01]  /*37da0*/  HMMA.16816.F32 R4, R48.reuse, R38, R52 ;  /* 0x000000263004723c */ /* 0x048fe20000001834 */
[----:B------:R-:W-:Y:S04]  /*37db0*/  STL.64 [R1+0x2538], R14 ;  /* 0x0025380e01007387 */ /* 0x000fe80000100a00 */
[----:B--2---:R-:W-:Y:S01]  /*37dc0*/  STL.64 [R1+0x2530], R12 ;  /* 0x0025300c01007387 */ /* 0x004fe20000100a00 */
[----:B------:R-:W2:Y:S11]  /*37dd0*/  LDL.LU R56, [R1+0xc30] ;  /* 0x000c300001387983 */ /* 0x000eb60000300800 */
[----:B------:R-:W-:Y:S06]  /*37de0*/  @!UPT UIADD3 URZ, URZ, URZ, URZ ;  /* 0x0000003f3f3ff290 */ /* 0x000fec000fffe03f */
[----:B------:R-:W-:Y:S02]  /*37df0*/  STL.64 [R1+0xe40], R4 ;  /* 0x000e400401007387 */ /* 0x000fe40000100a00 */
[----:B------:R-:W-:Y:S01]  /*37e00*/  STL.64 [R1+0xe48], R6 ;  /* 0x000e480601007387 */ /* 0x000fe20000100a00 */
[----:B------:R-:W2:Y:S01]  /*37e10*/  LDL.LU R57, [R1+0xc34] ;  /* 0x000c340001397983 */ /* 0x000ea20000300800 */
[----:B------:R-:W3:Y:S02]  /*37e20*/  LDL.LU R58, [R1+0xc38] ;  /* 0x000c3800013a7983 */ /* 0x000ee40000300800 */
[----:B------:R-:W3:Y:S02]  /*37e30*/  LDL.LU R59, [R1+0xc3c] ;  /* 0x000c3c00013b7983 */ /* 0x000ee40000300800 */
        /* <DEDUP_REMOVED lines=16> */
[----:B---3--:R-:W-:Y:S01]  /*37f40*/  STL.64 [R1+0x2518], R58 ;  /* 0x0025183a01007387 */ /* 0x008fe20000100a00 */
[----:B--2---:R-:W-:Y:S02]  /*37f50*/  STL.64 [R1+0x2510], R56 ;  /* 0x0025103801007387 */ /* 0x004fe40000100a00 */
[----:B------:R0:W-:Y:S02]  /*37f60*/  STL.64 [R1+0x24d8], R38 ;  /* 0x0024d82601007387 */ /* 0x0001e40000100a00 */
[----:B------:R-:W2:Y:S01]  /*37f70*/  LDL.LU R36, [R1+0x470] ;  /* 0x0004700001247983 */ /* 0x000ea20000300800 */
[----:B------:R-:W2:Y:S04]  /*37f80*/  LDL.LU R37, [R1+0x474] ;  /* 0x0004740001257983 */ /* 0x000ea80000300800 */
[----:B0-----:R-:W2:Y:S01]  /*37f90*/  LDL.LU R38, [R1+0x478] ;  /* 0x0004780001267983 */ /* 0x001ea20000300800 */
[----:B------:R-:W2:Y:S01]  /*37fa0*/  LDL.LU R39, [R1+0x47c] ;  /* 0x00047c0001277983 */ /* 0x000ea20000300800 */
[C---:B----4-:R-:W-:Y:S01]  /*37fb0*/  HMMA.16816.F32 R28, R48.reuse, R34, R28 ;  /* 0x00000022301c723c */ /* 0x050fe2000000181c */
[----:B------:R-:W3:Y:S01]  /*37fc0*/  LDL.LU R12, [R1+0xdf0] ;  /* 0x000df000010c7983 */ /* 0x000ee20000300800 */
[----:B------:R-:W3:Y:S01]  /*37fd0*/  LDL.LU R13, [R1+0xdf4] ;  /* 0x000df400010d7983 */ /* 0x000ee20000300800 */
[----:B------:R-:W3:Y:S02]  /*37fe0*/  LDL.LU R14, [R1+0xdf8] ;  /* 0x000df800010e7983 */ /* 0x000ee40000300800 */
[----:B------:R-:W3:Y:S02]  /*37ff0*/  LDL.LU R15, [R1+0xdfc] ;  /* 0x000dfc00010f7983 */ /* 0x000ee40000300800 */
[----:B------:R-:W4:Y:S01]  /*38000*/  LDL.LU R52, [R1+0x620] ;  /* 0x0006200001347983 */ /* 0x000f220000300800 */
[----:B------:R-:W4:Y:S01]  /*38010*/  LDL.LU R53, [R1+0x624] ;  /* 0x0006240001357983 */ /* 0x000f220000300800 */
[----:B------:R-:W4:Y:S02]  /*38020*/  LDL.LU R54, [R1+0x628] ;  /* 0x0006280001367983 */ /* 0x000f240000300800 */
[----:B------:R-:W4:Y:S02]  /*38030*/  LDL.LU R55, [R1+0x62c] ;  /* 0x00062c0001377983 */ /* 0x000f240000300800 */
        /* <DEDUP_REMOVED lines=25> */
[----:B0-----:R-:W3:Y:S01]  /*381d0*/  LDL.64 R30, [R1+0x8] ;  /* 0x00000800011e7983 */ /* 0x001ee20000100a00 */
[C---:B--2---:R-:W-:Y:S11]  /*381e0*/  HMMA.16816.F32 R20, R48.reuse, R26, R20 ;  /* 0x0000001a3014723c */ /* 0x044ff60000001814 */
[----:B------:R-:W-:Y:S11]  /*381f0*/  @!UPT UIADD3 URZ, URZ, URZ, URZ ;  /* 0x0000003f3f3ff290 */ /* 0x000ff6000fffe03f */
[----:B------:R-:W-:Y:S01]  /*38200*/  @!UPT UIADD3 URZ, URZ, URZ, URZ ;  /* 0x0000003f3f3ff290 */ /* 0x000fe2000fffe03f */
[----:B------:R-:W-:Y:S01]  /*38210*/  STL.64 [R1+0xe10], R20 ;  /* 0x000e101401007387 */ /* 0x000fe20000100a00 */
[----:B------:R0:W-:Y:S03]  /*38220*/  STL.64 [R1+0xe18], R22 ;  /* 0x000e181601007387 */ /* 0x0001e60000100a00 */
[----:B0-----:R-:W2:Y:S01]  /*38230*/  LDL.LU.64 R22, [R1+0x2550] ;  /* 0x0025500001167983 */ /* 0x001ea20000300a00 */
[----:B------:R-:W-:Y:S01]  /*38240*/  STL.64 [R1+0x24c8], R26 ;  /* 0x0024c81a01007387 */ /* 0x000fe20000100a00 */
[C---:B--2---:R-:W-:Y:S11]  /*38250*/  HMMA.16816.F32 R16, R48.reuse, R22, R16 ;  /* 0x000000163010723c */ /* 0x044ff60000001810 */
[----:B------:R-:W-:Y:S11]  /*38260*/  @!UPT UIADD3 URZ, URZ, URZ, URZ ;  /* 0x0000003f3f3ff290 */ /* 0x000ff6000fffe03f */
[----:B------:R-:W-:Y:S01]  /*38270*/  @!UPT UIADD3 URZ, URZ, URZ, URZ ;  /* 0x0000003f3f3ff290 */ /* 0x000fe2000fffe03f */
        /* <DEDUP_REMOVED lines=14> */
[----:B0-----:R-:W4:Y:S01]  /*38360*/  LDL.LU.64 R14, [R1+0x2538] ;  /* 0x00253800010e7983 */ /* 0x001f220000300a00 */
[----:B------:R-:W3:Y:S02]  /*38370*/  LDL.LU.64 R12, [R1+0x2530] ;  /* 0x00253000010c7983 */ /* 0x000ee40000300a00 */
[----:B------:R-:W-:Y:S02]  /*38380*/  STL.64 [R1+0x24b8], R18 ;  /* 0x0024b81201007387 */ /* 0x000fe40000100a00 */
[----:B--2---:R-:W-:Y:S01]  /*38390*/  STL [R1+0x24b0], R16 ;  /* 0x0024b01001007387 */ /* 0x004fe20000100800 */
[----:B----4-:R-:W-:Y:S01]  /*383a0*/  HMMA.16816.F32 R48, R48, R14, R52 ;  /* 0x0000000e3030723c */ /* 0x010fe20000001834 */
[----:B------:R-:W2:Y:S01]  /*383b0*/  LDL.LU.64 R54, [R1+0x2528] ;  /* 0x0025280001367983 */ /* 0x000ea20000300a00 */
[----:B------:R-:W2:Y:S02]  /*383c0*/  LDL.LU.64 R52, [R1+0x2520] ;  /* 0x0025200001347983 */ /* 0x000ea40000300a00 */
[----:B------:R-:W-:-:S02]  /*383d0*/  IMAD.MOV.U32 R42, RZ, RZ, R40 ;  /* 0x000000ffff2a7224 */ /* 0x000fc400078e0028 */
[----:B------:R-:W-:Y:S11]  /*383e0*/  IMAD.MOV.U32 R43, RZ, RZ, R32 ;  /* 0x000000ffff2b7224 */ /* 0x000ff600078e0020 */
[----:B------:R-:W-:Y:S06]  /*383f0*/  @!UPT UIADD3 URZ, URZ, URZ, URZ ;  /* 0x0000003f3f3ff290 */ /* 0x000fec000fffe03f */
[----:B------:R0:W-:Y:S01]  /*38400*/  STL.64 [R1+0x620], R48 ;  /* 0x0006203001007387 */ /* 0x0001e20000100a00 */
[----:B------:R1:W-:Y:S03]  /*38410*/  STL.64 [R1+0x628], R50 ;  /* 0x0006283201007387 */ /* 0x0003e60000100a00 */
[----:B0-----:R-:W4:Y:S01]  /*38420*/  LDL.LU R48, [R1+0x490] ;  /* 0x0004900001307983 */ /* 0x001f220000300800 */
[----:B------:R-:W4:Y:S02]  /*38430*/  LDL.LU R49, [R1+0x494] ;  /* 0x0004940001317983 */ /* 0x000f240000300800 */
[----:B-1----:R-:W4:Y:S02]  /*38440*/  LDL.LU R50, [R1+0x498] ;  /* 0x0004980001327983 */ /* 0x002f240000300800 */
[----:B------:R-:W4:Y:S01]  /*38450*/  LDL.LU R51, [R1+0x49c] ;  /* 0x00049c0001337983 */ /* 0x000f220000300800 */
[----:B------:R0:W-:Y:S01]  /*38460*/  STL.64 [R1+0x24a8], R14 ;  /* 0x0024a80e01007387 */ /* 0x0001e20000100a00 */
[----:B---3--:R1:W-:Y:S02]  /*38470*/  STL [R1+0x24a0], R13 ;  /* 0x0024a00d01007387 */ /* 0x0083e40000100800 */
[----:B0-----:R-:W-:-:S02]  /*38480*/  IMAD.MOV.U32 R14, RZ, RZ, R17 ;  /* 0x000000ffff0e7224 */ /* 0x001fc400078e0011 */
[----:B------:R-:W-:Y:S01]  /*38490*/  IMAD.MOV.U32 R15, RZ, RZ, R12 ;  /* 0x000000ffff0f7224 */ /* 0x000fe200078e000c */
[C---:B--2---:R-:W-:Y:S08]  /*384a0*/  HMMA.16816.F32 R4, R52.reuse, R58, R4 ;  /* 0x0000003a3404723c */ /* 0x044ff00000001804 */
[C---:B------:R-:W-:Y:S08]  /*384b0*/  HMMA.16816.F32 R40, R52.reuse, R42, R8 ;  /* 0x0000002a3428723c */ /* 0x040ff00000001808 */
[----:B-1----:R-:W-:Y:S07]  /*384c0*/  HMMA.16816.F32 R12, R52, R14, R44 ;  /* 0x0000000e340c723c */ /* 0x002fee000000182c */
[----:B------:R0:W-:Y:S01]  /*384d0*/  STL.64 [R1+0x4c0], R4 ;  /* 0x0004c00401007387 */ /* 0x0001e20000100a00 */
[----:B------:R-:W-:Y:S02]  /*384e0*/  STL.64 [R1+0x4c8], R6 ;  /* 0x0004c80601007387 */ /* 0x000fe40000100a00 */
[----:B0-----:R-:W-:-:S02]  /*384f0*/  IMAD.MOV.U32 R5, RZ, RZ, R58 ;  /* 0x000000ffff057224 */ /* 0x001fc400078e003a */
[----:B------:R-:W-:Y:S02]  /*38500*/  IMAD.MOV.U32 R4, RZ, RZ, R59 ;  /* 0x000000ffff047224 */ /* 0x000fe400078e003b */
[----:B------:R-:W2:Y:S01]  /*38510*/  LDL.LU.64 R58, [R1+0x2518] ;  /* 0x00251800013a7983 */ /* 0x000ea20000300a00 */
[----:B------:R-:W2:Y:S02]  /*38520*/  LDL.LU.64 R56, [R1+0x2510] ;  /* 0x0025100001387983 */ /* 0x000ea40000300a00 */
[----:B------:R-:W3:Y:S02]  /*38530*/  LDL.LU.64 R10, [R1+0x2508] ;  /* 0x00250800010a7983 */ /* 0x000ee40000300a00 */
[----:B------:R-:W2:Y:S01]  /*38540*/  LDL.LU.64 R8, [R1+0x2500] ;  /* 0x0025000001087983 */ /* 0x000ea20000300a00 */
[----:B------:R-:W-:Y:S01]  /*38550*/  STL.64 [R1+0x4b0], R40 ;  /* 0x0004b02801007387 */ /* 0x000fe20000100a00 */
[----:B------:R0:W-:Y:S03]  /*38560*/  STL.64 [R1+0x4b8], R42 ;  /* 0x0004b82a01007387 */ /* 0x0001e60000100a00 */
[----:B0-----:R-:W2:Y:S01]  /*38570*/  LDL.LU.64 R42, [R1+0x24f8] ;  /* 0x0024f800012a7983 */ /* 0x001ea20000300a00 */
[----:B------:R-:W2:Y:S02]  /*38580*/  LDL.LU.64 R46, [R1+0x24f0] ;  /* 0x0024f000012e7983 */ /* 0x000ea40000300a00 */
[----:B------:R-:W-:-:S02]  /*38590*/  IMAD.MOV.U32 R18, RZ, RZ, R28 ;  /* 0x000000ffff127224 */ /* 0x000fc400078e001c */
[----:B------:R-:W-:Y:S01]  /*385a0*/  IMAD.MOV.U32 R19, RZ, RZ, R24 ;  /* 0x000000ffff137224 */ /* 0x000fe200078e0018 */
[----:B------:R-:W-:Y:S01]  /*385b0*/  STL.64 [R1+0x4a0], R12 ;  /* 0x0004a00c01007387 */ /* 0x000fe20000100a00 */
[----:B------:R0:W-:Y:S05]  /*385c0*/  STL.64 [R1+0x4a8], R14 ;  /* 0x0004a80e01007387 */ /* 0x0001ea0000100a00 */
[C---:B----4-:R-:W-:Y:S08]  /*385d0*/  HMMA.16816.F32 R16, R52.reuse, R18, R48 ;  /* 0x000000123410723c */ /* 0x050ff00000001830 */
[----:B0-----:R-:W-:Y:S01]  /*385e0*/  HMMA.16816.F32 R12, R52, R30, R20 ;  /* 0x0000001e340c723c */ /* 0x001fe20000001814 */
[----:B------:R-:W-:-:S02]  /*385f0*/  IMAD.MOV.U32 R7, RZ, RZ, R30 ;  /* 0x000000ffff077224 */ /* 0x000fc400078e001e */
[----:B------:R-:W-:Y:S01]  /*38600*/  IMAD.MOV.U32 R6, RZ, RZ, R31 ;  /* 0x000000ffff067224 */ /* 0x000fe200078e001f */
[----:B------:R-:W0:Y:S11]  /*38610*/  LDSM.16.MT88.4 R48, [R25+0x2180] ;  /* 0x002180001930783b */ /* 0x000e360000004200 */
[----:B------:R-:W-:Y:S01]  /*38620*/  STL.64 [R1+0x490], R16 ;  /* 0x0004901001007387 */ /* 0x000fe20000100a00 */
[----:B------:R-:W-:Y:S07]  /*38630*/  STL.64 [R1+0x498], R18 ;  /* 0x0004981201007387 */ /* 0x000fee0000100a00 */
[----:B------:R-:W-:Y:S02]  /*38640*/  STL.64 [R1+0x480], R12 ;  /* 0x0004800c01007387 */ /* 0x000fe40000100a00 */
[----:B------:R2:W-:Y:S02]  /*38650*/  STL.64 [R1+0x488], R14 ;  /* 0x0004880e01007387 */ /* 0x0005e40000100a00 */
[----:B--2---:R-:W-:Y:S01]  /*38660*/  HMMA.16816.F32 R12, R52, R46, R36 ;  /* 0x0000002e340c723c */ /* 0x004fe20000001824 */
[----:B------:R1:W-:Y:S06]  /*38670*/  STL.64 [R1+0x2420], R46 ;  /* 0x0024202e01007387 */ /* 0x0003ec0000100a00 */
[----:B-1----:R-:W-:-:S02]  /*38680*/  IMAD.MOV.U32 R46, RZ, RZ, R7 ;  /* 0x000000ffff2e7224 */ /* 0x002fc400078e0007 */
[----:B------:R-:W-:Y:S11]  /*38690*/  IMAD.MOV.U32 R47, RZ, RZ, R6 ;  /* 0x000000ffff2f7224 */ /* 0x000ff600078e0006 */
[----:B------:R-:W-:Y:S03]  /*386a0*/  @!UPT UIADD3 URZ, URZ, URZ, URZ ;  /* 0x0000003f3f3ff290 */ /* 0x000fe6000fffe03f */
[----:B------:R-:W-:Y:S01]  /*386b0*/  STL.64 [R1+0x470], R12 ;  /* 0x0004700c01007387 */ /* 0x000fe20000100a00 */
[----:B------:R-:W-:Y:S02]  /*386c0*/  STL.64 [R1+0x478], R14 ;  /* 0x0004780e01007387 */ /* 0x000fe40000100a00 */
[----:B------:R1:W-:Y:S02]  /*386d0*/  STL.64 [R1+0x2430], R46 ;  /* 0x0024302e01007387 */ /* 0x0003e40000100a00 */
[----:B-1----:R-:W2:Y:S01]  /*386e0*/  LDL.64 R46, [R1+0x18] ;  /* 0x00001800012e7983 */ /* 0x002ea20000100a00 */
[----:B------:R-:W-:Y:S03]  /*386f0*/  HMMA.16816.F32 R12, R52, R42, R56 ;  /* 0x0000002a340c723c */ /* 0x000fe60000001838 */
[----:B--2---:R1:W-:Y:S01]  /*38700*/  STL.64 [R1+0x2448], R46 ;  /* 0x0024482e01007387 */ /* 0x0043e20000100a00 */
[----:B0-----:R-:W-:Y:S02]  /*38710*/  STL.64 [R1+0x2418], R50 ;  /* 0x0024183201007387 */ /* 0x001fe40000100a00 */
[----:B------:R-:W-:Y:S01]  /*38720*/  STL.64 [R1+0x2410], R48 ;  /* 0x0024103001007387 */ /* 0x000fe20000100a00 */
[----:B-1----:R-:W2:Y:S04]  /*38730*/  LDL.64 R46, [R1+0x28] ;  /* 0x00002800012e7983 */ /* 0x002ea80000100a00 */
[----:B--2---:R-:W-:Y:S11]  /*38740*/  STL.64 [R1+0x2460], R46 ;  /* 0x0024602e01007387 */ /* 0x004ff60000100a00 */
[----:B------:R-:W-:Y:S01]  /*38750*/  @!UPT UIADD3 URZ, URZ, URZ, URZ ;  /* 0x0000003f3f3ff290 */ /* 0x000fe2000fffe03f */
[----:B------:R-:W-:Y:S02]  /*38760*/  STL.64 [R1+0xc30], R12 ;  /* 0x000c300c01007387 */ /* 0x000fe40000100a00 */
[----:B------:R-:W-:Y:S02]  /*38770*/  STL.64 [R1+0xc38], R14 ;  /* 0x000c380e01007387 */ /* 0x000fe40000100a00 */
[----:B------:R0:W-:Y:S01]  /*38780*/  STL.64 [R1+0x2428], R42 ;  /* 0x0024282a01007387 */ /* 0x0001e20000100a00 */
[----:B------:R-:W2:Y:S01]  /*38790*/  LDL.LU R40, [R1+0x2c0] ;  /* 0x0002c00001287983 */ /* 0x000ea20000300800 */
[----:B------:R-:W2:Y:S03]  /*387a0*/  LDL.LU R41, [R1+0x2c4] ;  /* 0x0002c40001297983 */ /* 0x000ea60000300800 */
[----:B0-----:R-:W4:Y:S01]  /*387b0*/  LDL.LU R42, [R1+0x2c8] ;  /* 0x0002c800012a7983 */ /* 0x001f220000300800 */
[----:B------:R-:W4:Y:S02]  /*387c0*/  LDL.LU R43, [R1+0x2cc] ;  /* 0x0002cc00012b7983 */ /* 0x000f240000300800 */
[----:B------:R-:W2:Y:S02]  /*387d0*/  LDL.64 R46, [R1+0x38] ;  /* 0x00003800012e7983 */ /* 0x000ea40000100a00 */
[----:B--2---:R-:W-:Y:S01]  /*387e0*/  STL.64 [R1+0x2478], R46 ;  /* 0x0024782e01007387 */ /* 0x004fe20000100a00 */
[----:B----4-:R-:W-:Y:S02]  /*387f0*/  STL.64 [R1+0x2440], R42 ;  /* 0x0024402a01007387 */ /* 0x010fe40000100a00 */
[----:B------:R0:W-:Y:S02]  /*38800*/  STL.64 [R1+0x2438], R40 ;  /* 0x0024382801007387 */ /* 0x0001e40000100a00 */
[----:B0-----:R-:W2:Y:S01]  /*38810*/  LDL.LU R40, [R1+0x2d0] ;  /* 0x0002d00001287983 */ /* 0x001ea20000300800 */
[----:B------:R-:W2:Y:S02]  /*38820*/  LDL.LU R41, [R1+0x2d4] ;  /* 0x0002d40001297983 */ /* 0x000ea40000300800 */
[----:B------:R-:W4:Y:S02]  /*38830*/  LDL.LU R42, [R1+0x2d8] ;  /* 0x0002d800012a7983 */ /* 0x000f240000300800 */
[----:B------:R-:W4:Y:S01]  /*38840*/  LDL.LU R43, [R1+0x2dc] ;  /* 0x0002dc00012b7983 */ /* 0x000f220000300800 */
[----:B------:R-:W2:Y:S01]  /*38850*/  LDL.LU R12, [R1+0xbb0] ;  /* 0x000bb000010c7983 */ /* 0x000ea20000300800 */
        /* <DEDUP_REMOVED lines=18> */
[----:B------:R-:W-:Y:S01]  /*38980*/  IMAD.MOV.U32 R47, RZ, RZ, R4 ;  /* 0x000000ffff2f7224 */ /* 0x000fe200078e0004 */
[----:B------:R-:W3:Y:S01]  /*38990*/  LDL.LU R39, [R1+0xc1c] ;  /* 0x000c1c0001277983 */ /* 0x000ee20000300800 */
[----:B------:R-:W-:-:S02]  /*389a0*/  IMAD.MOV.U32 R46, RZ, RZ, R5 ;  /* 0x000000ffff2e7224 */ /* 0x000fc400078e0005 */
        /* <DEDUP_REMOVED lines=16> */
[----:B----4-:R-:W-:Y:S01]  /*38ab0*/  STL.64 [R1+0x2458], R42 ;  /* 0x0024582a01007387 */ /* 0x010fe20000100a00 */
[----:B--2---:R0:W-:Y:S03]  /*38ac0*/  STL.64 [R1+0x2450], R40 ;  /* 0x0024502801007387 */ /* 0x0041e60000100a00 */
[----:B0-----:R-:W2:Y:S01]  /*38ad0*/  LDL.LU R40, [R1+0x2e0] ;  /* 0x0002e00001287983 */ /* 0x001ea20000300800 */
[----:B------:R-:W2:Y:S02]  /*38ae0*/  LDL.LU R41, [R1+0x2e4] ;  /* 0x0002e40001297983 */ /* 0x000ea40000300800 */
[----:B------:R-:W4:Y:S02]  /*38af0*/  LDL.LU R42, [R1+0x2e8] ;  /* 0x0002e800012a7983 */ /* 0x000f240000300800 */
[----:B------:R-:W4:Y:S01]  /*38b00*/  LDL.LU R43, [R1+0x2ec] ;  /* 0x0002ec00012b7983 */ /* 0x000f220000300800 */
[C---:B---3--:R-:W-:Y:S01]  /*38b10*/  HMMA.16816.F32 R4, R52.reuse, R10, R4 ;  /* 0x0000000a3404723c */ /* 0x048fe20000001804 */
[----:B----4-:R-:W-:Y:S01]  /*38b20*/  STL.64 [R1+0x2470], R42 ;  /* 0x0024702a01007387 */ /* 0x010fe20000100a00 */
[----:B--2---:R0:W-:Y:S03]  /*38b30*/  STL.64 [R1+0x2468], R40 ;  /* 0x0024682801007387 */ /* 0x0041e60000100a00 */
[----:B0-----:R-:W2:Y:S01]  /*38b40*/  LDL.LU R40, [R1+0x2f0] ;  /* 0x0002f00001287983 */ /* 0x001ea20000300800 */
[----:B------:R-:W2:Y:S02]  /*38b50*/  LDL.LU R41, [R1+0x2f4] ;  /* 0x0002f40001297983 */ /* 0x000ea40000300800 */
[----:B------:R-:W3:Y:S02]  /*38b60*/  LDL.LU R42, [R1+0x2f8] ;  /* 0x0002f800012a7983 */ /* 0x000ee40000300800 */
[----:B------:R-:W3:Y:S02]  /*38b70*/  LDL.LU R43, [R1+0x2fc] ;  /* 0x0002fc00012b7983 */ /* 0x000ee40000300800 */
[----:B---3--:R-:W-:Y:S01]  /*38b80*/  STL.64 [R1+0x2488], R42 ;  /* 0x0024882a01007387 */ /* 0x008fe20000100a00 */
[----:B--2---:R0:W-:Y:S03]  /*38b90*/  STL.64 [R1+0x2480], R40 ;  /* 0x0024802801007387 */ /* 0x0041e60000100a00 */
[----:B0-----:R-:W2:Y:S01]  /*38ba0*/  LDL.LU R40, [R1+0x300] ;  /* 0x0003000001287983 */ /* 0x001ea20000300800 */
[----:B------:R-:W2:Y:S02]  /*38bb0*/  LDL.LU R41, [R1+0x304] ;  /* 0x0003040001297983 */ /* 0x000ea40000300800 */
[----:B------:R-:W2:Y:S02]  /*38bc0*/  LDL.LU R42, [R1+0x308] ;  /* 0x00030800012a7983 */ /* 0x000ea40000300800 */
[----:B------:R-:W2:Y:S02]  /*38bd0*/  LDL.LU R43, [R1+0x30c] ;  /* 0x00030c00012b7983 */ /* 0x000ea40000300800 */
[----:B------:R-:W-:Y:S01]  /*38be0*/  STL.64 [R1+0xc20], R4 ;  /* 0x000c200401007387 */ /* 0x000fe20000100a00 */
[----:B------:R0:W-:Y:S03]  /*38bf0*/  STL.64 [R1+0xc28], R6 ;  /* 0x000c280601007387 */ /* 0x0001e60000100a00 */
[----:B0-----:R-:W3:Y:S01]  /*38c00*/  LDL.LU.64 R6, [R1+0x24e8] ;  /* 0x0024e80001067983 */ /* 0x001ee20000300a00 */
[----:B------:R-:W4:Y:S01]  /*38c10*/  LDL.LU.64 R4, [R1+0x24e0] ;  /* 0x0024e00001047983 */ /* 0x000f220000300a00 */
[C---:B---3--:R-:W-:Y:S11]  /*38c20*/  HMMA.16816.F32 R36, R52.reuse, R6, R36 ;  /* 0x000000063424723c */ /* 0x048ff60000001824 */
[----:B------:R-:W-:Y:S11]  /*38c30*/  @!UPT UIADD3 URZ, URZ, URZ, URZ ;  /* 0x0000003f3f3ff290 */ /* 0x000ff6000fffe03f */
[----:B------:R-:W-:Y:S01]  /*38c40*/  @!UPT UIADD3 URZ, URZ, URZ, URZ ;  /* 0x0000003f3f3ff290 */ /* 0x000fe2000fffe03f */
[----:B------:R-:W-:Y:S01]  /*38c50*/  STL.64 [R1+0xc10], R36 ;  /* 0x000c102401007387 */ /* 0x000fe20000100a00 */
[----:B------:R0:W-:Y:S03]  /*38c60*/  STL.64 [R1+0xc18], R38 ;  /* 0x000c182601007387 */ /* 0x0001e60000100a00 */
[----:B0-----:R-:W3:Y:S01]  /*38c70*/  LDL.LU.64 R38, [R1+0x24d8] ;  /* 0x0024d80001267983 */ /* 0x001ee20000300a00 */
[C---:B------:R-:W-:Y:S08]  /*38c80*/  HMMA.16816.F32 R28, R52.reuse, R34, R28 ;  /* 0x00000022341c723c */ /* 0x040ff0000000181c */
[C---:B---3--:R-:W-:Y:S11]  /*38c90*/  HMMA.16816.F32 R48, R52.reuse, R38, R48 ;  /* 0x000000263430723c */ /* 0x048ff60000001830 */
[----:B------:R-:W-:Y:S11]  /*38ca0*/  @!UPT UIADD3 URZ, URZ, URZ, URZ ;  /* 0x0000003f3f3ff290 */ /* 0x000ff6000fffe03f */
[----:B------:R-:W-:Y:S01]  /*38cb0*/  @!UPT UIADD3 URZ, URZ, URZ, URZ ;  /* 0x0000003f3f3ff290 */ /* 0x000fe2000fffe03f */
[----:B------:R0:W-:Y:S01]  /*38cc0*/  STL.64 [R1+0xc00], R48 ;  /* 0x000c003001007387 */ /* 0x0001e20000100a00 */
[----:B------:R1:W-:Y:S03]  /*38cd0*/  STL.64 [R1+0xc08], R50 ;  /* 0x000c083201007387 */ /* 0x0003e60000100a00 */
[----:B0-----:R-:W3:Y:S01]  /*38ce0*/  LDL.LU R48, [R1+0x9f0] ;  /* 0x0009f00001307983 */ /* 0x001ee20000300800 */
[----:B------:R-:W3:Y:S02]  /*38cf0*/  LDL.LU R49, [R1+0x9f4] ;  /* 0x0009f40001317983 */ /* 0x000ee40000300800 */
[----:B-1----:R-:W3:Y:S02]  /*38d00*/  LDL.LU R50, [R1+0x9f8] ;  /* 0x0009f80001327983 */ /* 0x002ee40000300800 */
[----:B------:R-:W3:Y:S01]  /*38d10*/  LDL.LU R51, [R1+0x9fc] ;  /* 0x0009fc0001337983 */ /* 0x000ee20000300800 */
        /* <DEDUP_REMOVED lines=28> */
[----:B------:R-:W3:Y:S01]  /*38ee0*/  LDL.LU R13, [R1+0x24a0] ;  /* 0x0024a000010d7983 */ /* 0x000ee20000300800 */
[----:B--2---:R-:W-:Y:S02]  /*38ef0*/  HMMA.16816.F32 R52, R52, R14, R56 ;  /* 0x0000000e3434723c */ /* 0x004fe40000001838 */
[----:B------:R-:W2:Y:S01]  /*38f00*/  LDL.LU.64 R58, [R1+0x2498] ;  /* 0x00249800013a7983 */ /* 0x000ea20000300a00 */
[----:B------:R-:W2:Y:S11]  /*38f10*/  LDL.LU.64 R56, [R1+0x2490] ;  /* 0x0024900001387983 */ /* 0x000eb60000300a00 */
[----:B------:R-:W-:Y:S09]  /*38f20*/  @!UPT UIADD3 URZ, URZ, URZ, URZ ;  /* 0x0000003f3f3ff290 */ /* 0x000ff2000fffe03f */
[----:B------:R0:W-:Y:S01]  /*38f30*/  STL.64 [R1+0x460], R52 ;  /* 0x0004603401007387 */ /* 0x0001e20000100a00 */
[----:B------:R1:W-:Y:S03]  /*38f40*/  STL.64 [R1+0x468], R54 ;  /* 0x0004683601007387 */ /* 0x0003e60000100a00 */
[----:B0-----:R-:W3:Y:S01]  /*38f50*/  LDL.LU R52, [R1+0x2b0] ;  /* 0x0002b00001347983 */ /* 0x001ee20000300800 */
[----:B------:R-:W3:Y:S02]  /*38f60*/  LDL.LU R53, [R1+0x2b4] ;  /* 0x0002b40001357983 */ /* 0x000ee40000300800 */
[----:B-1----:R-:W3:Y:S02]  /*38f70*/  LDL.LU R54, [R1+0x2b8] ;  /* 0x0002b80001367983 */ /* 0x002ee40000300800 */
[----:B------:R-:W3:Y:S01]  /*38f80*/  LDL.LU R55, [R1+0x2bc] ;  /* 0x0002bc0001377983 */ /* 0x000ee20000300800 */
[C---:B--2---:R-:W-:Y:S01]  /*38f90*/  HMMA.16816.F32 R44, R56.reuse, R46, R40 ;  /* 0x0000002e382c723c */ /* 0x044fe20000001828 */
[----:B------:R-:W2:Y:S01]  /*38fa0*/  LDL.LU.64 R42, [R1+0x2488] ;  /* 0x00248800012a7983 */ /* 0x000ea20000300a00 */
[----:B------:R-:W2:Y:S11]  /*38fb0*/  LDL.LU.64 R40, [R1+0x2480] ;  /* 0x0024800001287983 */ /* 0x000eb60000300a00 */
[----:B------:R-:W-:Y:S10]  /*38fc0*/  @!UPT UIADD3 URZ, URZ, URZ, URZ ;  /* 0x0000003f3f3ff290 */ /* 0x000ff4000fffe03f */
[----:B------:R-:W-:Y:S01]  /*38fd0*/  STL.64 [R1+0x300], R44 ;  /* 0x0003002c01007387 */ /* 0x000fe20000100a00 */
[----:B------:R0:W-:Y:S03]  /*38fe0*/  STL.64 [R1+0x308], R46 ;  /* 0x0003082e01007387 */ /* 0x0001e60000100a00 */
[----:B0-----:R-:W2:Y:S02]  /*38ff0*/  LDL.LU.64 R46, [R1+0x2478] ;  /* 0x00247800012e7983 */ /* 0x001ea40000300a00 */
        /* <DEDUP_REMOVED lines=27> */
[C---:B--2---:R-:W-:Y:S01]  /*391b0*/  HMMA.16816.F32 R44, R56.reuse, R46, R40 ;  /* 0x0000002e382c723c */ /* 0x044fe20000001828 */
[----:B------:R-:W2:Y:S11]  /*391c0*/  LDL.LU.64 R42, [R1+0x2428] ;  /* 0x00242800012a7983 */ /* 0x000eb60000300a00 */
[----:B------:R-:W-:Y:S11]  /*391d0*/  @!UPT UIADD3 URZ, URZ, URZ, URZ ;  /* 0x0000003f3f3ff290 */ /* 0x000ff6000fffe03f */
[----:B------:R-:W-:Y:S01]  /*391e0*/  STL.64 [R1+0x2c0], R44 ;  /* 0x0002c02c01007387 */ /* 0x000fe20000100a00 */
[----:B------:R0:W-:Y:S03]  /*391f0*/  STL.64 [R1+0x2c8], R46 ;  /* 0x0002c82e01007387 */ /* 0x0001e60000100a00 */
[----:B0-----:R-:W3:Y:S02]  /*39200*/  LDL.LU.64 R46, [R1+0x2420] ;  /* 0x00242000012e7983 */ /* 0x001ee40000300a00 */
[C---:B---3--:R-:W-:Y:S02]  /*39210*/  HMMA.16816.F32 R52, R56.reuse, R46, R52 ;  /* 0x0000002e3834723c */ /* 0x048fe40000001834 */
[----:B------:R0:W-:Y:S01]  /*39220*/  STL.64 [R1+0x23e8], R46 ;  /* 0x0023e82e01007387 */ /* 0x0001e20000100a00 */
[----:B------:R-:W3:Y:S11]  /*39230*/  LDL.LU R44, [R1+0x9c0] ;  /* 0x0009c000012c7983 */ /* 0x000ef60000300800 */
[----:B------:R-:W-:Y:S09]  /*39240*/  @!UPT UIADD3 URZ, URZ, URZ, URZ ;  /* 0x0000003f3f3ff290 */ /* 0x000ff2000fffe03f */
[----:B------:R-:W-:Y:S01]  /*39250*/  STL.64 [R1+0x2b0], R52 ;  /* 0x0002b03401007387 */ /* 0x000fe20000100a00 */
[----:B------:R-:W-:Y:S02]  /*39260*/  STL.64 [R1+0x2b8], R54 ;  /* 0x0002b83601007387 */ /* 0x000fe40000100a00 */
[----:B------:R-:W1:Y:S01]  /*39270*/  LDSM.16.MT88.4 R52, [R13+0x2000] ;  /* 0x002000000d34783b */ /* 0x000e620000004200 */
[C---:B--2---:R-:W-:Y:S01]  /*39280*/  HMMA.16816.F32 R48, R56.reuse, R42, R48 ;  /* 0x0000002a3830723c */ /* 0x044fe20000001830 */
[----:B------:R-:W3:Y:S02]  /*39290*/  LDL.LU R45, [R1+0x9c4] ;  /* 0x0009c400012d7983 */ /* 0x000ee40000300800 */
[----:B0-----:R-:W3:Y:S02]  /*392a0*/  LDL.LU R46, [R1+0x9c8] ;  /* 0x0009c800012e7983 */ /* 0x001ee40000300800 */
[----:B------:R-:W3:Y:S01]  /*392b0*/  LDL.LU R47, [R1+0x9cc] ;  /* 0x0009cc00012f7983 */ /* 0x000ee20000300800 */
[----:B-1----:R-:W-:Y:S01]  /*392c0*/  STL.64 [R1+0x23a0], R54 ;  /* 0x0023a03601007387 */ /* 0x002fe20000100a00 */
[----:B------:R0:W-:Y:S03]  /*392d0*/  STL.64 [R1+0x2398], R52 ;  /* 0x0023983401007387 */ /* 0x0001e60000100a00 */
[----:B0-----:R-:W2:Y:S01]  /*392e0*/  LDL.LU R52, [R1+0x9d0] ;  /* 0x0009d00001347983 */ /* 0x001ea20000300800 */
[----:B------:R-:W2:Y:S02]  /*392f0*/  LDL.LU R53, [R1+0x9d4] ;  /* 0x0009d40001357983 */ /* 0x000ea40000300800 */
[----:B------:R-:W2:Y:S02]  /*39300*/  LDL.LU R54, [R1+0x9d8] ;  /* 0x0009d80001367983 */ /* 0x000ea40000300800 */
[----:B------:R-:W2:Y:S08]  /*39310*/  LDL.LU R55, [R1+0x9dc] ;  /* 0x0009dc0001377983 */ /* 0x000eb00000300800 */
[----:B------:R-:W-:Y:S01]  /*39320*/  STL.64 [R1+0x9f0], R48 ;  /* 0x0009f03001007387 */ /* 0x000fe20000100a00 */
[----:B------:R0:W-:Y:S03]  /*39330*/  STL.64 [R1+0x9f8], R50 ;  /* 0x0009f83201007387 */ /* 0x0001e60000100a00 */
[----:B0-----:R-:W2:Y:S01]  /*39340*/  LDL.LU.64 R50, [R1+0x2418] ;  /* 0x0024180001327983 */ /* 0x001ea20000300a00 */
[----:B------:R-:W2:Y:S02]  /*39350*/  LDL.LU.64 R48, [R1+0x2410] ;  /* 0x0024100001307983 */ /* 0x000ea40000300a00 */
[----:B------:R0:W-:Y:S02]  /*39360*/  STL.64 [R1+0x23d8], R42 ;  /* 0x0023d82a01007387 */ /* 0x0001e40000100a00 */
[----:B------:R-:W2:Y:S01]  /*39370*/  LDL.LU R40, [R1+0x9e0] ;  /* 0x0009e00001287983 */ /* 0x000ea20000300800 */
[----:B------:R-:W2:Y:S04]  /*39380*/  LDL.LU R41, [R1+0x9e4] ;  /* 0x0009e40001297983 */ /* 0x000ea80000300800 */
[----:B0-----:R-:W2:Y:S01]  /*39390*/  LDL.LU R42, [R1+0x9e8] ;  /* 0x0009e800012a7983 */ /* 0x001ea20000300800 */
[----:B------:R-:W2:Y:S02]  /*393a0*/  LDL.LU R43, [R1+0x9ec] ;  /* 0x0009ec00012b7983 */ /* 0x000ea40000300800 */
[----:B------:R-:W-:Y:S02]  /*393b0*/  STL.64 [R1+0x23d0], R10 ;  /* 0x0023d00a01007387 */ /* 0x000fe40000100a00 */
[----:B------:R0:W-:Y:S01]  /*393c0*/  STL.64 [R1+0x23c8], R8 ;  /* 0x0023c80801007387 */ /* 0x0001e20000100a00 */
[C---:B--2---:R-:W-:Y:S08]  /*393d0*/  HMMA.16816.F32 R40, R56.reuse, R10, R40 ;  /* 0x0000000a3828723c */ /* 0x044ff00000001828 */
[C---:B0-----:R-:W-:Y:S11]  /*393e0*/  HMMA.16816.F32 R8, R56.reuse, R6, R52 ;  /* 0x000000063808723c */ /* 0x041ff60000001834 */
[----:B------:R-:W-:Y:S04]  /*393f0*/  @!UPT UIADD3 URZ, URZ, URZ, URZ ;  /* 0x0000003f3f3ff290 */ /* 0x000fe8000fffe03f */
[----:B------:R-:W-:Y:S01]  /*39400*/  STL.64 [R1+0x9e0], R40 ;  /* 0x0009e02801007387 */ /* 0x000fe20000100a00 */
[----:B------:R-:W-:Y:S02]  /*39410*/  STL.64 [R1+0x9e8], R42 ;  /* 0x0009e82a01007387 */ /* 0x000fe40000100a00 */
[----:B------:R-:W-:Y:S02]  /*39420*/  STL.64 [R1+0x23c0], R6 ;  /* 0x0023c00601007387 */ /* 0x000fe40000100a00 */
[----:B----4-:R0:W-:Y:S03]  /*39430*/  STL.64 [R1+0x23b8], R4 ;  /* 0x0023b80401007387 */ /* 0x0101e60000100a00 */
[----:B------:R-:W-:Y:S01]  /*39440*/  STL.64 [R1+0x9d0], R8 ;  /* 0x0009d00801007387 */ /* 0x000fe20000100a00 */
[----:B------:R3:W-:Y:S03]  /*39450*/  STL.64 [R1+0x9d8], R10 ;  /* 0x0009d80a01007387 */ /* 0x0007e60000100a00 */
[----:B0-----:R-:W2:Y:S01]  /*39460*/  LDL.LU R4, [R1+0x9a0] ;  /* 0x0009a00001047983 */ /* 0x001ea20000300800 */
[----:B------:R-:W2:Y:S01]  /*39470*/  LDL.LU R5, [R1+0x9a4] ;  /* 0x0009a40001057983 */ /* 0x000ea20000300800 */
[----:B---3--:R-:W-:Y:S01]  /*39480*/  HMMA.16816.F32 R8, R56, R38, R44 ;  /* 0x000000263808723c */ /* 0x008fe2000000182c */
[----:B------:R-:W2:Y:S01]  /*39490*/  LDL.LU R6, [R1+0x9a8] ;  /* 0x0009a80001067983 */ /* 0x000ea20000300800 */
[----:B------:R-:W2:Y:S01]  /*394a0*/  LDL.LU R7, [R1+0x9ac] ;  /* 0x0009ac0001077983 */ /* 0x000ea20000300800 */
[----:B------:R-:W3:Y:S02]  /*394b0*/  LDL.LU R44, [R1+0x2a0] ;  /* 0x0002a000012c7983 */ /* 0x000ee40000300800 */
[----:B------:R-:W-:-:S02]  /*394c0*/  IMAD.MOV.U32 R54, RZ, RZ, R25 ;  /* 0x000000ffff367224 */ /* 0x000fc400078e0019 */
[----:B------:R-:W-:Y:S11]  /*394d0*/  IMAD.MOV.U32 R55, RZ, RZ, R24 ;  /* 0x000000ffff377224 */ /* 0x000ff600078e0018 */
[----:B------:R-:W-:Y:S05]  /*394e0*/  @!UPT UIADD3 URZ, URZ, URZ, URZ ;  /* 0x0000003f3f3ff290 */ /* 0x000fea000fffe03f */
[----:B------:R0:W-:Y:S01]  /*394f0*/  STL.64 [R1+0x9c0], R8 ;  /* 0x0009c00801007387 */ /* 0x0001e20000100a00 */
[----:B------:R1:W-:Y:S02]  /*39500*/  STL.64 [R1+0x9c8], R10 ;  /* 0x0009c80a01007387 */ /* 0x0003e40000100a00 */
[----:B------:R-:W3:Y:S02]  /*39510*/  LDL.LU R45, [R1+0x2a4] ;  /* 0x0002a400012d7983 */ /* 0x000ee40000300800 */
[----:B------:R-:W3:Y:S01]  /*39520*/  LDL.LU R46, [R1+0x2a8] ;  /* 0x0002a800012e7983 */ /* 0x000ee20000300800 */
[----:B------:R-:W3:Y:S04]  /*39530*/  LDL.LU R47, [R1+0x2ac] ;  /* 0x0002ac00012f7983 */ /* 0x000ee80000300800 */
[----:B0-----:R-:W4:Y:S01]  /*39540*/  LDL.LU R8, [R1+0x980] ;  /* 0x0009800001087983 */ /* 0x001f220000300800 */
[----:B------:R-:W4:Y:S02]  /*39550*/  LDL.LU R9, [R1+0x984] ;  /* 0x0009840001097983 */ /* 0x000f240000300800 */
[----:B-1----:R-:W4:Y:S02]  /*39560*/  LDL.LU R10, [R1+0x988] ;  /* 0x00098800010a7983 */ /* 0x002f240000300800 */
[----:B------:R-:W4:Y:S01]  /*39570*/  LDL.LU R11, [R1+0x98c] ;  /* 0x00098c00010b7983 */ /* 0x000f220000300800 */
[----:B------:R-:W2:Y:S01]  /*39580*/  LDL.LU R40, [R1+0x970] ;  /* 0x0009700001287983 */ /* 0x000ea20000300800 */
[----:B------:R-:W2:Y:S02]  /*39590*/  LDL.LU R41, [R1+0x974] ;  /* 0x0009740001297983 */ /* 0x000ea40000300800 */
[----:B------:R-:W2:Y:S02]  /*395a0*/  LDL.LU R42, [R1+0x978] ;  /* 0x00097800012a7983 */ /* 0x000ea40000300800 */
[----:B------:R-:W2:Y:S01]  /*395b0*/  LDL.LU R43, [R1+0x97c] ;  /* 0x00097c00012b7983 */ /* 0x000ea20000300800 */
[----:B------:R0:W-:Y:S01]  /*395c0*/  STL.64 [R1+0x23f0], R54 ;  /* 0x0023f03601007387 */ /* 0x0001e20000100a00 */
[----:B------:R-:W2:Y:S02]  /*395d0*/  LDL.LU R52, [R1+0x9b0] ;  /* 0x0009b00001347983 */ /* 0x000ea40000300800 */
[----:B------:R-:W2:Y:S01]  /*395e0*/  LDL.LU R53, [R1+0x9b4] ;  /* 0x0009b40001357983 */ /* 0x000ea20000300800 */
[----:B0-----:R-:W2:Y:S01]  /*395f0*/  LDL.LU R54, [R1+0x9b8] ;  /* 0x0009b80001367983 */ /* 0x001ea20000300800 */
[----:B------:R-:W2:Y:S02]  /*39600*/  LDL.LU R55, [R1+0x9bc] ;  /* 0x0009bc0001377983 */ /* 0x000ea40000300800 */
[----:B------:R0:W-:Y:S02]  /*39610*/  STL.64 [R1+0x23e0], R38 ;  /* 0x0023e02601007387 */ /* 0x0001e40000100a00 */
[----:B------:R-:W3:Y:S01]  /*39620*/  LDL.LU R36, [R1+0x990] ;  /* 0x0009900001247983 */ /* 0x000ee20000300800 */
[----:B------:R-:W3:Y:S04]  /*39630*/  LDL.LU R37, [R1+0x994] ;  /* 0x0009940001257983 */ /* 0x000ee80000300800 */
[----:B0-----:R-:W3:Y:S01]  /*39640*/  LDL.LU R38, [R1+0x998] ;  /* 0x0009980001267983 */ /* 0x001ee20000300800 */
[----:B------:R-:W3:Y:S02]  /*39650*/  LDL.LU R39, [R1+0x99c] ;  /* 0x00099c0001277983 */ /* 0x000ee40000300800 */
[----:B------:R0:W-:Y:S02]  /*39660*/  STL.64 [R1+0x23a8], R34 ;  /* 0x0023a82201007387 */ /* 0x0001e40000100a00 */
[----:B------:R-:W3:Y:S01]  /*39670*/  LDL.LU R32, [R1+0x100] ;  /* 0x0001000001207983 */ /* 0x000ee20000300800 */
[C---:B--2---:R-:W-:Y:S11]  /*39680*/  HMMA.16816.F32 R52, R56.reuse, R34, R52 ;  /* 0x000000223834723c */ /* 0x044ff60000001834 */
[----:B------:R-:W-:Y:S11]  /*39690*/  @!UPT UIADD3 URZ, URZ, URZ, URZ ;  /* 0x0000003f3f3ff290 */ /* 0x000ff6000fffe03f */
[----:B------:R-:W-:Y:S01]  /*396a0*/  @!UPT UIADD3 URZ, URZ, URZ, URZ ;  /* 0x0000003f3f3ff290 */ /* 0x000fe2000fffe03f */
[----:B------:R-:W-:Y:S01]  /*396b0*/  STL.64 [R1+0x9b0], R52 ;  /* 0x0009b03401007387 */ /* 0x000fe20000100a00 */
[----:B------:R1:W-:Y:S02]  /*396c0*/  STL.64 [R1+0x9b8], R54 ;  /* 0x0009b83601007387 */ /* 0x0003e40000100a00 */
[----:B------:R-:W2:Y:S02]  /*396d0*/  LDL.LU R33, [R1+0x104] ;  /* 0x0001040001217983 */ /* 0x000ea40000300800 */
[----:B0-----:R-:W2:Y:S01]  /*396e0*/  LDL.LU R34, [R1+0x108] ;  /* 0x0001080001227983 */ /* 0x001ea20000300800 */
[----:B------:R-:W2:Y:S01]  /*396f0*/  LDL.LU R35, [R1+0x10c] ;  /* 0x00010c0001237983 */ /* 0x000ea20000300800 */
[----:B-1----:R-:W-:Y:S02]  /*39700*/  IMAD.MOV.U32 R54, RZ, RZ, R21 ;  /* 0x000000ffff367224 */ /* 0x002fe400078e0015 */
[----:B------:R-:W-:Y:S01]  /*39710*/  IMAD.MOV.U32 R55, RZ, RZ, R20 ;  /* 0x000000ffff377224 */ /* 0x000fe200078e0014 */
[C---:B---3--:R-:W-:Y:S08]  /*39720*/  HMMA.16816.F32 R36, R56.reuse, R26, R36 ;  /* 0x0000001a3824723c */ /* 0x048ff00000001824 */
[C---:B----4-:R-:W-:Y:S01]  /*39730*/  HMMA.16816.F32 R8, R56.reuse, R22, R8 ;  /* 0x000000163808723c */ /* 0x050fe20000001808 */
[----:B--2---:R-:W-:Y:S01]  /*39740*/  STL.64 [R1+0x2400], R34 ;  /* 0x0024002201007387 */ /* 0x004fe20000100a00 */
[----:B------:R0:W-:Y:S06]  /*39750*/  STL.64 [R1+0x23f8], R32 ;  /* 0x0023f82001007387 */ /* 0x0001ec0000100a00 */
[C---:B0-----:R-:W-:Y:S01]  /*39760*/  HMMA.16816.F32 R32, R56.reuse, R30, R4 ;  /* 0x0000001e3820723c */ /* 0x041fe20000001804 */
[----:B------:R-:W2:Y:S11]  /*39770*/  LDL.64 R6, [R1+0x48] ;  /* 0x0000480001067983 */ /* 0x000eb60000100a00 */
[----:B------:R-:W-:Y:S11]  /*39780*/  @!UPT UIADD3 URZ, URZ, URZ, URZ ;  /* 0x0000003f3f3ff290 */ /* 0x000ff6000fffe03f */
[----:B------:R-:W-:Y:S01]  /*39790*/  STL.64 [R1+0x9a0], R32 ;  /* 0x0009a02001007387 */ /* 0x000fe20000100a00 */
[----:B------:R-:W-:Y:S02]  /*397a0*/  STL.64 [R1+0x9a8], R34 ;  /* 0x0009a82201007387 */ /* 0x000fe40000100a00 */
[----:B------:R0:W-:Y:S02]  /*397b0*/  STL.64 [R1+0x2408], R54 ;  /* 0x0024083601007387 */ /* 0x0001e40000100a00 */
[----:B------:R-:W2:Y:S01]  /*397c0*/  LDL.LU R52, [R1+0x130] ;  /* 0x0001300001347983 */ /* 0x000ea20000300800 */
[----:B------:R-:W2:Y:S04]  /*397d0*/  LDL.LU R53, [R1+0x134] ;  /* 0x0001340001357983 */ /* 0x000ea80000300800 */
[----:B0-----:R-:W2:Y:S01]  /*397e0*/  LDL.LU R54, [R1+0x138] ;  /* 0x0001380001367983 */ /* 0x001ea20000300800 */
[----:B------:R-:W2:Y:S02]  /*397f0*/  LDL.LU R55, [R1+0x13c] ;  /* 0x00013c0001377983 */ /* 0x000ea40000300800 */
[----:B------:R-:W3:Y:S02]  /*39800*/  LDL.LU R32, [R1+0x120] ;  /* 0x0001200001207983 */ /* 0x000ee40000300800 */
[----:B------:R-:W3:Y:S01]  /*39810*/  LDL.LU R33, [R1+0x124] ;  /* 0x0001240001217983 */ /* 0x000ee20000300800 */
[----:B------:R-:W3:Y:S01]  /*39820*/  LDL.LU R34, [R1+0x128] ;  /* 0x0001280001227983 */ /* 0x000ee20000300800 */
[----:B------:R-:W3:Y:S02]  /*39830*/  LDL.LU R35, [R1+0x12c] ;  /* 0x00012c0001237983 */ /* 0x000ee40000300800 */
[----:B------:R-:W-:Y:S02]  /*39840*/  STL.64 [R1+0x23b0], R30 ;  /* 0x0023b01e01007387 */ /* 0x000fe40000100a00 */
[----:B------:R-:W-:Y:S01]  /*39850*/  STL.64 [R1+0x990], R36 ;  /* 0x0009902401007387 */ /* 0x000fe20000100a00 */
[----:B------:R0:W-:Y:S01]  /*39860*/  STL.64 [R1+0x998], R38 ;  /* 0x0009982601007387 */ /* 0x0001e20000100a00 */
[----:B------:R-:W-:Y:S02]  /*39870*/  STL.64 [R1+0x980], R8 ;  /* 0x0009800801007387 */ /* 0x000fe40000100a00 */
[----:B------:R1:W-:Y:S01]  /*39880*/  STL.64 [R1+0x988], R10 ;  /* 0x0009880a01007387 */ /* 0x0003e20000100a00 */
[C---:B0-----:R-:W-:Y:S08]  /*39890*/  HMMA.16816.F32 R36, R56.reuse, R18, R40 ;  /* 0x000000123824723c */ /* 0x041ff00000001828 */
[----:B-1----:R-:W-:Y:S01]  /*398a0*/  HMMA.16816.F32 R8, R56, R14, R44 ;  /* 0x0000000e3808723c */ /* 0x002fe2000000182c */
[----:B------:R-:W4:Y:S11]  /*398b0*/  LDL.LU R56, [R1+0x110] ;  /* 0x0001100001387983 */ /* 0x000f360000300800 */
[----:B------:R-:W-:Y:S03]  /*398c0*/  @!UPT UIADD3 URZ, URZ, URZ, URZ ;  /* 0x0000003f3f3ff290 */ /* 0x000fe6000fffe03f */
[----:B------:R-:W-:Y:S01]  /*398d0*/  STL.64 [R1+0x970], R36 ;  /* 0x0009702401007387 */ /* 0x000fe20000100a00 */
[----:B------:R0:W-:Y:S07]  /*398e0*/  STL.64 [R1+0x978], R38 ;  /* 0x0009782601007387 */ /* 0x0001ee0000100a00 */
[----:B------:R1:W-:Y:S02]  /*398f0*/  STL.64 [R1+0x2a0], R8 ;  /* 0x0002a00801007387 */ /* 0x0003e40000100a00 */
[----:B------:R0:W-:Y:S01]  /*39900*/  STL.64 [R1+0x2a8], R10 ;  /* 0x0002a80a01007387 */ /* 0x0001e20000100a00 */
[----:B------:R-:W4:Y:S01]  /*39910*/  LDL.LU R57, [R1+0x114] ;  /* 0x0001140001397983 */ /* 0x000f220000300800 */
[----:B------:R-:W4:Y:S02]  /*39920*/  LDL.LU R58, [R1+0x118] ;  /* 0x00011800013a7983 */ /* 0x000f240000300800 */
[----:B------:R-:W4:Y:S02]  /*39930*/  LDL.LU R59, [R1+0x11c] ;  /* 0x00011c00013b7983 */ /* 0x000f240000300800 */
        /* <DEDUP_REMOVED lines=8> */
[----:B0-----:R-:W3:Y:S01]  /*399c0*/  LDL.64 R38, [R1+0x8] ;  /* 0x0000080001267983 */ /* 0x001ee20000100a00 */
[----:B-1----:R-:W3:Y:S01]  /*399d0*/  LDL.LU R8, [R1+0x7c0] ;  /* 0x0007c00001087983 */ /* 0x002ee20000300800 */
[----:B------:R-:W3:Y:S02]  /*399e0*/  LDL.LU R9, [R1+0x7c4] ;  /* 0x0007c40001097983 */ /* 0x000ee40000300800 */
[----:B------:R-:W3:Y:S02]  /*399f0*/  LDL.LU R10, [R1+0x7c8] ;  /* 0x0007c800010a7983 */ /* 0x000ee40000300800 */
[----:B------:R-:W3:Y:S01]  /*39a00*/  LDL.LU R11, [R1+0x7cc] ;  /* 0x0007cc00010b7983 */ /* 0x000ee20000300800 */
[----:B--2---:R-:W-:Y:S11]  /*39a10*/  HMMA.16816.F32 R52, R48, R6, R52 ;  /* 0x000000063034723c */ /* 0x004ff60000001834 */
[----:B------:R-:W-:Y:S11]  /*39a20*/  @!UPT UIADD3 URZ, URZ, URZ, URZ ;  /* 0x0000003f3f3ff290 */ /* 0x000ff6000fffe03f */
[----:B------:R-:W-:Y:S01]  /*39a30*/  @!UPT UIADD3 URZ, URZ, URZ, URZ ;  /* 0x0000003f3f3ff290 */ /* 0x000fe2000fffe03f */
[----:B------:R-:W-:Y:S01]  /*39a40*/  STL.64 [R1+0x130], R52 ;  /* 0x0001303401007387 */ /* 0x000fe20000100a00 */
[----:B------:R0:W-:Y:S03]  /*39a50*/  STL.64 [R1+0x138], R54 ;  /* 0x0001383601007387 */ /* 0x0001e60000100a00 */
[----:B0-----:R-:W3:Y:S01]  /*39a60*/  LDL.LU.64 R54, [R1+0x2408] ;  /* 0x0024080001367983 */ /* 0x001ee20000300a00 */
[----:B------:R-:W-:Y:S02]  /*39a70*/  IMAD.MOV.U32 R30, RZ, RZ, R17 ;  /* 0x000000ffff1e7224 */ /* 0x000fe400078e0011 */
[----:B------:R-:W2:Y:S02]  /*39a80*/  LDL.LU R4, [R1+0x7b0] ;  /* 0x0007b00001047983 */ /* 0x000ea40000300800 */
[----:B------:R-:W-:Y:S02]  /*39a90*/  IMAD.MOV.U32 R31, RZ, RZ, R12 ;  /* 0x000000ffff1f7224 */ /* 0x000fe400078e000c */
[----:B------:R-:W-:Y:S01]  /*39aa0*/  IMAD.MOV.U32 R17, RZ, RZ, R6 ;  /* 0x000000ffff117224 */ /* 0x000fe200078e0006 */
[----:B------:R-:W2:Y:S01]  /*39ab0*/  LDL.LU R5, [R1+0x7b4] ;  /* 0x0007b40001057983 */ /* 0x000ea20000300800 */
[----:B------:R-:W-:-:S02]  /*39ac0*/  IMAD.MOV.U32 R12, RZ, RZ, R7 ;  /* 0x000000ffff0c7224 */ /* 0x000fc400078e0007 */
[----:B------:R-:W2:Y:S02]  /*39ad0*/  LDL.LU R6, [R1+0x7b8] ;  /* 0x0007b80001067983 */ /* 0x000ea40000300800 */
[----:B------:R-:W2:Y:S01]  /*39ae0*/  LDL.LU R7, [R1+0x7bc] ;  /* 0x0007bc0001077983 */ /* 0x000ea20000300800 */
[C---:B---3--:R-:W-:Y:S01]  /*39af0*/  HMMA.16816.F32 R52, R48.reuse, R54, R32 ;  /* 0x000000363034723c */ /* 0x048fe20000001820 */
[----:B------:R-:W3:Y:S01]  /*39b00*/  LDL.LU.64 R34, [R1+0x2400] ;  /* 0x0024000001227983 */ /* 0x000ee20000300a00 */
[----:B------:R-:W3:Y:S11]  /*39b10*/  LDL.LU.64 R32, [R1+0x23f8] ;  /* 0x0023f80001207983 */ /* 0x000ef60000300a00 */
[----:B------:R-:W-:Y:S10]  /*39b20*/  @!UPT UIADD3 URZ, URZ, URZ, URZ ;  /* 0x0000003f3f3ff290 */ /* 0x000ff4000fffe03f */
[----:B------:R-:W-:Y:S01]  /*39b30*/  STL.64 [R1+0x120], R52 ;  /* 0x0001203401007387 */ /* 0x000fe20000100a00 */
[----:B------:R0:W-:Y:S03]  /*39b40*/  STL.64 [R1+0x128], R54 ;  /* 0x0001283601007387 */ /* 0x0001e60000100a00 */
[----:B0-----:R-:W3:Y:S01]  /*39b50*/  LDL.LU.64 R54, [R1+0x23f0] ;  /* 0x0023f00001367983 */ /* 0x001ee20000300a00 */
[C---:B----4-:R-:W-:Y:S08]  /*39b60*/  HMMA.16816.F32 R56, R48.reuse, R30, R56 ;  /* 0x0000001e3038723c */ /* 0x050ff00000001838 */
[C---:B------:R-:W-:Y:S01]  /*39b70*/  HMMA.16816.F32 R44, R48.reuse, R38, R44 ;  /* 0x00000026302c723c */ /* 0x040fe2000000182c */
[----:B------:R-:W4:Y:S11]  /*39b80*/  LDL.LU R28, [R1+0x7a0] ;  /* 0x0007a000011c7983 */ /* 0x000f360000300800 */
[----:B------:R-:W-:Y:S03]  /*39b90*/  @!UPT UIADD3 URZ, URZ, URZ, URZ ;  /* 0x0000003f3f3ff290 */ /* 0x000fe6000fffe03f */
[----:B------:R-:W-:Y:S01]  /*39ba0*/  STL.64 [R1+0x110], R56 ;  /* 0x0001103801007387 */ /* 0x000fe20000100a00 */
[----:B------:R-:W-:Y:S01]  /*39bb0*/  STL.64 [R1+0x118], R58 ;  /* 0x0001183a01007387 */ /* 0x000fe20000100a00 */
[----:B---3--:R-:W-:Y:S11]  /*39bc0*/  HMMA.16816.F32 R32, R48, R54, R32 ;  /* 0x000000363020723c */ /* 0x008ff60000001820 */
[----:B------:R-:W-:Y:S11]  /*39bd0*/  @!UPT UIADD3 URZ, URZ, URZ, URZ ;  /* 0x0000003f3f3ff290 */ /* 0x000ff6000fffe03f */
[----:B------:R-:W-:Y:S01]  /*39be0*/  @!UPT UIADD3 URZ, URZ, URZ, URZ ;  /* 0x0000003f3f3ff290 */ /* 0x000fe2000fffe03f */
[----:B------:R0:W-:Y:S01]  /*39bf0*/  STL.64 [R1+0x100], R32 ;  /* 0x0001002001007387 */ /* 0x0001e20000100a00 */
[----:B------:R1:W-:Y:S02]  /*39c00*/  STL.64 [R1+0x108], R34 ;  /* 0x0001082201007387 */ /* 0x0003e40000100a00 */
[----:B------:R-:W4:Y:S02]  /*39c10*/  LDL.LU R29, [R1+0x7a4] ;  /* 0x0007a400011d7983 */ /* 0x000f240000300800 */
[----:B------:R-:W4:Y:S01]  /*39c20*/  LDL.LU R30, [R1+0x7a8] ;  /* 0x0007a800011e7983 */ /* 0x000f220000300800 */
[----:B------:R-:W4:Y:S04]  /*39c30*/  LDL.LU R31, [R1+0x7ac] ;  /* 0x0007ac00011f7983 */ /* 0x000f280000300800 */
[----:B0-----:R-:W3:Y:S01]  /*39c40*/  LDL.LU R32, [R1+0x790] ;  /* 0x0007900001207983 */ /* 0x001ee20000300800 */
[----:B------:R-:W3:Y:S02]  /*39c50*/  LDL.LU R33, [R1+0x794] ;  /* 0x0007940001217983 */ /* 0x000ee40000300800 */
[----:B-1----:R-:W3:Y:S02]  /*39c60*/  LDL.LU R34, [R1+0x798] ;  /* 0x0007980001227983 */ /* 0x002ee40000300800 */
[----:B------:R-:W3:Y:S01]  /*39c70*/  LDL.LU R35, [R1+0x79c] ;  /* 0x00079c0001237983 */ /* 0x000ee20000300800 */
        /* <DEDUP_REMOVED lines=8> */
[----:B------:R-:W-:Y:S01]  /*39d00*/  STL.64 [R1+0xf0], R44 ;  /* 0x0000f02c01007387 */ /* 0x000fe20000100a00 */
[----:B------:R0:W-:Y:S03]  /*39d10*/  STL.64 [R1+0xf8], R46 ;  /* 0x0000f82e01007387 */ /* 0x0001e60000100a00 */
[----:B0-----:R-:W2:Y:S01]  /*39d20*/  LDL.LU.64 R46, [R1+0x23e8] ;  /* 0x0023e800012e7983 */ /* 0x001ea20000300a00 */
[----:B------:R-:W-:-:S02]  /*39d30*/  IMAD.MOV.U32 R44, RZ, RZ, R38 ;  /* 0x000000ffff2c7224 */ /* 0x000fc400078e0026 */
[----:B------:R-:W-:Y:S02]  /*39d40*/  IMAD.MOV.U32 R37, RZ, RZ, R39 ;  /* 0x000000ffff257224 */ /* 0x000fe400078e0027 */
[----:B------:R-:W3:Y:S01]  /*39d50*/  LDL.LU.64 R38, [R1+0x23e0] ;  /* 0x0023e00001267983 */ /* 0x000ee20000300a00 */
        /* <DEDUP_REMOVED lines=24> */
[----:B0-----:R-:W4:Y:S01]  /*39ee0*/  LDL.LU.64 R6, [R1+0x23c0] ;  /* 0x0023c00001067983 */ /* 0x001f220000300a00 */
[----:B------:R-:W2:Y:S01]  /*39ef0*/  LDL.LU.64 R4, [R1+0x23b8] ;  /* 0x0023b80001047983 */ /* 0x000ea20000300a00 */
[C---:B---3--:R-:W-:Y:S01]  /*39f00*/  HMMA.16816.F32 R32, R48.reuse, R38, R32 ;  /* 0x000000263020723c */ /* 0x048fe20000001820 */
[----:B------:R-:W-:Y:S01]  /*39f10*/  STL.64 [R1+0x2358], R10 ;  /* 0x0023580a01007387 */ /* 0x000fe20000100a00 */
[----:B------:R0:W-:Y:S04]  /*39f20*/  STL.64 [R1+0x2350], R8 ;  /* 0x0023500801007387 */ /* 0x0001e80000100a00 */
        /* <DEDUP_REMOVED lines=10> */
[----:B------:R-:W-:Y:S02]  /*39fd0*/  STL.64 [R1+0x2368], R6 ;  /* 0x0023680601007387 */ /* 0x000fe40000100a00 */
[----:B--2---:R0:W-:Y:S02]  /*39fe0*/  STL.64 [R1+0x2360], R4 ;  /* 0x0023600401007387 */ /* 0x0041e40000100a00 */
        /* <DEDUP_REMOVED lines=8> */
[----:B------:R0:W-:Y:S02]  /*3a070*/  STL [R1+0x2380], R37 ;  /* 0x0023802501007387 */ /* 0x0001e40000100800 */
[----:B------:R-:W3:Y:S01]  /*3a080*/  LDL.LU R36, [R1+0x770] ;  /* 0x0007700001247983 */ /* 0x000ee20000300800 */
[----:B0-----:R-:W3:Y:S01]  /*3a090*/  LDL.LU R37, [R1+0x774] ;  /* 0x0007740001257983 */ /* 0x001ee20000300800 */
[----:B------:R-:W3:Y:S02]  /*3a0a0*/  LDL.LU R38, [R1+0x778] ;  /* 0x0007780001267983 */ /* 0x000ee40000300800 */
        /* <DEDUP_REMOVED lines=8> */
[----:B------:R3:W-:Y:S02]  /*3a130*/  STL.64 [R1+0x2338], R34 ;  /* 0x0023382201007387 */ /* 0x0007e40000100a00 */
[----:B----4-:R0:W-:Y:S01]  /*3a140*/  STL.64 [R1+0x2330], R30 ;  /* 0x0023301e01007387 */ /* 0x0101e20000100a00 */
[C---:B---3--:R-:W-:Y:S08]  /*3a150*/  HMMA.16816.F32 R32, R48.reuse, R30, R36 ;  /* 0x0000001e3020723c */ /* 0x048ff00000001824 */
[C---:B0-----:R-:W-:Y:S08]  /*3a160*/  HMMA.16816.F32 R28, R48.reuse, R26, R4 ;  /* 0x0000001a301c723c */ /* 0x041ff00000001804 */
[C---:B------:R-:W-:Y:S01]  /*3a170*/  HMMA.16816.F32 R4, R48.reuse, R22, R56 ;  /* 0x000000163004723c */ /* 0x040fe20000001838 */
[----:B------:R-:W0:Y:S06]  /*3a180*/  LDSM.16.MT88.4 R56, [R13+0x2080] ;  /* 0x002080000d38783b */ /* 0x000e2c0000004200 */
[----:B------:R-:W-:Y:S01]  /*3a190*/  STL.64 [R1+0x770], R32 ;  /* 0x0007702001007387 */ /* 0x000fe20000100a00 */
[----:B------:R-:W-:Y:S02]  /*3a1a0*/  STL.64 [R1+0x778], R34 ;  /* 0x0007782201007387 */ /* 0x000fe40000100a00 */
[----:B------:R-:W-:Y:S05]  /*3a1b0*/  STL.64 [R1+0x2390], R26 ;  /* 0x0023901a01007387 */ /* 0x000fea0000100a00 */
[----:B------:R-:W-:Y:S01]  /*3a1c0*/  STL.64 [R1+0x760], R28 ;  /* 0x0007601c01007387 */ /* 0x000fe20000100a00 */
[----:B------:R-:W-:Y:S04]  /*3a1d0*/  STL.64 [R1+0x768], R30 ;  /* 0x0007681e01007387 */ /* 0x000fe80000100a00 */
[----:B0-----:R-:W-:Y:S03]  /*3a1e0*/  STL.64 [R1+0x2308], R58 ;  /* 0x0023083a01007387 */ /* 0x001fe60000100a00 */
[----:B------:R-:W-:Y:S02]  /*3a1f0*/  STL.64 [R1+0x750], R4 ;  /* 0x0007500401007387 */ /* 0x000fe40000100a00 */
[----:B------:R0:W-:Y:S02]  /*3a200*/  STL.64 [R1+0x758], R6 ;  /* 0x0007580601007387 */ /* 0x0001e40000100a00 */
[C---:B0-----:R-:W-:Y:S01]  /*3a210*/  HMMA.16816.F32 R4, R48.reuse, R18, R8 ;  /* 0x000000123004723c */ /* 0x041fe20000001808 */
[----:B------:R-:W-:Y:S01]  /*3a220*/  STL.64 [R1+0x2300], R56 ;  /* 0x0023003801007387 */ /* 0x000fe20000100a00 */
[----:B------:R-:W-:Y:S02]  /*3a230*/  STL.64 [R1+0x2318], R18 ;  /* 0x0023181201007387 */ /* 0x000fe40000100a00 */
[----:B------:R-:W-:Y:S11]  /*3a240*/  STL [R1+0x2310], R16 ;  /* 0x0023101001007387 */ /* 0x000ff60000100800 */
[----:B------:R-:W-:Y:S08]  /*3a250*/  @!UPT UIADD3 URZ, URZ, URZ, URZ ;  /* 0x0000003f3f3ff290 */ /* 0x000ff0000fffe03f */
[----:B------:R-:W-:Y:S01]  /*3a260*/  STL.64 [R1+0x740], R4 ;  /* 0x0007400401007387 */ /* 0x000fe20000100a00 */
[----:B------:R0:W-:Y:S02]  /*3a270*/  STL.64 [R1+0x748], R6 ;  /* 0x0007480601007387 */ /* 0x0001e40000100a00 */
[----:B0-----:R-:W-:Y:S11]  /*3a280*/  HMMA.16816.F32 R4, R48, R14, R40 ;  /* 0x0000000e3004723c */ /* 0x001ff60000001828 */
[----:B------:R-:W-:Y:S11]  /*3a290*/  @!UPT UIADD3 URZ, URZ, URZ, URZ ;  /* 0x0000003f3f3ff290 */ /* 0x000ff6000fffe03f */
[----:B------:R-:W-:Y:S01]  /*3a2a0*/  @!UPT UIADD3 URZ, URZ, URZ, URZ ;  /* 0x0000003f3f3ff290 */ /* 0x000fe2000fffe03f */
[----:B------:R0:W-:Y:S01]  /*3a2b0*/  STL.64 [R1+0xd0], R4 ;  /* 0x0000d00401007387 */ /* 0x0001e20000100a00 */
[----:B------:R1:W-:Y:S02]  /*3a2c0*/  STL.64 [R1+0xd8], R6 ;  /* 0x0000d80601007387 */ /* 0x0003e40000100a00 */
[----:B------:R-:W2:Y:S02]  /*3a2d0*/  LDL.LU R24, [R1+0x610] ;  /* 0x0006100001187983 */ /* 0x000ea40000300800 */
[----:B------:R-:W2:Y:S01]  /*3a2e0*/  LDL.LU R25, [R1+0x614] ;  /* 0x0006140001197983 */ /* 0x000ea20000300800 */
[----:B------:R-:W2:Y:S01]  /*3a2f0*/  LDL.LU R26, [R1+0x618] ;  /* 0x00061800011a7983 */ /* 0x000ea20000300800 */
[----:B------:R-:W2:Y:S03]  /*3a300*/  LDL.LU R27, [R1+0x61c] ;  /* 0x00061c00011b7983 */ /* 0x000ea60000300800 */
[----:B0-----:R-:W3:Y:S01]  /*3a310*/  LDL.LU R4, [R1+0x600] ;  /* 0x0006000001047983 */ /* 0x001ee20000300800 */
[----:B------:R-:W3:Y:S02]  /*3a320*/  LDL.LU R5, [R1+0x604] ;  /* 0x0006040001057983 */ /* 0x000ee40000300800 */
[----:B-1----:R-:W3:Y:S02]  /*3a330*/  LDL.LU R6, [R1+0x608] ;  /* 0x0006080001067983 */ /* 0x002ee40000300800 */
[----:B------:R-:W3:Y:S01]  /*3a340*/  LDL.LU R7, [R1+0x60c] ;  /* 0x00060c0001077983 */ /* 0x000ee20000300800 */
[----:B------:R0:W-:Y:S01]  /*3a350*/  STL.64 [R1+0x2378], R14 ;  /* 0x0023780e01007387 */ /* 0x0001e20000100a00 */
[----:B------:R-:W-:Y:S02]  /*3a360*/  STL [R1+0x2370], R13 ;  /* 0x0023700d01007387 */ /* 0x000fe40000100800 */
[----:B------:R-:W-:Y:S01]  /*3a370*/  IMAD.MOV.U32 R38, RZ, RZ, R17 ;  /* 0x000000ffff267224 */ /* 0x000fe200078e0011 */
[----:B0-----:R-:W3:Y:S01]  /*3a380*/  LDL.64 R14, [R1+0x38] ;  /* 0x00003800010e7983 */ /* 0x001ee20000100a00 */
        /* <DEDUP_REMOVED lines=12> */
[----:B------:R-:W4:Y:S02]  /*3a450*/  LDL.64 R10, [R1+0x28] ;  /* 0x00002800010a7983 */ /* 0x000f240000100a00 */
[----:B------:R-:W4:Y:S02]  /*3a460*/  LDL.LU R40, [R1+0x5e0] ;  /* 0x0005e00001287983 */ /* 0x000f240000300800 */
[----:B------:R-:W4:Y:S01]  /*3a470*/  LDL.LU R41, [R1+0x5e4] ;  /* 0x0005e40001297983 */ /* 0x000f220000300800 */
[----:B------:R-:W4:Y:S01]  /*3a480*/  LDL.LU R42, [R1+0x5e8] ;  /* 0x0005e800012a7983 */ /* 0x000f220000300800 */
[----:B------:R-:W4:Y:S02]  /*3a490*/  LDL.LU R43, [R1+0x5ec] ;  /* 0x0005ec00012b7983 */ /* 0x000f240000300800 */
[----:B------:R-:W4:Y:S02]  /*3a4a0*/  LDL.64 R46, [R1+0x18] ;  /* 0x00001800012e7983 */ /* 0x000f240000100a00 */
[----:B------:R-:W-:Y:S01]  /*3a4b0*/  IMAD.MOV.U32 R39, RZ, RZ, R12 ;  /* 0x000000ffff277224 */ /* 0x000fe200078e000c */
        /* <DEDUP_REMOVED lines=8> */
[C---:B--2---:R-:W-:Y:S01]  /*3a540*/  HMMA.16816.F32 R36, R52.reuse, R38, R24 ;  /* 0x000000263424723c */ /* 0x044fe20000001818 */
[----:B------:R-:W2:Y:S07]  /*3a550*/  LDL.LU.64 R26, [R1+0x2390] ;  /* 0x00239000011a7983 */ /* 0x000eae0000300a00 */
[C---:B---3--:R-:W-:Y:S11]  /*3a560*/  HMMA.16816.F32 R4, R52.reuse, R14, R4 ;  /* 0x0000000e3404723c */ /* 0x048ff60000001804 */
[----:B------:R-:W-:Y:S05]  /*3a570*/  @!UPT UIADD3 URZ, URZ, URZ, URZ ;  /* 0x0000003f3f3ff290 */ /* 0x000fea000fffe03f */
[----:B------:R-:W-:Y:S02]  /*3a580*/  IMAD.MOV.U32 R24, RZ, RZ, R36 ;  /* 0x000000ffff187224 */ /* 0x000fe400078e0024 */
[----:B------:R-:W-:Y:S01]  /*3a590*/  IMAD.MOV.U32 R20, RZ, RZ, R38 ;  /* 0x000000ffff147224 */ /* 0x000fe200078e0026 */
[----:B------:R-:W-:Y:S01]  /*3a5a0*/  STL.64 [R1+0x610], R36 ;  /* 0x0006102401007387 */ /* 0x000fe20000100a00 */
[----:B------:R0:W-:Y:S02]  /*3a5b0*/  STL.64 [R1+0x618], R38 ;  /* 0x0006182601007387 */ /* 0x0001e40000100a00 */
[----:B------:R-:W-:Y:S01]  /*3a5c0*/  IMAD.MOV.U32 R12, RZ, RZ, R15 ;  /* 0x000000ffff0c7224 */ /* 0x000fe200078e000f */
[C---:B----4-:R-:W-:Y:S08]  /*3a5d0*/  HMMA.16816.F32 R16, R52.reuse, R10, R16 ;  /* 0x0000000a3410723c */ /* 0x050ff00000001810 */
[----:B------:R-:W-:Y:S01]  /*3a5e0*/  HMMA.16816.F32 R40, R52, R46, R40 ;  /* 0x0000002e3428723c */ /* 0x000fe20000001828 */
[----:B0-----:R-:W3:Y:S01]  /*3a5f0*/  LDL.LU.64 R38, [R1+0x2388] ;  /* 0x0023880001267983 */ /* 0x001ee20000300a00 */
[----:B------:R-:W4:Y:S02]  /*3a600*/  LDL.LU R37, [R1+0x2380] ;  /* 0x0023800001257983 */ /* 0x000f240000300800 */
[----:B------:R-:W-:Y:S02]  /*3a610*/  STL [R1+0x2194], R24 ;  /* 0x0021941801007387 */ /* 0x000fe40000100800 */
[----:B------:R-:W-:Y:S02]  /*3a620*/  STL [R1+0x2190], R20 ;  /* 0x0021901401007387 */ /* 0x000fe40000100800 */
[----:B------:R-:W-:-:S02]  /*3a630*/  IMAD.MOV.U32 R36, RZ, RZ, R14 ;  /* 0x000000ffff247224 */ /* 0x000fc400078e000e */
[----:B------:R-:W3:Y:S01]  /*3a640*/  LDL.LU.64 R14, [R1+0x2378] ;  /* 0x00237800010e7983 */ /* 0x000ee20000300a00 */
[----:B------:R-:W3:Y:S02]  /*3a650*/  LDL.LU R13, [R1+0x2370] ;  /* 0x00237000010d7983 */ /* 0x000ee40000300800 */
[----:B------:R-:W-:Y:S02]  /*3a660*/  IMAD.MOV.U32 R25, RZ, RZ, R4 ;  /* 0x000000ffff197224 */ /* 0x000fe400078e0004 */
[----:B------:R-:W-:Y:S02]  /*3a670*/  STL.64 [R1+0x600], R4 ;  /* 0x0006000401007387 */ /* 0x000fe40000100a00 */
[----:B------:R-:W-:Y:S01]  /*3a680*/  IMAD.MOV.U32 R21, RZ, RZ, R6 ;  /* 0x000000ffff157224 */ /* 0x000fe200078e0006 */
[----:B------:R0:W-:Y:S04]  /*3a690*/  STL.64 [R1+0x608], R6 ;  /* 0x0006080601007387 */ /* 0x0001e80000100a00 */
[----:B0-----:R-:W3:Y:S01]  /*3a6a0*/  LDL.LU.64 R6, [R1+0x2368] ;  /* 0x0023680001067983 */ /* 0x001ee20000300a00 */
[----:B------:R-:W3:Y:S02]  /*3a6b0*/  LDL.LU.64 R4, [R1+0x2360] ;  /* 0x0023600001047983 */ /* 0x000ee40000300a00 */
[----:B------:R-:W-:Y:S01]  /*3a6c0*/  STL [R1+0x219c], R25 ;  /* 0x00219c1901007387 */ /* 0x000fe20000100800 */
[----:B--2---:R-:W-:Y:S01]  /*3a6d0*/  STL.64 [R1+0x2328], R26 ;  /* 0x0023281a01007387 */ /* 0x004fe20000100a00 */
[----:B------:R0:W-:Y:S02]  /*3a6e0*/  STL [R1+0x2198], R21 ;  /* 0x0021981501007387 */ /* 0x0001e40000100800 */
[----:B------:R1:W-:Y:S02]  /*3a6f0*/  STL.64 [R1+0x2320], R22 ;  /* 0x0023201601007387 */ /* 0x0003e40000100a00 */
[----:B------:R-:W2:Y:S01]  /*3a700*/  LDL.LU R20, [R1+0x5d0] ;  /* 0x0005d00001147983 */ /* 0x000ea20000300800 */
[----:B0-----:R-:W2:Y:S01]  /*3a710*/  LDL.LU R21, [R1+0x5d4] ;  /* 0x0005d40001157983 */ /* 0x001ea20000300800 */
[----:B-1----:R-:W2:Y:S02]  /*3a720*/  LDL.LU R22, [R1+0x5d8] ;  /* 0x0005d80001167983 */ /* 0x002ea40000300800 */
[----:B------:R-:W2:Y:S02]  /*3a730*/  LDL.LU R23, [R1+0x5dc] ;  /* 0x0005dc0001177983 */ /* 0x000ea40000300800 */
[----:B------:R0:W-:Y:S01]  /*3a740*/  STL.64 [R1+0x5f0], R16 ;  /* 0x0005f01001007387 */ /* 0x0001e20000100a00 */
[----:B------:R1:W-:Y:S01]  /*3a750*/  STL.64 [R1+0x5f8], R18 ;  /* 0x0005f81201007387 */ /* 0x0003e20000100a00 */
[----:B0-----:R-:W-:-:S02]  /*3a760*/  IMAD.MOV.U32 R17, RZ, RZ, R10 ;  /* 0x000000ffff117224 */ /* 0x001fc400078e000a */
[----:B------:R-:W-:Y:S02]  /*3a770*/  IMAD.MOV.U32 R16, RZ, RZ, R11 ;  /* 0x000000ffff107224 */ /* 0x000fe400078e000b */
[----:B------:R-:W3:Y:S01]  /*3a780*/  LDL.LU.64 R10, [R1+0x2358] ;  /* 0x00235800010a7983 */ /* 0x000ee20000300a00 */
[----:B------:R-:W3:Y:S02]  /*3a790*/  LDL.LU.64 R8, [R1+0x2350] ;  /* 0x0023500001087983 */ /* 0x000ee40000300a00 */
[----:B------:R-:W-:Y:S02]  /*3a7a0*/  STL.64 [R1+0x5e0], R40 ;  /* 0x0005e02801007387 */ /* 0x000fe40000100a00 */
[----:B------:R0:W-:Y:S02]  /*3a7b0*/  STL.64 [R1+0x5e8], R42 ;  /* 0x0005e82a01007387 */ /* 0x0001e40000100a00 */
[----:B-1----:R-:W-:Y:S02]  /*3a7c0*/  IMAD.MOV.U32 R19, RZ, RZ, R46 ;  /* 0x000000ffff137224 */ /* 0x002fe400078e002e */
[----:B------:R-:W-:Y:S01]  /*3a7d0*/  IMAD.MOV.U32 R18, RZ, RZ, R47 ;  /* 0x000000ffff127224 */ /* 0x000fe200078e002f */
[----:B0-----:R-:W3:Y:S01]  /*3a7e0*/  LDL.LU.64 R42, [R1+0x2348] ;  /* 0x00234800012a7983 */ /* 0x001ee20000300a00 */
[----:B------:R-:W3:Y:S02]  /*3a7f0*/  LDL.LU.64 R46, [R1+0x2340] ;  /* 0x00234000012e7983 */ /* 0x000ee40000300a00 */
[----:B------:R-:W-:-:S02]  /*3a800*/  IMAD.MOV.U32 R26, RZ, RZ, R44 ;  /* 0x000000ffff1a7224 */ /* 0x000fc400078e002c */
[----:B----4-:R-:W-:-:S07]  /*3a810*/  IMAD.MOV.U32 R27, RZ, RZ, R37 ;  /* 0x000000ffff1b7224 */ /* 0x010fce00078e0025 */
[C---:B--2---:R-:W-:Y:S08]  /*3a820*/  HMMA.16816.F32 R20, R52.reuse, R26, R20 ;  /* 0x0000001a3414723c */ /* 0x044ff00000001814 */
[C---:B---3--:R-:W-:Y:S01]  /*3a830*/  HMMA.16816.F32 R24, R52.reuse, R46, R48 ;  /* 0x0000002e3418723c */ /* 0x048fe20000001830 */
[----:B------:R-:W0:Y:S04]  /*3a840*/  LDSM.16.MT88.4 R48, [R13+0x2100] ;  /* 0x002100000d30783b */ /* 0x000e280000004200 */
[----:B------:R-:W-:Y:S10]  /*3a850*/  STL.64 [R1+0x22c0], R46 ;  /* 0x0022c02e01007387 */ /* 0x000ff40000100a00 */
[----:B------:R-:W-:Y:S02]  /*3a860*/  STL.64 [R1+0x5d0], R20 ;  /* 0x0005d01401007387 */ /* 0x000fe40000100a00 */
[----:B------:R1:W-:Y:S02]  /*3a870*/  STL.64 [R1+0x5d8], R22 ;  /* 0x0005d81601007387 */ /* 0x0003e40000100a00 */
[C---:B-1----:R-:W-:Y:S04]  /*3a880*/  HMMA.16816.F32 R20, R52.reuse, R42, R56 ;  /* 0x0000002a3414723c */ /* 0x042fe80000001838 */
[----:B------:R-:W-:Y:S01]  /*3a890*/  STL.64 [R1+0x5c0], R24 ;  /* 0x0005c01801007387 */ /* 0x000fe20000100a00 */
[----:B------:R-:W-:Y:S02]  /*3a8a0*/  STL.64 [R1+0x5c8], R26 ;  /* 0x0005c81a01007387 */ /* 0x000fe40000100a00 */
[----:B------:R-:W-:Y:S11]  /*3a8b0*/  STL.64 [R1+0x22c8], R42 ;  /* 0x0022c82a01007387 */ /* 0x000ff60000100a00 */
[----:B------:R-:W-:Y:S05]  /*3a8c0*/  @!UPT UIADD3 URZ, URZ, URZ, URZ ;  /* 0x0000003f3f3ff290 */ /* 0x000fea000fffe03f */
[----:B------:R-:W-:Y:S01]  /*3a8d0*/  STL.64 [R1+0xde0], R20 ;  /* 0x000de01401007387 */ /* 0x000fe20000100a00 */
[----:B------:R1:W-:Y:S02]  /*3a8e0*/  STL.64 [R1+0xde8], R22 ;  /* 0x000de81601007387 */ /* 0x0003e40000100a00 */
[----:B0-----:R-:W-:Y:S02]  /*3a8f0*/  STL.64 [R1+0x2288], R50 ;  /* 0x0022883201007387 */ /* 0x001fe40000100a00 */
[----:B------:R-:W-:Y:S01]  /*3a900*/  STL.64 [R1+0x2280], R48 ;  /* 0x0022803001007387 */ /* 0x000fe20000100a00 */
[----:B------:R-:W-:Y:S01]  /*3a910*/  STL.64 [R1+0x22b8], R10 ;  /* 0x0022b80a01007387 */ /* 0x000fe20000100a00 */
[----:B------:R0:W-:Y:S01]  /*3a920*/  STL.64 [R1+0x22b0], R8 ;  /* 0x0022b00801007387 */ /* 0x0001e20000100a00 */
[C---:B-1----:R-:W-:Y:S08]  /*3a930*/  HMMA.16816.F32 R20, R52.reuse, R10, R28 ;  /* 0x0000000a3414723c */ /* 0x042ff0000000181c */
[----:B0-----:R-:W-:Y:S11]  /*3a940*/  HMMA.16816.F32 R8, R52, R6, R32 ;  /* 0x000000063408723c */ /* 0x001ff60000001820 */
[----:B------:R-:W-:Y:S04]  /*3a950*/  @!UPT UIADD3 URZ, URZ, URZ, URZ ;  /* 0x0000003f3f3ff290 */ /* 0x000fe8000fffe03f */
[----:B------:R-:W-:Y:S01]  /*3a960*/  STL.64 [R1+0xdd0], R20 ;  /* 0x000dd01401007387 */ /* 0x000fe20000100a00 */
[----:B------:R-:W-:Y:S02]  /*3a970*/  STL.64 [R1+0xdd8], R22 ;  /* 0x000dd81601007387 */ /* 0x000fe40000100a00 */
[----:B------:R-:W2:Y:S05]  /*3a980*/  LDL.LU R48, [R1+0x400] ;  /* 0x0004000001307983 */ /* 0x000eaa0000300800 */
[----:B------:R-:W-:Y:S01]  /*3a990*/  STL.64 [R1+0xdc0], R8 ;  /* 0x000dc00801007387 */ /* 0x000fe20000100a00 */
[----:B------:R-:W-:Y:S01]  /*3a9a0*/  STL.64 [R1+0xdc8], R10 ;  /* 0x000dc80a01007387 */ /* 0x000fe20000100a00 */
[----:B------:R-:W2:Y:S02]  /*3a9b0*/  LDL.LU R49, [R1+0x404] ;  /* 0x0004040001317983 */ /* 0x000ea40000300800 */
[----:B------:R-:W3:Y:S02]  /*3a9c0*/  LDL.LU R50, [R1+0x408] ;  /* 0x0004080001327983 */ /* 0x000ee40000300800 */
[----:B------:R-:W3:Y:S02]  /*3a9d0*/  LDL.LU R51, [R1+0x40c] ;  /* 0x00040c0001337983 */ /* 0x000ee40000300800 */
[----:B------:R-:W-:-:S02]  /*3a9e0*/  IMAD.MOV.U32 R46, RZ, RZ, R19 ;  /* 0x000000ffff2e7224 */ /* 0x000fc400078e0013 */
[----:B------:R-:W-:Y:S01]  /*3a9f0*/  IMAD.MOV.U32 R47, RZ, RZ, R18 ;  /* 0x000000ffff2f7224 */ /* 0x000fe200078e0012 */
[----:B---3--:R0:W-:Y:S01]  /*3aa00*/  STL.64 [R1+0x22d8], R50 ;  /* 0x0022d83201007387 */ /* 0x0081e20000100a00 */
[----:B--2---:R1:W-:Y:S03]  /*3aa10*/  STL.64 [R1+0x22d0], R48 ;  /* 0x0022d03001007387 */ /* 0x0043e60000100a00 */
[----:B------:R-:W-:Y:S02]  /*3aa20*/  STL.64 [R1+0x22e0], R46 ;  /* 0x0022e02e01007387 */ /* 0x000fe40000100a00 */
[----:B------:R-:W2:Y:S01]  /*3aa30*/  LDL.LU R40, [R1+0x420] ;  /* 0x0004200001287983 */ /* 0x000ea20000300800 */
[----:B------:R-:W2:Y:S01]  /*3aa40*/  LDL.LU R41, [R1+0x424] ;  /* 0x0004240001297983 */ /* 0x000ea20000300800 */
[----:B------:R-:W3:Y:S02]  /*3aa50*/  LDL.LU R42, [R1+0x428] ;  /* 0x00042800012a7983 */ /* 0x000ee40000300800 */
[----:B------:R-:W3:Y:S02]  /*3aa60*/  LDL.LU R43, [R1+0x42c] ;  /* 0x00042c00012b7983 */ /* 0x000ee40000300800 */
[----:B0-----:R-:W-:-:S02]  /*3aa70*/  IMAD.MOV.U32 R51, RZ, RZ, R16 ;  /* 0x000000ffff337224 */ /* 0x001fc400078e0010 */
[----:B------:R-:W-:Y:S01]  /*3aa80*/  IMAD.MOV.U32 R50, RZ, RZ, R17 ;  /* 0x000000ffff327224 */ /* 0x000fe200078e0011 */
[----:B---3--:R-:W-:Y:S01]  /*3aa90*/  STL.64 [R1+0x22f0], R42 ;  /* 0x0022f02a01007387 */ /* 0x008fe20000100a00 */
[----:B--2---:R-:W-:Y:S02]  /*3aaa0*/  STL.64 [R1+0x22e8], R40 ;  /* 0x0022e82801007387 */ /* 0x004fe40000100a00 */
        /* <DEDUP_REMOVED lines=28> */
[----:B------:R0:W-:Y:S02]  /*3ac70*/  STL.64 [R1+0x22f8], R50 ;  /* 0x0022f83201007387 */ /* 0x0001e40000100a00 */
[----:B-1----:R-:W2:Y:S01]  /*3ac80*/  LDL.LU R48, [R1+0x440] ;  /* 0x0004400001307983 */ /* 0x002ea20000300800 */
[----:B------:R-:W2:Y:S04]  /*3ac90*/  LDL.LU R49, [R1+0x444] ;  /* 0x0004440001317983 */ /* 0x000ea80000300800 */
[----:B0-----:R-:W2:Y:S01]  /*3aca0*/  LDL.LU R50, [R1+0x448] ;  /* 0x0004480001327983 */ /* 0x001ea20000300800 */
[----:B------:R-:W2:Y:S02]  /*3acb0*/  LDL.LU R51, [R1+0x44c] ;  /* 0x00044c0001337983 */ /* 0x000ea40000300800 */
[----:B------:R-:W2:Y:S02]  /*3acc0*/  LDL.LU R44, [R1+0x430] ;  /* 0x00043000012c7983 */ /* 0x000ea40000300800 */
[----:B------:R-:W2:Y:S01]  /*3acd0*/  LDL.LU R45, [R1+0x434] ;  /* 0x00043400012d7983 */ /* 0x000ea20000300800 */
[----:B------:R-:W2:Y:S01]  /*3ace0*/  LDL.LU R46, [R1+0x438] ;  /* 0x00043800012e7983 */ /* 0x000ea20000300800 */
[----:B------:R-:W2:Y:S02]  /*3acf0*/  LDL.LU R47, [R1+0x43c] ;  /* 0x00043c00012f7983 */ /* 0x000ea40000300800 */
        /* <DEDUP_REMOVED lines=17> */
[----:B0-----:R-:W3:Y:S02]  /*3ae10*/  LDL.LU.64 R30, [R1+0x2330] ;  /* 0x00233000011e7983 */ /* 0x001ee40000300a00 */
[C---:B---3--:R-:W-:Y:S11]  /*3ae20*/  HMMA.16816.F32 R24, R52.reuse, R30, R24 ;  /* 0x0000001e3418723c */ /* 0x048ff60000001818 */
[----:B------:R-:W-:Y:S11]  /*3ae30*/  @!UPT UIADD3 URZ, URZ, URZ, URZ ;  /* 0x0000003f3f3ff290 */ /* 0x000ff6000fffe03f */
[----:B------:R-:W-:Y:S01]  /*3ae40*/  @!UPT UIADD3 URZ, URZ, URZ, URZ ;  /* 0x0000003f3f3ff290 */ /* 0x000fe2000fffe03f */
[----:B------:R-:W-:Y:S01]  /*3ae50*/  STL.64 [R1+0xd90], R24 ;  /* 0x000d901801007387 */ /* 0x000fe20000100a00 */
[----:B------:R0:W-:Y:S03]  /*3ae60*/  STL.64 [R1+0xd98], R26 ;  /* 0x000d981a01007387 */ /* 0x0001e60000100a00 */
[----:B0-----:R-:W2:Y:S01]  /*3ae70*/  LDL.LU.64 R26, [R1+0x2328] ;  /* 0x00232800011a7983 */ /* 0x001ea20000300a00 */
[----:B------:R0:W-:Y:S03]  /*3ae80*/  STL.64 [R1+0x2298], R30 ;  /* 0x0022981e01007387 */ /* 0x0001e60000100a00 */
[----:B0-----:R-:W3:Y:S01]  /*3ae90*/  LDL.LU.64 R30, [R1+0x8] ;  /* 0x00000800011e7983 */ /* 0x001ee20000300a00 */
        /* <DEDUP_REMOVED lines=12> */
[C---:B------:R-:W-:Y:S01]  /*3af60*/  HMMA.16816.F32 R8, R52.reuse, R14, R8 ;  /* 0x0000000e3408723c */ /* 0x040fe20000001808 */
[----:B------:R-:W4:Y:S02]  /*3af70*/  LDL.LU R16, [R1+0x2310] ;  /* 0x0023100001107983 */ /* 0x000f240000300800 */
[----:B------:R0:W-:Y:S01]  /*3af80*/  STL.64 [R1+0x2290], R22 ;  /* 0x0022901601007387 */ /* 0x0001e20000100a00 */
[----:B------:R-:W3:Y:S01]  /*3af90*/  LDL.LU R20, [R1+0x410] ;  /* 0x0004100001147983 */ /* 0x000ee20000300800 */
[----:B------:R-:W3:Y:S03]  /*3afa0*/  LDL.LU R21, [R1+0x414] ;  /* 0x0004140001157983 */ /* 0x000ee60000300800 */
[----:B0-----:R-:W3:Y:S01]  /*3afb0*/  LDL.LU R22, [R1+0x418] ;  /* 0x0004180001167983 */ /* 0x001ee20000300800 */
[----:B------:R-:W3:Y:S01]  /*3afc0*/  LDL.LU R23, [R1+0x41c] ;  /* 0x00041c0001177983 */ /* 0x000ee20000300800 */
[----:B--2---:R-:W-:Y:S02]  /*3afd0*/  HMMA.16816.F32 R56, R52, R18, R56 ;  /* 0x000000123438723c */ /* 0x004fe40000001838 */
[----:B------:R-:W0:Y:S11]  /*3afe0*/  LDSM.16.MT88.4 R52, [R13+0x2180] ;  /* 0x002180000d34783b */ /* 0x000e360000004200 */
[----:B------:R-:W-:Y:S10]  /*3aff0*/  @!UPT UIADD3 URZ, URZ, URZ, URZ ;  /* 0x0000003f3f3ff290 */ /* 0x000ff4000fffe03f */
[----:B------:R-:W-:Y:S01]  /*3b000*/  STL.64 [R1+0xd60], R56 ;  /* 0x000d603801007387 */ /* 0x000fe20000100a00 */
[----:B------:R1:W-:Y:S03]  /*3b010*/  STL.64 [R1+0xd68], R58 ;  /* 0x000d683a01007387 */ /* 0x0003e60000100a00 */
[----:B-1----:R-:W2:Y:S01]  /*3b020*/  LDL.LU.64 R58, [R1+0x2308] ;  /* 0x00230800013a7983 */ /* 0x002ea20000300a00 */
[----:B------:R-:W2:Y:S02]  /*3b030*/  LDL.LU.64 R56, [R1+0x2300] ;  /* 0x0023000001387983 */ /* 0x000ea40000300a00 */
[----:B------:R1:W-:Y:S02]  /*3b040*/  STL.64 [R1+0x5b0], R8 ;  /* 0x0005b00801007387 */ /* 0x0003e40000100a00 */
[----:B------:R0:W-:Y:S01]  /*3b050*/  STL.64 [R1+0x5b8], R10 ;  /* 0x0005b80a01007387 */ /* 0x0001e20000100a00 */
[----:B-1----:R-:W3:Y:S01]  /*3b060*/  LDL.LU R8, [R1+0xba0] ;  /* 0x000ba00001087983 */ /* 0x002ee20000300800 */
[----:B------:R-:W3:Y:S02]  /*3b070*/  LDL.LU R9, [R1+0xba4] ;  /* 0x000ba40001097983 */ /* 0x000ee40000300800 */
[----:B0-----:R-:W3:Y:S02]  /*3b080*/  LDL.LU R10, [R1+0xba8] ;  /* 0x000ba800010a7983 */ /* 0x001ee40000300800 */
[----:B------:R-:W3:Y:S01]  /*3b090*/  LDL.LU R11, [R1+0xbac] ;  /* 0x000bac00010b7983 */ /* 0x000ee20000300800 */
[----:B------:R0:W-:Y:S01]  /*3b0a0*/  STL.64 [R1+0x2230], R54 ;  /* 0x0022303601007387 */ /* 0x0001e20000100a00 */
[----:B------:R-:W-:Y:S03]  /*3b0b0*/  STL.64 [R1+0x2228], R52 ;  /* 0x0022283401007387 */ /* 0x000fe60000100a00 */
[----:B0-----:R-:W3:Y:S01]  /*3b0c0*/  LDL.LU.64 R54, [R1+0x48] ;  /* 0x0000480001367983 */ /* 0x001ee20000300a00 */
[----:B------:R-:W-:-:S02]  /*3b0d0*/  IMAD.MOV.U32 R42, RZ, RZ, R36 ;  /* 0x000000ffff2a7224 */ /* 0x000fc400078e0024 */
[----:B------:R-:W-:-:S07]  /*3b0e0*/  IMAD.MOV.U32 R43, RZ, RZ, R12 ;  /* 0x000000ffff2b7224 */ /* 0x000fce00078e000c */
[C---:B--2---:R-:W-:Y:S08]  /*3b0f0*/  HMMA.16816.F32 R40, R56.reuse, R42, R48 ;  /* 0x0000002a3828723c */ /* 0x044ff00000001830 */
[C---:B---3--:R-:W-:Y:S11]  /*3b100*/  HMMA.16816.F32 R4, R56.reuse, R54, R4 ;  /* 0x000000363804723c */ /* 0x048ff60000001804 */
[----:B------:R-:W-:Y:S11]  /*3b110*/  @!UPT UIADD3 URZ, URZ, URZ, URZ ;  /* 0x0000003f3f3ff290 */ /* 0x000ff6000fffe03f */
[----:B------:R-:W-:Y:S01]  /*3b120*/  @!UPT UIADD3 URZ, URZ, URZ, URZ ;  /* 0x0000003f3f3ff290 */ /* 0x000fe2000fffe03f */
[----:B------:R0:W-:Y:S01]  /*3b130*/  STL.64 [R1+0x450], R4 ;  /* 0x0004500401007387 */ /* 0x0001e20000100a00 */
[----:B------:R1:W-:Y:S03]  /*3b140*/  STL.64 [R1+0x458], R6 ;  /* 0x0004580601007387 */ /* 0x0003e60000100a00 */
[----:B0-----:R-:W2:Y:S01]  /*3b150*/  LDL.LU R4, [R1+0xb90] ;  /* 0x000b900001047983 */ /* 0x001ea20000300800 */
[----:B------:R-:W2:Y:S02]  /*3b160*/  LDL.LU R5, [R1+0xb94] ;  /* 0x000b940001057983 */ /* 0x000ea40000300800 */
[----:B-1----:R-:W2:Y:S02]  /*3b170*/  LDL.LU R6, [R1+0xb98] ;  /* 0x000b980001067983 */ /* 0x002ea40000300800 */
[----:B------:R-:W2:Y:S01]  /*3b180*/  LDL.LU R7, [R1+0xb9c] ;  /* 0x000b9c0001077983 */ /* 0x000ea20000300800 */
[----:B------:R-:W3:Y:S01]  /*3b190*/  LDL.LU.64 R50, [R1+0x22f8] ;  /* 0x0022f80001327983 */ /* 0x000ee20000300a00 */
[----:B------:R-:W-:Y:S02]  /*3b1a0*/  STL.64 [R1+0x440], R40 ;  /* 0x0004402801007387 */ /* 0x000fe40000100a00 */
[----:B------:R0:W-:Y:S02]  /*3b1b0*/  STL.64 [R1+0x448], R42 ;  /* 0x0004482a01007387 */ /* 0x0001e40000100a00 */
[----:B0-----:R-:W2:Y:S01]  /*3b1c0*/  LDL.LU.64 R42, [R1+0x22f0] ;  /* 0x0022f000012a7983 */ /* 0x001ea20000300a00 */
[----:B------:R-:W2:Y:S01]  /*3b1d0*/  LDL.LU.64 R40, [R1+0x22e8] ;  /* 0x0022e80001287983 */ /* 0x000ea20000300a00 */
[C---:B---3--:R-:W-:Y:S02]  /*3b1e0*/  HMMA.16816.F32 R48, R56.reuse, R50, R44 ;  /* 0x000000323830723c */ /* 0x048fe4000000182c */
[----:B------:R-:W2:Y:S11]  /*3b1f0*/  LDL.LU.64 R46, [R1+0x22e0] ;  /* 0x0022e000012e7983 */ /* 0x000eb60000300a00 */
[----:B------:R-:W-:Y:S10]  /*3b200*/  @!UPT UIADD3 URZ, URZ, URZ, URZ ;  /* 0x0000003f3f3ff290 */ /* 0x000ff4000fffe03f */
[----:B------:R-:W-:Y:S01]  /*3b210*/  STL.64 [R1+0x430], R48 ;  /* 0x0004303001007387 */ /* 0x000fe20000100a00 */
[----:B------:R0:W-:Y:S03]  /*3b220*/  STL.64 [R1+0x438], R50 ;  /* 0x0004383201007387 */ /* 0x0001e60000100a00 */
[----:B0-----:R-:W3:Y:S01]  /*3b230*/  LDL.LU.64 R50, [R1+0x22d8] ;  /* 0x0022d80001327983 */ /* 0x001ee20000300a00 */
[----:B------:R-:W3:Y:S01]  /*3b240*/  LDL.LU.64 R48, [R1+0x22d0] ;  /* 0x0022d00001307983 */ /* 0x000ee20000300a00 */
[C---:B--2---:R-:W-:Y:S02]  /*3b250*/  HMMA.16816.F32 R44, R56.reuse, R46, R40 ;  /* 0x0000002e382c723c */ /* 0x044fe40000001828 */
[----:B------:R-:W2:Y:S11]  /*3b260*/  LDL.LU.64 R42, [R1+0x22c8] ;  /* 0x0022c800012a7983 */ /* 0x000eb60000300a00 */
[----:B------:R-:W-:Y:S10]  /*3b270*/  @!UPT UIADD3 URZ, URZ, URZ, URZ ;  /* 0x0000003f3f3ff290 */ /* 0x000ff4000fffe03f */
[----:B------:R-:W-:Y:S01]  /*3b280*/  STL.64 [R1+0x420], R44 ;  /* 0x0004202c01007387 */ /* 0x000fe20000100a00 */
[----:B------:R0:W-:Y:S03]  /*3b290*/  STL.64 [R1+0x428], R46 ;  /* 0x0004282e01007387 */ /* 0x0001e60000100a00 */
[----:B0-----:R-:W3:Y:S01]  /*3b2a0*/  LDL.LU.64 R46, [R1+0x22c0] ;  /* 0x0022c000012e7983 */ /* 0x001ee20000300a00 */
[C---:B------:R-:W-:Y:S11]  /*3b2b0*/  HMMA.16816.F32 R20, R56.reuse, R30, R20 ;  /* 0x0000001e3814723c */ /* 0x040ff60000001814 */
[----:B------:R-:W-:Y:S11]  /*3b2c0*/  @!UPT UIADD3 URZ, URZ, URZ, URZ ;  /* 0x0000003f3f3ff290 */ /* 0x000ff6000fffe03f */
[----:B------:R-:W-:Y:S01]  /*3b2d0*/  @!UPT UIADD3 URZ, URZ, URZ, URZ ;  /* 0x0000003f3f3ff290 */ /* 0x000fe2000fffe03f */
[----:B------:R-:W-:Y:S01]  /*3b2e0*/  STL.64 [R1+0x410], R20 ;  /* 0x0004101401007387 */ /* 0x000fe20000100a00 */
[----:B------:R3:W-:Y:S02]  /*3b2f0*/  STL.64 [R1+0x418], R22 ;  /* 0x0004181601007387 */ /* 0x0007e40000100a00 */
[----:B------:R-:W-:Y:S02]  /*3b300*/  IMAD.MOV.U32 R24, RZ, RZ, R30 ;  /* 0x000000ffff187224 */ /* 0x000fe400078e001e */
[----:B------:R-:W-:Y:S01]  /*3b310*/  IMAD.MOV.U32 R17, RZ, RZ, R31 ;  /* 0x000000ffff117224 */ /* 0x000fe200078e001f */
[C---:B--2---:R-:W-:Y:S08]  /*3b320*/  HMMA.16816.F32 R8, R56.reuse, R42, R8 ;  /* 0x0000002a3808723c */ /* 0x044ff00000001808 */
[C---:B---3--:R-:W-:Y:S01]  /*3b330*/  HMMA.16816.F32 R20, R56.reuse, R46, R48 ;  /* 0x0000002e3814723c */ /* 0x048fe20000001830 */
[----:B------:R0:W-:Y:S01]  /*3b340*/  STL.64 [R1+0x2268], R46 ;  /* 0x0022682e01007387 */ /* 0x0001e20000100a00 */
[----:B------:R-:W2:Y:S11]  /*3b350*/  LDL.LU R44, [R1+0x290] ;  /* 0x00029000012c7983 */ /* 0x000eb60000300800 */
[----:B------:R-:W-:Y:S10]  /*3b360*/  @!UPT UIADD3 URZ, URZ, URZ, URZ ;  /* 0x0000003f3f3ff290 */ /* 0x000ff4000fffe03f */
[----:B------:R1:W-:Y:S01]  /*3b370*/  STL.64 [R1+0x400], R20 ;  /* 0x0004001401007387 */ /* 0x0003e20000100a00 */
[----:B------:R3:W-:Y:S02]  /*3b380*/  STL.64 [R1+0x408], R22 ;  /* 0x0004081601007387 */ /* 0x0007e40000100a00 */
[----:B------:R-:W2:Y:S02]  /*3b390*/  LDL.LU R45, [R1+0x294] ;  /* 0x00029400012d7983 */ /* 0x000ea40000300800 */
[----:B0-----:R-:W2:Y:S01]  /*3b3a0*/  LDL.LU R46, [R1+0x298] ;  /* 0x00029800012e7983 */ /* 0x001ea20000300800 */
[----:B------:R-:W2:Y:S01]  /*3b3b0*/  LDL.LU R47, [R1+0x29c] ;  /* 0x00029c00012f7983 */ /* 0x000ea20000300800 */
[----:B------:R-:W2:Y:S02]  /*3b3c0*/  LDL.LU R28, [R1+0xb60] ;  /* 0x000b6000011c7983 */ /* 0x000ea40000300800 */
[----:B------:R-:W2:Y:S02]  /*3b3d0*/  LDL.LU R29, [R1+0xb64] ;  /* 0x000b6400011d7983 */ /* 0x000ea40000300800 */
[----:B------:R-:W2:Y:S01]  /*3b3e0*/  LDL.LU R30, [R1+0xb68] ;  /* 0x000b6800011e7983 */ /* 0x000ea20000300800 */
[----:B------:R-:W2:Y:S04]  /*3b3f0*/  LDL.LU R31, [R1+0xb6c] ;  /* 0x000b6c00011f7983 */ /* 0x000ea80000300800 */
[----:B-1----:R-:W2:Y:S01]  /*3b400*/  LDL.LU R20, [R1+0xb50] ;  /* 0x000b500001147983 */ /* 0x002ea20000300800 */
[----:B------:R-:W2:Y:S02]  /*3b410*/  LDL.LU R21, [R1+0xb54] ;  /* 0x000b540001157983 */ /* 0x000ea40000300800 */
[----:B---3--:R-:W3:Y:S02]  /*3b420*/  LDL.LU R22, [R1+0xb58] ;  /* 0x000b580001167983 */ /* 0x008ee40000300800 */
[----:B------:R-:W3:Y:S01]  /*3b430*/  LDL.LU R23, [R1+0xb5c] ;  /* 0x000b5c0001177983 */ /* 0x000ee20000300800 */
[----:B------:R-:W2:Y:S01]  /*3b440*/  LDL.LU R48, [R1+0xb40] ;  /* 0x000b400001307983 */ /* 0x000ea20000300800 */
[----:B------:R-:W2:Y:S02]  /*3b450*/  LDL.LU R49, [R1+0xb44] ;  /* 0x000b440001317983 */ /* 0x000ea40000300800 */
[----:B------:R-:W2:Y:S02]  /*3b460*/  LDL.LU R50, [R1+0xb48] ;  /* 0x000b480001327983 */ /* 0x000ea40000300800 */
[----:B------:R-:W2:Y:S01]  /*3b470*/  LDL.LU R51, [R1+0xb4c] ;  /* 0x000b4c0001337983 */ /* 0x000ea20000300800 */
        /* <DEDUP_REMOVED lines=17> */
[----:B---3--:R0:W-:Y:S02]  /*3b590*/  STL.64 [R1+0x2250], R8 ;  /* 0x0022500801007387 */ /* 0x0081e40000100a00 */
[----:B0-----:R-:W2:Y:S01]  /*3b5a0*/  LDL.LU R8, [R1+0xb80] ;  /* 0x000b800001087983 */ /* 0x001ea20000300800 */
[----:B------:R-:W2:Y:S02]  /*3b5b0*/  LDL.LU R9, [R1+0xb84] ;  /* 0x000b840001097983 */ /* 0x000ea40000300800 */
[----:B------:R-:W2:Y:S02]  /*3b5c0*/  LDL.LU R10, [R1+0xb88] ;  /* 0x000b8800010a7983 */ /* 0x000ea40000300800 */
[----:B------:R-:W2:Y:S01]  /*3b5d0*/  LDL.LU R11, [R1+0xb8c] ;  /* 0x000b8c00010b7983 */ /* 0x000ea20000300800 */
[C---:B------:R-:W-:Y:S08]  /*3b5e0*/  HMMA.16816.F32 R40, R56.reuse, R38, R40 ;  /* 0x000000263828723c */ /* 0x040ff00000001828 */
[C---:B------:R-:W-:Y:S08]  /*3b5f0*/  HMMA.16816.F32 R28, R56.reuse, R34, R28 ;  /* 0x00000022381c723c */ /* 0x040ff0000000181c */
[C---:B--2---:R-:W-:Y:S01]  /*3b600*/  HMMA.16816.F32 R8, R56.reuse, R6, R8 ;  /* 0x000000063808723c */ /* 0x044fe20000001808 */
[----:B------:R-:W-:Y:S01]  /*3b610*/  STL.64 [R1+0x2248], R6 ;  /* 0x0022480601007387 */ /* 0x000fe20000100a00 */
[----:B------:R0:W-:Y:S11]  /*3b620*/  STL.64 [R1+0x2240], R4 ;  /* 0x0022400401007387 */ /* 0x0001f60000100a00 */
[----:B------:R-:W-:Y:S10]  /*3b630*/  @!UPT UIADD3 URZ, URZ, URZ, URZ ;  /* 0x0000003f3f3ff290 */ /* 0x000ff4000fffe03f */
[----:B------:R1:W-:Y:S01]  /*3b640*/  STL.64 [R1+0xb80], R8 ;  /* 0x000b800801007387 */ /* 0x0003e20000100a00 */
[----:B------:R2:W-:Y:S02]  /*3b650*/  STL.64 [R1+0xb88], R10 ;  /* 0x000b880a01007387 */ /* 0x0005e40000100a00 */
[----:B0-----:R-:W3:Y:S02]  /*3b660*/  LDL.LU R4, [R1+0x3f0] ;  /* 0x0003f00001047983 */ /* 0x001ee40000300800 */
[----:B------:R-:W3:Y:S01]  /*3b670*/  LDL.LU R5, [R1+0x3f4] ;  /* 0x0003f40001057983 */ /* 0x000ee20000300800 */
[----:B------:R-:W3:Y:S01]  /*3b680*/  LDL.LU R6, [R1+0x3f8] ;  /* 0x0003f80001067983 */ /* 0x000ee20000300800 */
[----:B------:R-:W3:Y:S03]  /*3b690*/  LDL.LU R7, [R1+0x3fc] ;  /* 0x0003fc0001077983 */ /* 0x000ee60000300800 */
[----:B-1----:R-:W3:Y:S01]  /*3b6a0*/  LDL.LU R8, [R1+0x280] ;  /* 0x0002800001087983 */ /* 0x002ee20000300800 */
[----:B------:R-:W-:Y:S02]  /*3b6b0*/  STL.64 [R1+0xb70], R40 ;  /* 0x000b702801007387 */ /* 0x000fe40000100a00 */
[----:B------:R0:W-:Y:S02]  /*3b6c0*/  STL.64 [R1+0xb78], R42 ;  /* 0x000b782a01007387 */ /* 0x0001e40000100a00 */
[----:B------:R-:W3:Y:S01]  /*3b6d0*/  LDL.LU R9, [R1+0x284] ;  /* 0x0002840001097983 */ /* 0x000ee20000300800 */
[----:B--2---:R-:W2:Y:S01]  /*3b6e0*/  LDL.LU R10, [R1+0x288] ;  /* 0x00028800010a7983 */ /* 0x004ea20000300800 */
[----:B------:R-:W2:Y:S03]  /*3b6f0*/  LDL.LU R11, [R1+0x28c] ;  /* 0x00028c00010b7983 */ /* 0x000ea60000300800 */
[----:B0-----:R-:W2:Y:S01]  /*3b700*/  LDL.LU.64 R42, [R1+0x38] ;  /* 0x00003800012a7983 */ /* 0x001ea20000300a00 */
[----:B------:R0:W-:Y:S02]  /*3b710*/  STL.64 [R1+0x2238], R38 ;  /* 0x0022382601007387 */ /* 0x0001e40000100a00 */
[----:B------:R-:W2:Y:S02]  /*3b720*/  LDL.LU R36, [R1+0xb20] ;  /* 0x000b200001247983 */ /* 0x000ea40000300800 */
[----:B------:R-:W2:Y:S01]  /*3b730*/  LDL.LU R37, [R1+0xb24] ;  /* 0x000b240001257983 */ /* 0x000ea20000300800 */
[----:B0-----:R-:W2:Y:S01]  /*3b740*/  LDL.LU R38, [R1+0xb28] ;  /* 0x000b280001267983 */ /* 0x001ea20000300800 */
[----:B------:R-:W2:Y:S02]  /*3b750*/  LDL.LU R39, [R1+0xb2c] ;  /* 0x000b2c0001277983 */ /* 0x000ea40000300800 */
[----:B------:R-:W-:Y:S02]  /*3b760*/  STL.64 [R1+0xb60], R28 ;  /* 0x000b601c01007387 */ /* 0x000fe40000100a00 */
[----:B------:R0:W-:Y:S02]  /*3b770*/  STL.64 [R1+0xb68], R30 ;  /* 0x000b681e01007387 */ /* 0x0001e40000100a00 */
[----:B0-----:R-:W2:Y:S01]  /*3b780*/  LDL.LU.64 R30, [R1+0x2298] ;  /* 0x00229800011e7983 */ /* 0x001ea20000300a00 */
[----:B------:R0:W-:Y:S02]  /*3b790*/  STL.64 [R1+0x2270], R34 ;  /* 0x0022702201007387 */ /* 0x0001e40000100a00 */
[----:B------:R-:W3:Y:S02]  /*3b7a0*/  LDL.LU R32, [R1+0xb30] ;  /* 0x000b300001207983 */ /* 0x000ee40000300800 */
[----:B------:R-:W3:Y:S01]  /*3b7b0*/  LDL.LU R33, [R1+0xb34] ;  /* 0x000b340001217983 */ /* 0x000ee20000300800 */
[C---:B------:R-:W-:Y:S01]  /*3b7c0*/  HMMA.16816.F32 R48, R56.reuse, R26, R48 ;  /* 0x0000001a3830723c */ /* 0x040fe20000001830 */
[----:B0-----:R-:W3:Y:S01]  /*3b7d0*/  LDL.LU R34, [R1+0xb38] ;  /* 0x000b380001227983 */ /* 0x001ee20000300800 */
[----:B------:R-:W3:Y:S06]  /*3b7e0*/  LDL.LU R35, [R1+0xb3c] ;  /* 0x000b3c0001237983 */ /* 0x000eec0000300800 */
[----:B--2---:R-:W-:Y:S11]  /*3b7f0*/  HMMA.16816.F32 R20, R56, R30, R20 ;  /* 0x0000001e3814723c */ /* 0x004ff60000001814 */
[----:B------:R-:W-:Y:S11]  /*3b800*/  @!UPT UIADD3 URZ, URZ, URZ, URZ ;  /* 0x0000003f3f3ff290 */ /* 0x000ff6000fffe03f */
[----:B------:R-:W-:Y:S01]  /*3b810*/  @!UPT UIADD3 URZ, URZ, URZ, URZ ;  /* 0x0000003f3f3ff290 */ /* 0x000fe2000fffe03f */
[----:B------:R-:W-:Y:S01]  /*3b820*/  STL.64 [R1+0xb50], R20 ;  /* 0x000b501401007387 */ /* 0x000fe20000100a00 */
[----:B------:R0:W-:Y:S03]  /*3b830*/  STL.64 [R1+0xb58], R22 ;  /* 0x000b581601007387 */ /* 0x0001e60000100a00 */
[----:B0-----:R-:W3:Y:S01]  /*3b840*/  LDL.LU.64 R22, [R1+0x2290] ;  /* 0x0022900001167983 */ /* 0x001ee20000300a00 */
[----:B------:R-:W-:Y:S02]  /*3b850*/  STL.64 [R1+0xb40], R48 ;  /* 0x000b403001007387 */ /* 0x000fe40000100a00 */
[----:B------:R0:W-:Y:S02]  /*3b860*/  STL.64 [R1+0xb48], R50 ;  /* 0x000b483201007387 */ /* 0x0001e40000100a00 */
[----:B0-----:R-:W2:Y:S01]  /*3b870*/  LDL.LU.64 R50, [R1+0x2288] ;  /* 0x0022880001327983 */ /* 0x001ea20000300a00 */
[----:B------:R-:W2:Y:S02]  /*3b880*/  LDL.LU.64 R48, [R1+0x2280] ;  /* 0x0022800001307983 */ /* 0x000ea40000300a00 */
[----:B------:R-:W-:-:S02]  /*3b890*/  IMAD.MOV.U32 R28, RZ, RZ, R54 ;  /* 0x000000ffff1c7224 */ /* 0x000fc400078e0036 */
[----:B------:R-:W-:Y:S01]  /*3b8a0*/  IMAD.MOV.U32 R25, RZ, RZ, R55 ;  /* 0x000000ffff197224 */ /* 0x000fe200078e0037 */
[C---:B---3--:R-:W-:Y:S01]  /*3b8b0*/  HMMA.16816.F32 R32, R56.reuse, R22, R32 ;  /* 0x000000163820723c */ /* 0x048fe20000001820 */
[----:B------:R0:W-:Y:S07]  /*3b8c0*/  STL.64 [R1+0x2278], R22 ;  /* 0x0022781601007387 */ /* 0x0001ee0000100a00 */
[----:B0-----:R-:W-:Y:S08]  /*3b8d0*/  HMMA.16816.F32 R20, R56, R14, R4 ;  /* 0x0000000e3814723c */ /* 0x001ff00000001804 */
[----:B--2---:R-:W-:Y:S07]  /*3b8e0*/  HMMA.16816.F32 R4, R48, R54, R44 ;  /* 0x000000363004723c */ /* 0x004fee000000182c */
        /* <DEDUP_REMOVED lines=8> */
[----:B------:R1:W-:Y:S01]  /*3b970*/  STL.64 [R1+0x3f8], R22 ;  /* 0x0003f81601007387 */ /* 0x0003e20000100a00 */
[----:B------:R-:W-:Y:S01]  /*3b980*/  STL.64 [R1+0x290], R4 ;  /* 0x0002900401007387 */ /* 0x000fe20000100a00 */
[----:B------:R2:W-:Y:S03]  /*3b990*/  STL.64 [R1+0x298], R6 ;  /* 0x0002980601007387 */ /* 0x0005e60000100a00 */
[----:B0-----:R-:W3:Y:S01]  /*3b9a0*/  LDL.LU R20, [R1+0x270] ;  /* 0x0002700001147983 */ /* 0x001ee20000300800 */
[----:B------:R-:W3:Y:S02]  /*3b9b0*/  LDL.LU R21, [R1+0x274] ;  /* 0x0002740001157983 */ /* 0x000ee40000300800 */
[----:B-1----:R-:W3:Y:S02]  /*3b9c0*/  LDL.LU R22, [R1+0x278] ;  /* 0x0002780001167983 */ /* 0x002ee40000300800 */
[----:B------:R-:W3:Y:S01]  /*3b9d0*/  LDL.LU R23, [R1+0x27c] ;  /* 0x00027c0001177983 */ /* 0x000ee20000300800 */
[----:B------:R-:W3:Y:S01]  /*3b9e0*/  LDL.LU.64 R38, [R1+0x28] ;  /* 0x0000280001267983 */ /* 0x000ee20000300a00 */
        /* <DEDUP_REMOVED lines=8> */
[----:B------:R-:W4:Y:S02]  /*3ba70*/  LDL.LU.64 R46, [R1+0x18] ;  /* 0x00001800012e7983 */ /* 0x000f240000300a00 */
[----:B------:R-:W-:-:S02]  /*3ba80*/  IMAD.MOV.U32 R57, RZ, RZ, R5 ;  /* 0x000000ffff397224 */ /* 0x000fc400078e0005 */
[----:B------:R-:W-:Y:S02]  /*3ba90*/  IMAD.MOV.U32 R56, RZ, RZ, R4 ;  /* 0x000000ffff387224 */ /* 0x000fe400078e0004 */
[----:B--2---:R-:W-:Y:S03]  /*3baa0*/  HMMA.16816.F32 R4, R48, R42, R8 ;  /* 0x0000002a3004723c */ /* 0x004fe60000001808 */
[----:B------:R-:W-:Y:S01]  /*3bab0*/  STL [R1+0x21a4], R56 ;  /* 0x0021a43801007387 */ /* 0x000fe20000100800 */
[----:B------:R-:W-:Y:S02]  /*3bac0*/  STL [R1+0x21a0], R57 ;  /* 0x0021a03901007387 */ /* 0x000fe40000100800 */
[----:B------:R-:W-:Y:S02]  /*3bad0*/  IMAD.MOV.U32 R13, RZ, RZ, R42 ;  /* 0x000000ffff0d7224 */ /* 0x000fe400078e002a */
[----:B------:R-:W-:Y:S11]  /*3bae0*/  IMAD.MOV.U32 R12, RZ, RZ, R43 ;  /* 0x000000ffff0c7224 */ /* 0x000ff600078e002b */
[----:B------:R-:W-:Y:S04]  /*3baf0*/  @!UPT UIADD3 URZ, URZ, URZ, URZ ;  /* 0x0000003f3f3ff290 */ /* 0x000fe8000fffe03f */
[----:B------:R0:W-:Y:S01]  /*3bb00*/  STL.64 [R1+0x280], R4 ;  /* 0x0002800401007387 */ /* 0x0001e20000100a00 */
[----:B------:R1:W-:Y:S02]  /*3bb10*/  STL.64 [R1+0x288], R6 ;  /* 0x0002880601007387 */ /* 0x0003e40000100a00 */
[----:B------:R-:W-:Y:S02]  /*3bb20*/  IMAD.MOV.U32 R58, RZ, RZ, R4 ;  /* 0x000000ffff3a7224 */ /* 0x000fe400078e0004 */
[----:B------:R-:W-:Y:S01]  /*3bb30*/  IMAD.MOV.U32 R59, RZ, RZ, R5 ;  /* 0x000000ffff3b7224 */ /* 0x000fe200078e0005 */
[----:B------:R-:W2:Y:S01]  /*3bb40*/  LDL.LU R40, [R1+0x240] ;  /* 0x0002400001287983 */ /* 0x000ea20000300800 */
[----:B------:R-:W2:Y:S02]  /*3bb50*/  LDL.LU R41, [R1+0x244] ;  /* 0x0002440001297983 */ /* 0x000ea40000300800 */
[----:B------:R-:W2:Y:S02]  /*3bb60*/  LDL.LU R42, [R1+0x248] ;  /* 0x00024800012a7983 */ /* 0x000ea40000300800 */
[----:B------:R-:W2:Y:S01]  /*3bb70*/  LDL.LU R43, [R1+0x24c] ;  /* 0x00024c00012b7983 */ /* 0x000ea20000300800 */
[----:B------:R-:W-:Y:S01]  /*3bb80*/  STL [R1+0x21ac], R58 ;  /* 0x0021ac3a01007387 */ /* 0x000fe20000100800 */
[----:B------:R1:W-:Y:S02]  /*3bb90*/  STL [R1+0x21a8], R59 ;  /* 0x0021a83b01007387 */ /* 0x0003e40000100800 */
[----:B------:R-:W2:Y:S02]  /*3bba0*/  LDL.LU R8, [R1+0x230] ;  /* 0x0002300001087983 */ /* 0x000ea40000300800 */
[----:B------:R-:W2:Y:S01]  /*3bbb0*/  LDL.LU R9, [R1+0x234] ;  /* 0x0002340001097983 */ /* 0x000ea20000300800 */
[----:B------:R-:W2:Y:S01]  /*3bbc0*/  LDL.LU R10, [R1+0x238] ;  /* 0x00023800010a7983 */ /* 0x000ea20000300800 */
[----:B------:R-:W2:Y:S02]  /*3bbd0*/  LDL.LU R11, [R1+0x23c] ;  /* 0x00023c00010b7983 */ /* 0x000ea40000300800 */
[----:B0-----:R-:W2:Y:S02]  /*3bbe0*/  LDL.LU R4, [R1+0x960] ;  /* 0x0009600001047983 */ /* 0x001ea40000300800 */
[----:B------:R-:W2:Y:S01]  /*3bbf0*/  LDL.LU R5, [R1+0x964] ;  /* 0x0009640001057983 */ /* 0x000ea20000300800 */
[----:B-1----:R-:W2:Y:S01]  /*3bc00*/  LDL.LU R6, [R1+0x968] ;  /* 0x0009680001067983 */ /* 0x002ea20000300800 */
[----:B------:R-:W2:Y:S02]  /*3bc10*/  LDL.LU R7, [R1+0x96c] ;  /* 0x00096c0001077983 */ /* 0x000ea40000300800 */
[----:B------:R-:W-:-:S02]  /*3bc20*/  IMAD.MOV.U32 R59, RZ, RZ, R17 ;  /* 0x000000ffff3b7224 */ /* 0x000fc400078e0011 */
[----:B------:R-:W-:Y:S01]  /*3bc30*/  IMAD.MOV.U32 R58, RZ, RZ, R24 ;  /* 0x000000ffff3a7224 */ /* 0x000fe200078e0018 */
[C---:B---3--:R-:W-:Y:S08]  /*3bc40*/  HMMA.16816.F32 R20, R48.reuse, R38, R20 ;  /* 0x000000263014723c */ /* 0x048ff00000001814 */
[----:B----4-:R-:W-:Y:S01]  /*3bc50*/  HMMA.16816.F32 R32, R48, R46, R32 ;  /* 0x0000002e3020723c */ /* 0x010fe20000001820 */
[----:B------:R-:W-:-:S02]  /*3bc60*/  IMAD.MOV.U32 R17, RZ, RZ, R39 ;  /* 0x000000ffff117224 */ /* 0x000fc400078e0027 */
[----:B------:R-:W-:Y:S11]  /*3bc70*/  IMAD.MOV.U32 R24, RZ, RZ, R46 ;  /* 0x000000ffff187224 */ /* 0x000ff600078e002e */
[----:B------:R-:W-:Y:S01]  /*3bc80*/  @!UPT UIADD3 URZ, URZ, URZ, URZ ;  /* 0x0000003f3f3ff290 */ /* 0x000fe2000fffe03f */
[----:B------:R-:W-:Y:S01]  /*3bc90*/  STL.64 [R1+0x270], R20 ;  /* 0x0002701401007387 */ /* 0x000fe20000100a00 */
[----:B------:R0:W-:Y:S03]  /*3bca0*/  STL.64 [R1+0x278], R22 ;  /* 0x0002781601007387 */ /* 0x0001e60000100a00 */
[----:B0-----:R-:W3:Y:S01]  /*3bcb0*/  LDL.LU.64 R22, [R1+0x2278] ;  /* 0x0022780001167983 */ /* 0x001ee20000300a00 */
[----:B------:R-:W4:Y:S02]  /*3bcc0*/  LDL.LU R36, [R1+0x950] ;  /* 0x0009500001247983 */ /* 0x000f240000300800 */
[----:B------:R-:W-:Y:S02]  /*3bcd0*/  IMAD.MOV.U32 R20, RZ, RZ, R38 ;  /* 0x000000ffff147224 */ /* 0x000fe400078e0026 */
[----:B------:R-:W4:Y:S01]  /*3bce0*/  LDL.LU R37, [R1+0x954] ;  /* 0x0009540001257983 */ /* 0x000f220000300800 */
[----:B------:R-:W4:Y:S01]  /*3bcf0*/  LDL.LU R38, [R1+0x958] ;  /* 0x0009580001267983 */ /* 0x000f220000300800 */
[----:B------:R-:W4:Y:S02]  /*3bd00*/  LDL.LU R39, [R1+0x95c] ;  /* 0x00095c0001277983 */ /* 0x000f240000300800 */
[----:B------:R-:W-:Y:S02]  /*3bd10*/  STL.64 [R1+0x260], R32 ;  /* 0x0002602001007387 */ /* 0x000fe40000100a00 */
[----:B------:R0:W-:Y:S02]  /*3bd20*/  STL.64 [R1+0x268], R34 ;  /* 0x0002682201007387 */ /* 0x0001e40000100a00 */
[----:B------:R-:W-:Y:S01]  /*3bd30*/  IMAD.MOV.U32 R21, RZ, RZ, R47 ;  /* 0x000000ffff157224 */ /* 0x000fe200078e002f */
[----:B0-----:R-:W2:Y:S01]  /*3bd40*/  LDL.LU.64 R34, [R1+0x2270] ;  /* 0x0022700001227983 */ /* 0x001ea20000300a00 */
[----:B------:R-:W2:Y:S01]  /*3bd50*/  LDL.LU.64 R46, [R1+0x2268] ;  /* 0x00226800012e7983 */ /* 0x000ea20000300a00 */
[C---:B------:R-:W-:Y:S11]  /*3bd60*/  HMMA.16816.F32 R52, R48.reuse, R58, R52 ;  /* 0x0000003a3034723c */ /* 0x040ff60000001834 */
        /* <DEDUP_REMOVED lines=8> */
[----:B------:R0:W-:Y:S01]  /*3bdf0*/  STL.64 [R1+0x21f0], R58 ;  /* 0x0021f03a01007387 */ /* 0x0001e20000100a00 */
[----:B------:R-:W3:Y:S02]  /*3be00*/  LDL.LU R56, [R1+0x8f0] ;  /* 0x0008f00001387983 */ /* 0x000ee40000300800 */
[----:B------:R-:W3:Y:S01]  /*3be10*/  LDL.LU R57, [R1+0x8f4] ;  /* 0x0008f40001397983 */ /* 0x000ee20000300800 */
        /* <DEDUP_REMOVED lines=8> */
[----:B------:R0:W-:Y:S02]  /*3bea0*/  STL.64 [R1+0x21e8], R46 ;  /* 0x0021e82e01007387 */ /* 0x0001e40000100a00 */
        /* <DEDUP_REMOVED lines=22> */
[----:B------:R-:W2:Y:S02]  /*3c010*/  LDL.LU.64 R4, [R1+0x2240] ;  /* 0x0022400001047983 */ /* 0x000ea40000300a00 */
        /* <DEDUP_REMOVED lines=24> */
[----:B------:R-:W4:Y:S02]  /*3c1a0*/  LDL.LU.64 R52, [R1+0x2228] ;  /* 0x0022280001347983 */ /* 0x000f240000300a00 */
[----:B------:R2:W-:Y:S02]  /*3c1b0*/  STL.64 [R1+0x21d8], R38 ;  /* 0x0021d82601007387 */ /* 0x0005e40000100a00 */
[C---:B--2---:R-:W-:Y:S08]  /*3c1c0*/  HMMA.16816.F32 R36, R48.reuse, R34, R4 ;  /* 0x000000223024723c */ /* 0x044ff00000001804 */
[C---:B------:R-:W-:Y:S01]  /*3c1d0*/  HMMA.16816.F32 R4, R48.reuse, R30, R40 ;  /* 0x0000001e3004723c */ /* 0x040fe20000001828 */
[----:B------:R-:W-:Y:S11]  /*3c1e0*/  STL.64 [R1+0x21d0], R34 ;  /* 0x0021d02201007387 */ /* 0x000ff60000100a00 */
[----:B------:R-:W-:Y:S03]  /*3c1f0*/  @!UPT UIADD3 URZ, URZ, URZ, URZ ;  /* 0x0000003f3f3ff290 */ /* 0x000fe6000fffe03f */
[----:B------:R-:W-:Y:S01]  /*3c200*/  STL.64 [R1+0x930], R36 ;  /* 0x0009302401007387 */ /* 0x000fe20000100a00 */
[----:B------:R-:W-:Y:S02]  /*3c210*/  STL.64 [R1+0x938], R38 ;  /* 0x0009382601007387 */ /* 0x000fe40000100a00 */
[----:B------:R-:W2:Y:S05]  /*3c220*/  LDL.LU R40, [R1+0x220] ;  /* 0x0002200001287983 */ /* 0x000eaa0000300800 */
[----:B------:R-:W-:Y:S01]  /*3c230*/  STL.64 [R1+0x920], R4 ;  /* 0x0009200401007387 */ /* 0x000fe20000100a00 */
[----:B------:R3:W-:Y:S01]  /*3c240*/  STL.64 [R1+0x928], R6 ;  /* 0x0009280601007387 */ /* 0x0007e20000100a00 */
[----:B------:R-:W2:Y:S02]  /*3c250*/  LDL.LU R41, [R1+0x224] ;  /* 0x0002240001297983 */ /* 0x000ea40000300800 */
[----:B------:R-:W2:Y:S02]  /*3c260*/  LDL.LU R42, [R1+0x228] ;  /* 0x00022800012a7983 */ /* 0x000ea40000300800 */
[----:B------:R-:W2:Y:S01]  /*3c270*/  LDL.LU R43, [R1+0x22c] ;  /* 0x00022c00012b7983 */ /* 0x000ea20000300800 */
[C---:B---3--:R-:W-:Y:S01]  /*3c280*/  HMMA.16816.F32 R4, R48.reuse, R26, R8 ;  /* 0x0000001a3004723c */ /* 0x048fe20000001808 */
[----:B------:R-:W-:Y:S01]  /*3c290*/  STL.64 [R1+0x21c8], R30 ;  /* 0x0021c81e01007387 */ /* 0x000fe20000100a00 */
[----:B------:R-:W-:Y:S06]  /*3c2a0*/  STL.64 [R1+0x2218], R26 ;  /* 0x0022181a01007387 */ /* 0x000fec0000100a00 */
[C---:B------:R-:W-:Y:S11]  /*3c2b0*/  HMMA.16816.F32 R8, R48.reuse, R22, R44 ;  /* 0x000000163008723c */ /* 0x040ff6000000182c */
[----:B------:R-:W-:Y:S04]  /*3c2c0*/  @!UPT UIADD3 URZ, URZ, URZ, URZ ;  /* 0x0000003f3f3ff290 */ /* 0x000fe8000fffe03f */
[----:B------:R-:W-:Y:S01]  /*3c2d0*/  STL.64 [R1+0x910], R4 ;  /* 0x0009100401007387 */ /* 0x000fe20000100a00 */
[----:B------:R0:W-:Y:S02]  /*3c2e0*/  STL.64 [R1+0x918], R6 ;  /* 0x0009180601007387 */ /* 0x0001e40000100a00 */
[----:B0-----:R-:W-:Y:S01]  /*3c2f0*/  HMMA.16816.F32 R4, R48, R18, R56 ;  /* 0x000000123004723c */ /* 0x001fe20000001838 */
[----:B------:R-:W-:Y:S01]  /*3c300*/  IMAD.MOV.U32 R38, RZ, RZ, R28 ;  /* 0x000000ffff267224 */ /* 0x000fe200078e001c */
[----:B------:R-:W-:Y:S03]  /*3c310*/  STL.64 [R1+0x2220], R22 ;  /* 0x0022201601007387 */ /* 0x000fe60000100a00 */
[----:B------:R0:W-:Y:S02]  /*3c320*/  STL.64 [R1+0x900], R8 ;  /* 0x0009000801007387 */ /* 0x0001e40000100a00 */
[----:B------:R1:W-:Y:S02]  /*3c330*/  STL.64 [R1+0x908], R10 ;  /* 0x0009080a01007387 */ /* 0x0003e40000100a00 */
[----:B------:R-:W-:-:S02]  /*3c340*/  IMAD.MOV.U32 R39, RZ, RZ, R25 ;  /* 0x000000ffff277224 */ /* 0x000fc400078e0019 */
[----:B------:R-:W-:Y:S11]  /*3c350*/  IMAD.MOV.U32 R58, RZ, RZ, R24 ;  /* 0x000000ffff3a7224 */ /* 0x000ff600078e0018 */
[----:B------:R-:W-:Y:S01]  /*3c360*/  @!UPT UIADD3 URZ, URZ, URZ, URZ ;  /* 0x0000003f3f3ff290 */ /* 0x000fe2000fffe03f */
[----:B------:R-:W-:Y:S01]  /*3c370*/  STL.64 [R1+0x8f0], R4 ;  /* 0x0008f00401007387 */ /* 0x000fe20000100a00 */
[----:B------:R3:W-:Y:S02]  /*3c380*/  STL.64 [R1+0x8f8], R6 ;  /* 0x0008f80601007387 */ /* 0x0007e40000100a00 */
        /* <DEDUP_REMOVED lines=12> */
[----:B0-----:R-:W4:Y:S02]  /*3c450*/  LDL.LU R8, [R1+0x90] ;  /* 0x0000900001087983 */ /* 0x001f240000300800 */
[----:B------:R-:W4:Y:S01]  /*3c460*/  LDL.LU R9, [R1+0x94] ;  /* 0x0000940001097983 */ /* 0x000f220000300800 */
[----:B-1----:R-:W4:Y:S01]  /*3c470*/  LDL.LU R10, [R1+0x98] ;  /* 0x00009800010a7983 */ /* 0x002f220000300800 */
[----:B------:R-:W4:Y:S02]  /*3c480*/  LDL.LU R11, [R1+0x9c] ;  /* 0x00009c00010b7983 */ /* 0x000f240000300800 */
[----:B------:R-:W-:Y:S01]  /*3c490*/  STL.64 [R1+0x21b0], R18 ;  /* 0x0021b01201007387 */ /* 0x000fe20000100a00 */
[----:B--2---:R-:W-:Y:S01]  /*3c4a0*/  HMMA.16816.F32 R28, R48, R14, R40 ;  /* 0x0000000e301c723c */ /* 0x004fe20000001828 */
[----:B------:R-:W2:Y:S11]  /*3c4b0*/  LDL.LU R48, [R1+0xb0] ;  /* 0x0000b00001307983 */ /* 0x000eb60000300800 */
[----:B------:R-:W-:Y:S11]  /*3c4c0*/  @!UPT UIADD3 URZ, URZ, URZ, URZ ;  /* 0x0000003f3f3ff290 */ /* 0x000ff6000fffe03f */
[----:B------:R-:W-:Y:S01]  /*3c4d0*/  STL.64 [R1+0x220], R28 ;  /* 0x0002201c01007387 */ /* 0x000fe20000100a00 */
[----:B------:R-:W-:Y:S02]  /*3c4e0*/  STL.64 [R1+0x228], R30 ;  /* 0x0002281e01007387 */ /* 0x000fe40000100a00 */
[----:B------:R-:W2:Y:S02]  /*3c4f0*/  LDL.LU R49, [R1+0xb4] ;  /* 0x0000b40001317983 */ /* 0x000ea40000300800 */
[----:B------:R-:W2:Y:S01]  /*3c500*/  LDL.LU R50, [R1+0xb8] ;  /* 0x0000b80001327983 */ /* 0x000ea20000300800 */
[----:B------:R-:W2:Y:S01]  /*3c510*/  LDL.LU R51, [R1+0xbc] ;  /* 0x0000bc0001337983 */ /* 0x000ea20000300800 */
[----:B------:R-:W-:Y:S02]  /*3c520*/  IMAD.MOV.U32 R22, RZ, RZ, R13 ;  /* 0x000000ffff167224 */ /* 0x000fe400078e000d */
[----:B------:R-:W-:Y:S02]  /*3c530*/  IMAD.MOV.U32 R23, RZ, RZ, R12 ;  /* 0x000000ffff177224 */ /* 0x000fe400078e000c */
[----:B---3--:R-:W-:-:S02]  /*3c540*/  IMAD.MOV.U32 R6, RZ, RZ, R20 ;  /* 0x000000ffff067224 */ /* 0x008fc400078e0014 */
[----:B------:R-:W-:Y:S02]  /*3c550*/  IMAD.MOV.U32 R7, RZ, RZ, R17 ;  /* 0x000000ffff077224 */ /* 0x000fe400078e0011 */
[----:B------:R-:W-:Y:S01]  /*3c560*/  IMAD.MOV.U32 R59, RZ, RZ, R21 ;  /* 0x000000ffff3b7224 */ /* 0x000fe200078e0015 */
[----:B------:R-:W3:Y:S01]  /*3c570*/  LDL.LU R40, [R1+0x70] ;  /* 0x0000700001287983 */ /* 0x000ee20000300800 */
[----:B------:R-:W3:Y:S02]  /*3c580*/  LDL.LU R41, [R1+0x74] ;  /* 0x0000740001297983 */ /* 0x000ee40000300800 */
[----:B------:R-:W3:Y:S02]  /*3c590*/  LDL.LU R42, [R1+0x78] ;  /* 0x00007800012a7983 */ /* 0x000ee40000300800 */
[----:B------:R-:W3:Y:S01]  /*3c5a0*/  LDL.LU R43, [R1+0x7c] ;  /* 0x00007c00012b7983 */ /* 0x000ee20000300800 */
[----:B------:R0:W-:Y:S01]  /*3c5b0*/  STL.64 [R1+0x21c0], R14 ;  /* 0x0021c00e01007387 */ /* 0x0001e20000100a00 */
[----:B------:R-:W3:Y:S02]  /*3c5c0*/  LDL.LU R12, [R1+0x730] ;  /* 0x00073000010c7983 */ /* 0x000ee40000300800 */
[----:B------:R-:W3:Y:S01]  /*3c5d0*/  LDL.LU R13, [R1+0x734] ;  /* 0x00073400010d7983 */ /* 0x000ee20000300800 */
[----:B0-----:R-:W3:Y:S01]  /*3c5e0*/  LDL.LU R14, [R1+0x738] ;  /* 0x00073800010e7983 */ /* 0x001ee20000300800 */
[----:B------:R-:W3:Y:S02]  /*3c5f0*/  LDL.LU R15, [R1+0x73c] ;  /* 0x00073c00010f7983 */ /* 0x000ee40000300800 */
[----:B------:R-:W3:Y:S01]  /*3c600*/  LDL.LU R36, [R1+0x720] ;  /* 0x0007200001247983 */ /* 0x000ee20000300800 */
[C---:B----4-:R-:W-:Y:S08]  /*3c610*/  HMMA.16816.F32 R28, R52.reuse, R38, R32 ;  /* 0x00000026341c723c */ /* 0x050ff00000001820 */
[C---:B------:R-:W-:Y:S08]  /*3c620*/  HMMA.16816.F32 R4, R52.reuse, R6, R24 ;  /* 0x000000063404723c */ /* 0x040ff00000001818 */
[C---:B------:R-:W-:Y:S07]  /*3c630*/  HMMA.16816.F32 R56, R52.reuse, R58, R8 ;  /* 0x0000003a3438723c */ /* 0x040fee0000001808 */
[----:B------:R0:W-:Y:S01]  /*3c640*/  STL.64 [R1+0xc0], R28 ;  /* 0x0000c01c01007387 */ /* 0x0001e20000100a00 */
[----:B------:R1:W-:Y:S02]  /*3c650*/  STL.64 [R1+0xc8], R30 ;  /* 0x0000c81e01007387 */ /* 0x0003e40000100a00 */
[----:B------:R-:W4:Y:S02]  /*3c660*/  LDL.LU R37, [R1+0x724] ;  /* 0x0007240001257983 */ /* 0x000f240000300800 */
[----:B------:R-:W4:Y:S01]  /*3c670*/  LDL.LU R38, [R1+0x728] ;  /* 0x0007280001267983 */ /* 0x000f220000300800 */
[----:B------:R-:W4:Y:S01]  /*3c680*/  LDL.LU R39, [R1+0x72c] ;  /* 0x00072c0001277983 */ /* 0x000f220000300800 */
[----:B------:R-:W3:Y:S02]  /*3c690*/  LDL.LU R32, [R1+0x710] ;  /* 0x0007100001207983 */ /* 0x000ee40000300800 */
[----:B------:R-:W3:Y:S02]  /*3c6a0*/  LDL.LU R33, [R1+0x714] ;  /* 0x0007140001217983 */ /* 0x000ee40000300800 */
[----:B------:R-:W3:Y:S01]  /*3c6b0*/  LDL.LU R34, [R1+0x718] ;  /* 0x0007180001227983 */ /* 0x000ee20000300800 */
[----:B------:R-:W3:Y:S04]  /*3c6c0*/  LDL.LU R35, [R1+0x71c] ;  /* 0x00071c0001237983 */ /* 0x000ee80000300800 */
[----:B0-----:R-:W3:Y:S01]  /*3c6d0*/  LDL.LU R28, [R1+0x700] ;  /* 0x00070000011c7983 */ /* 0x001ee20000300800 */
[----:B------:R-:W3:Y:S02]  /*3c6e0*/  LDL.LU R29, [R1+0x704] ;  /* 0x00070400011d7983 */ /* 0x000ee40000300800 */
[----:B-1----:R-:W3:Y:S02]  /*3c6f0*/  LDL.LU R30, [R1+0x708] ;  /* 0x00070800011e7983 */ /* 0x002ee40000300800 */
[----:B------:R-:W3:Y:S01]  /*3c700*/  LDL.LU R31, [R1+0x70c] ;  /* 0x00070c00011f7983 */ /* 0x000ee20000300800 */
[----:B--2---:R-:W-:Y:S07]  /*3c710*/  HMMA.16816.F32 R20, R52, R22, R48 ;  /* 0x000000163414723c */ /* 0x004fee0000001830 */
[----:B------:R-:W-:-:S02]  /*3c720*/  IMAD.MOV.U32 R51, RZ, RZ, R5 ;  /* 0x000000ffff337224 */ /* 0x000fc400078e0005 */
[----:B------:R-:W-:Y:S11]  /*3c730*/  IMAD.MOV.U32 R50, RZ, RZ, R4 ;  /* 0x000000ffff327224 */ /* 0x000ff600078e0004 */
[----:B------:R-:W-:Y:S03]  /*3c740*/  @!UPT UIADD3 URZ, URZ, URZ, URZ ;  /* 0x0000003f3f3ff290 */ /* 0x000fe6000fffe03f */
[----:B------:R-:W-:Y:S01]  /*3c750*/  STL.64 [R1+0xb0], R20 ;  /* 0x0000b01401007387 */ /* 0x000fe20000100a00 */
[----:B------:R0:W-:Y:S03]  /*3c760*/  STL.64 [R1+0xb8], R22 ;  /* 0x0000b81601007387 */ /* 0x0001e60000100a00 */
[----:B0-----:R-:W2:Y:S01]  /*3c770*/  LDL.LU.64 R22, [R1+0x2220] ;  /* 0x0022200001167983 */ /* 0x001ea20000300a00 */
[----:B------:R-:W2:Y:S02]  /*3c780*/  LDL.LU.64 R26, [R1+0x2218] ;  /* 0x00221800011a7983 */ /* 0x000ea40000300a00 */
[----:B------:R-:W-:Y:S02]  /*3c790*/  STL.64 [R1+0xa0], R4 ;  /* 0x0000a00401007387 */ /* 0x000fe40000100a00 */
[----:B------:R0:W-:Y:S02]  /*3c7a0*/  STL.64 [R1+0xa8], R6 ;  /* 0x0000a80601007387 */ /* 0x0001e40000100a00 */
[----:B0-----:R-:W4:Y:S01]  /*3c7b0*/  LDL.LU.64 R6, [R1+0x2210] ;  /* 0x0022100001067983 */ /* 0x001f220000300a00 */
[----:B------:R-:W2:Y:S02]  /*3c7c0*/  LDL.LU.64 R4, [R1+0x2208] ;  /* 0x0022080001047983 */ /* 0x000ea40000300a00 */
[----:B------:R-:W2:Y:S02]  /*3c7d0*/  LDL.LU.64 R10, [R1+0x2200] ;  /* 0x00220000010a7983 */ /* 0x000ea40000300a00 */
[----:B------:R-:W2:Y:S01]  /*3c7e0*/  LDL.LU.64 R8, [R1+0x21f8] ;  /* 0x0021f80001087983 */ /* 0x000ea20000300a00 */
[----:B------:R-:W-:Y:S01]  /*3c7f0*/  STL.64 [R1+0x90], R56 ;  /* 0x0000903801007387 */ /* 0x000fe20000100a00 */
[----:B------:R0:W-:Y:S03]  /*3c800*/  STL.64 [R1+0x98], R58 ;  /* 0x0000983a01007387 */ /* 0x0001e60000100a00 */
[----:B0-----:R-:W2:Y:S02]  /*3c810*/  LDL.LU.64 R58, [R1+0x21f0] ;  /* 0x0021f000013a7983 */ /* 0x001ea40000300a00 */
[C---:B--2---:R-:W-:Y:S02]  /*3c820*/  HMMA.16816.F32 R56, R52.reuse, R58, R44 ;  /* 0x0000003a3438723c */ /* 0x044fe4000000182c */
[----:B------:R-:W3:Y:S11]  /*3c830*/  LDL.LU.64 R46, [R1+0x21e8] ;  /* 0x0021e800012e7983 */ /* 0x000ef60000300a00 */
[----:B------:R-:W-:Y:S10]  /*3c840*/  @!UPT UIADD3 URZ, URZ, URZ, URZ ;  /* 0x0000003f3f3ff290 */ /* 0x000ff4000fffe03f */
[----:B------:R0:W-:Y:S01]  /*3c850*/  STL.64 [R1+0x80], R56 ;  /* 0x0000803801007387 */ /* 0x0001e20000100a00 */
[----:B------:R1:W-:Y:S03]  /*3c860*/  STL.64 [R1+0x88], R58 ;  /* 0x0000883a01007387 */ /* 0x0003e60000100a00 */
[----:B0-----:R-:W2:Y:S01]  /*3c870*/  LDL.LU R56, [R1+0x6e0] ;  /* 0x0006e00001387983 */ /* 0x001ea20000300800 */
[----:B------:R-:W2:Y:S02]  /*3c880*/  LDL.LU R57, [R1+0x6e4] ;  /* 0x0006e40001397983 */ /* 0x000ea40000300800 */
[----:B-1----:R-:W2:Y:S02]  /*3c890*/  LDL.LU R58, [R1+0x6e8] ;  /* 0x0006e800013a7983 */ /* 0x002ea40000300800 */
[----:B------:R-:W2:Y:S01]  /*3c8a0*/  LDL.LU R59, [R1+0x6ec] ;  /* 0x0006ec00013b7983 */ /* 0x000ea20000300800 */
[C---:B---3--:R-:W-:Y:S01]  /*3c8b0*/  HMMA.16816.F32 R44, R52.reuse, R46, R40 ;  /* 0x0000002e342c723c */ /* 0x048fe20000001828 */
[----:B------:R-:W3:Y:S11]  /*3c8c0*/  LDL.LU.64 R42, [R1+0x21e0] ;  /* 0x0021e000012a7983 */ /* 0x000ef60000300a00 */
[----:B------:R-:W-:Y:S11]  /*3c8d0*/  @!UPT UIADD3 URZ, URZ, URZ, URZ ;  /* 0x0000003f3f3ff290 */ /* 0x000ff6000fffe03f */
[----:B------:R0:W-:Y:S01]  /*3c8e0*/  STL.64 [R1+0x70], R44 ;  /* 0x0000702c01007387 */ /* 0x0001e20000100a00 */
[----:B------:R1:W-:Y:S03]  /*3c8f0*/  STL.64 [R1+0x78], R46 ;  /* 0x0000782e01007387 */ /* 0x0003e60000100a00 */
[----:B0-----:R-:W3:Y:S01]  /*3c900*/  LDL.LU R44, [R1+0x60] ;  /* 0x00006000012c7983 */ /* 0x001ee20000300800 */
[----:B------:R-:W3:Y:S02]  /*3c910*/  LDL.LU R45, [R1+0x64] ;  /* 0x00006400012d7983 */ /* 0x000ee40000300800 */
[----:B-1----:R-:W3:Y:S02]  /*3c920*/  LDL.LU R46, [R1+0x68] ;  /* 0x00006800012e7983 */ /* 0x002ee40000300800 */
[----:B------:R-:W3:Y:S01]  /*3c930*/  LDL.LU R47, [R1+0x6c] ;  /* 0x00006c00012f7983 */ /* 0x000ee20000300800 */
[C---:B------:R-:W-:Y:S08]  /*3c940*/  HMMA.16816.F32 R12, R52.reuse, R10, R12 ;  /* 0x0000000a340c723c */ /* 0x040ff0000000180c */
[C---:B----4-:R-:W-:Y:S08]  /*3c950*/  HMMA.16816.F32 R36, R52.reuse, R6, R36 ;  /* 0x000000063424723c */ /* 0x050ff00000001824 */
[----:B---3--:R-:W-:Y:S11]  /*3c960*/  HMMA.16816.F32 R40, R52, R42, R44 ;  /* 0x0000002a3428723c */ /* 0x008ff6000000182c */
[----:B------:R-:W-:Y:S05]  /*3c970*/  @!UPT UIADD3 URZ, URZ, URZ, URZ ;  /* 0x0000003f3f3ff290 */ /* 0x000fea000fffe03f */
[----:B------:R-:W-:Y:S02]  /*3c980*/  IMAD.MOV.U32 R47, RZ, RZ, R39 ;  /* 0x000000ffff2f7224 */ /* 0x000fe400078e0027 */
[----:B------:R-:W-:-:S05]  /*3c990*/  IMAD.MOV.U32 R46, RZ, RZ, R38 ;  /* 0x000000ffff2e7224 */ /* 0x000fca00078e0026 */
[----:B------:R-:W-:Y:S01]  /*3c9a0*/  STL.64 [R1+0x60], R40 ;  /* 0x0000602801007387 */ /* 0x000fe20000100a00 */
[----:B------:R-:W-:Y:S02]  /*3c9b0*/  STL.64 [R1+0x68], R42 ;  /* 0x0000682a01007387 */ /* 0x000fe40000100a00 */
[----:B------:R0:W-:Y:S02]  /*3c9c0*/  STL.64 [R1+0x730], R12 ;  /* 0x0007300c01007387 */ /* 0x0001e40000100a00 */
[----:B------:R-:W-:Y:S01]  /*3c9d0*/  STL.64 [R1+0x738], R14 ;  /* 0x0007380e01007387 */ /* 0x000fe20000100a00 */
[----:B------:R-:W3:Y:S01]  /*3c9e0*/  LDL.LU R10, [R1+0x6f8] ;  /* 0x0006f800010a7983 */ /* 0x000ee20000300800 */
[----:B------:R-:W3:Y:S03]  /*3c9f0*/  LDL.LU R11, [R1+0x6fc] ;  /* 0x0006fc00010b7983 */ /* 0x000ee60000300800 */
[----:B0-----:R-:W4:Y:S01]  /*3ca00*/  LDL.LU R12, [R1+0x6d0] ;  /* 0x0006d000010c7983 */ /* 0x001f220000300800 */
[----:B------:R-:W4:Y:S02]  /*3ca10*/  LDL.LU R13, [R1+0x6d4] ;  /* 0x0006d400010d7983 */ /* 0x000f240000300800 */
[----:B------:R-:W-:Y:S02]  /*3ca20*/  STL.64 [R1+0x720], R36 ;  /* 0x0007202401007387 */ /* 0x000fe40000100a00 */
[----:B------:R0:W-:Y:S02]  /*3ca30*/  STL.64 [R1+0x728], R38 ;  /* 0x0007282601007387 */ /* 0x0001e40000100a00 */
        /* <DEDUP_REMOVED lines=12> */
[----:B0-----:R-:W3:Y:S01]  /*3cb00*/  LDL.LU.64 R30, [R1+0x21c8] ;  /* 0x0021c800011e7983 */ /* 0x001ee20000300a00 */
[----:B------:R-:W-:Y:S02]  /*3cb10*/  IMAD.MOV.U32 R14, RZ, RZ, R61 ;  /* 0x000000ffff0e7224 */ /* 0x000fe400078e003d */
[----:B------:R-:W-:Y:S01]  /*3cb20*/  IMAD.MOV.U32 R15, RZ, RZ, R60 ;  /* 0x000000ffff0f7224 */ /* 0x000fe200078e003c */
[C---:B------:R-:W-:Y:S08]  /*3cb30*/  HMMA.16816.F32 R56, R52.reuse, R26, R56 ;  /* 0x0000001a3438723c */ /* 0x040ff00000001838 */
[C---:B----4-:R-:W-:Y:S08]  /*3cb40*/  HMMA.16816.F32 R12, R52.reuse, R22, R12 ;  /* 0x00000016340c723c */ /* 0x050ff0000000180c */
[----:B---3--:R-:W-:Y:S11]  /*3cb50*/  HMMA.16816.F32 R8, R52, R30, R8 ;  /* 0x0000001e3408723c */ /* 0x008ff60000001808 */
[----:B------:R-:W-:Y:S11]  /*3cb60*/  @!UPT UIADD3 URZ, URZ, URZ, URZ ;  /* 0x0000003f3f3ff290 */ /* 0x000ff6000fffe03f */
[----:B------:R-:W-:Y:S01]  /*3cb70*/  @!UPT UIADD3 URZ, URZ, URZ, URZ ;  /* 0x0000003f3f3ff290 */ /* 0x000fe2000fffe03f */
[----:B------:R0:W-:Y:S01]  /*3cb80*/  STL.64 [R1+0x6f0], R8 ;  /* 0x0006f00801007387 */ /* 0x0001e20000100a00 */
[----:B------:R-:W-:Y:S02]  /*3cb90*/  IMAD.MOV.U32 R31, RZ, RZ, R9 ;  /* 0x000000ffff1f7224 */ /* 0x000fe400078e0009 */
[----:B------:R-:W-:Y:S02]  /*3cba0*/  STL.64 [R1+0x6f8], R10 ;  /* 0x0006f80a01007387 */ /* 0x000fe40000100a00 */
[----:B------:R-:W-:Y:S02]  /*3cbb0*/  IMAD.MOV.U32 R30, RZ, RZ, R8 ;  /* 0x000000ffff1e7224 */ /* 0x000fe400078e0008 */
[----:B0-----:R-:W2:Y:S01]  /*3cbc0*/  LDL.LU.64 R8, [R1+0x1080] ;  /* 0x0010800001087983 */ /* 0x001ea20000300a00 */
[----:B------:R-:W3:Y:S02]  /*3cbd0*/  LDL.LU.64 R60, [R1+0x1078] ;  /* 0x00107800013c7983 */ /* 0x000ee40000300a00 */
[----:B------:R-:W4:Y:S02]  /*3cbe0*/  LDL.LU.64 R18, [R1+0x1070] ;  /* 0x0010700001127983 */ /* 0x000f240000300a00 */
[----:B------:R-:W-:-:S02]  /*3cbf0*/  IMAD.MOV.U32 R6, RZ, RZ, R3 ;  /* 0x000000ffff067224 */ /* 0x000fc400078e0003 */
[----:B------:R-:W-:Y:S02]  /*3cc00*/  IMAD.MOV.U32 R7, RZ, RZ, R2 ;  /* 0x000000ffff077224 */ /* 0x000fe400078e0002 */
[----:B------:R-:W-:Y:S01]  /*3cc10*/  IMAD.MOV.U32 R39, RZ, RZ, R33 ;  /* 0x000000ffff277224 */ /* 0x000fe200078e0021 */
[----:B------:R-:W4:Y:S01]  /*3cc20*/  LDL.LU.64 R2, [R1+0x1058] ;  /* 0x0010580001027983 */ /* 0x000f220000300a00 */
[----:B------:R-:W4:Y:S02]  /*3cc30*/  LDL.LU R33, [R1+0x138c] ;  /* 0x00138c0001217983 */ /* 0x000f240000300800 */
[----:B------:R0:W-:Y:S02]  /*3cc40*/  STL.64 [R1+0x6e0], R56 ;  /* 0x0006e03801007387 */ /* 0x0001e40000100a00 */
[----:B------:R-:W-:Y:S02]  /*3cc50*/  IMAD.MOV.U32 R49, RZ, RZ, R21 ;  /* 0x000000ffff317224 */ /* 0x000fe400078e0015 */
[----:B------:R-:W-:Y:S01]  /*3cc60*/  IMAD.MOV.U32 R48, RZ, RZ, R20 ;  /* 0x000000ffff307224 */ /* 0x000fe200078e0014 */
[----:B------:R-:W-:Y:S01]  /*3cc70*/  STL.64 [R1+0x6e8], R58 ;  /* 0x0006e83a01007387 */ /* 0x000fe20000100a00 */
[----:B------:R-:W4:Y:S02]  /*3cc80*/  LDL.LU.64 R20, [R1+0x1060] ;  /* 0x0010600001147983 */ /* 0x000f240000300a00 */
[----:B------:R-:W-:-:S02]  /*3cc90*/  IMAD.MOV.U32 R27, RZ, RZ, R56 ;  /* 0x000000ffff1b7224 */ /* 0x000fc400078e0038 */
[----:B------:R-:W4:Y:S02]  /*3cca0*/  LDL.LU.64 R24, [R1+0x1068] ;  /* 0x0010680001187983 */ /* 0x000f240000300a00 */
[----:B------:R-:W-:Y:S02]  /*3ccb0*/  IMAD.MOV.U32 R26, RZ, RZ, R57 ;  /* 0x000000ffff1a7224 */ /* 0x000fe400078e0039 */
[----:B------:R-:W-:Y:S01]  /*3ccc0*/  IMAD.MOV.U32 R34, RZ, RZ, R28 ;  /* 0x000000ffff227224 */ /* 0x000fe200078e001c */
[----:B0-----:R-:W4:Y:S01]  /*3ccd0*/  LDL.LU R56, [R1+0x50] ;  /* 0x0000500001387983 */ /* 0x001f220000300800 */
[----:B------:R-:W4:Y:S02]  /*3cce0*/  LDL.LU R57, [R1+0x54] ;  /* 0x0000540001397983 */ /* 0x000f240000300800 */
[----:B------:R-:W-:Y:S02]  /*3ccf0*/  STL.64 [R1+0x6d0], R12 ;  /* 0x0006d00c01007387 */ /* 0x000fe40000100a00 */
[----:B------:R0:W-:Y:S02]  /*3cd00*/  STL.64 [R1+0x6d8], R14 ;  /* 0x0006d80e01007387 */ /* 0x0001e40000100a00 */
[----:B------:R-:W-:-:S02]  /*3cd10*/  IMAD.MOV.U32 R38, RZ, RZ, R32 ;  /* 0x000000ffff267224 */ /* 0x000fc400078e0020 */
[----:B------:R-:W-:Y:S02]  /*3cd20*/  IMAD.MOV.U32 R43, RZ, RZ, R37 ;  /* 0x000000ffff2b7224 */ /* 0x000fe400078e0025 */
[----:B------:R-:W-:Y:S02]  /*3cd30*/  IMAD.MOV.U32 R42, RZ, RZ, R36 ;  /* 0x000000ffff2a7224 */ /* 0x000fe400078e0024 */
[----:B------:R-:W-:Y:S02]  /*3cd40*/  IMAD.MOV.U32 R22, RZ, RZ, R12 ;  /* 0x000000ffff167224 */ /* 0x000fe400078e000c */
[----:B------:R-:W-:Y:S01]  /*3cd50*/  IMAD.MOV.U32 R23, RZ, RZ, R13 ;  /* 0x000000ffff177224 */ /* 0x000fe200078e000d */
[----:B0-----:R-:W4:Y:S01]  /*3cd60*/  LDL.LU.64 R14, [R1+0x21c0] ;  /* 0x0021c000010e7983 */ /* 0x001f220000300a00 */
        /* <DEDUP_REMOVED lines=8> */
[----:B------:R-:W-:-:S02]  /*3cdf0*/  IMAD.MOV.U32 R59, RZ, RZ, R0 ;  /* 0x000000ffff3b7224 */ /* 0x000fc400078e0000 */
[----:B------:R-:W4:Y:S02]  /*3ce00*/  LDL.LU R44, [R1+0x147c] ;  /* 0x00147c00012c7983 */ /* 0x000f240000300800 */
[----:B------:R-:W4:Y:S01]  /*3ce10*/  LDL.LU R0, [R1+0x1450] ;  /* 0x0014500001007983 */ /* 0x000f220000300800 */
[----:B--2---:R-:W-:Y:S02]  /*3ce20*/  IADD3 R11, P0, R8, UR12, RZ ;  /* 0x0000000c080b7c10 */ /* 0x004fe4000ff1e0ff */
[----:B---3--:R-:W-:Y:S02]  /*3ce30*/  IADD3 R12, P1, R60, UR12, RZ ;  /* 0x0000000c3c0c7c10 */ /* 0x008fe4000ff3e0ff */
[----:B----4-:R-:W-:Y:S02]  /*3ce40*/  IADD3 R13, P2, R18, UR12, RZ ;  /* 0x0000000c120d7c10 */ /* 0x010fe4000ff5e0ff */
[----:B------:R-:W-:Y:S01]  /*3ce50*/  IADD3.X R8, R9, UR6, RZ, P0, !PT ;  /* 0x0000000609087c10 */ /* 0x000fe200087fe4ff */
[----:B------:R-:W-:Y:S01]  /*3ce60*/  IADD3.X R9, R61, UR6, RZ, P1, !PT ;  /* 0x000000063d097c10 */ /* 0x000fe20008ffe4ff */
[----:B------:R-:W-:Y:S01]  /*3ce70*/  IADD3.X R10, R19, UR6, RZ, P2, !PT ;  /* 0x00000006130a7c10 */ /* 0x000fe200097fe4ff */
[----:B------:R-:W2:Y:S01]  /*3ce80*/  LDL.LU.64 R60, [R1+0x21b8] ;  /* 0x0021b800013c7983 */ /* 0x000ea20000300a00 */
[----:B------:R-:W3:Y:S02]  /*3ce90*/  LDL.LU.64 R18, [R1+0x21b0] ;  /* 0x0021b00001127983 */ /* 0x000ee40000300a00 */
[----:B------:R-:W-:Y:S01]  /*3cea0*/  IMAD.MOV.U32 R58, RZ, RZ, R16 ;  /* 0x000000ffff3a7224 */ /* 0x000fe200078e0010 */
[----:B------:R-:W-:-:S06]  /*3ceb0*/  IADD3 R33, R33, 0x1, RZ ;  /* 0x0000000121217810 */ /* 0x000fcc0007ffe0ff */
[----:B------:R-:W-:Y:S01]  /*3cec0*/  HMMA.16816.F32 R56, R52, R14, R56 ;  /* 0x0000000e3438723c */ /* 0x000fe20000001838 */
[----:B------:R-:W-:Y:S02]  /*3ced0*/  IADD3 R28, P5, R28, UR12, RZ ;  /* 0x0000000c1c1c7c10 */ /* 0x000fe4000ffbe0ff */
[----:B------:R-:W-:Y:S02]  /*3cee0*/  IADD3 R32, P4, R32, UR12, RZ ;  /* 0x0000000c20207c10 */ /* 0x000fe4000ff9e0ff */
[----:B------:R-:W-:Y:S02]  /*3cef0*/  IADD3 R37, P3, R37, UR12, RZ ;  /* 0x0000000c25257c10 */ /* 0x000fe4000ff7e0ff */
[----:B------:R-:W-:Y:S02]  /*3cf00*/  IADD3 R40, P6, R40, UR12, RZ ;  /* 0x0000000c28287c10 */ /* 0x000fe4000ffde0ff */
[----:B------:R-:W-:Y:S01]  /*3cf10*/  IADD3.X R17, R17, UR6, RZ, P5, !PT ;  /* 0x0000000611117c10 */ /* 0x000fe2000affe4ff */
[----:B------:R-:W-:Y:S01]  /*3cf20*/  IADD3 R45, P5, R45, UR12, RZ ;  /* 0x0000000c2d2d7c10 */ /* 0x000fe2000ffbe0ff */
[----:B------:R-:W-:Y:S01]  /*3cf30*/  IADD3.X R44, R44, UR6, RZ, P4, !PT ;  /* 0x000000062c2c7c10 */ /* 0x000fe2000a7fe4ff */
[----:B------:R-:W-:-:S02]  /*3cf40*/  IADD3 R0, P4, R0, UR12, RZ ;  /* 0x0000000c00007c10 */ /* 0x000fc4000ff9e0ff */
[----:B------:R-:W-:-:S10]  /*3cf50*/  IMAD.MOV.U32 R35, RZ, RZ, R29 ;  /* 0x000000ffff237224 */ /* 0x000fd400078e001d */
[----:B------:R-:W-:Y:S02]  /*3cf60*/  IMAD.MOV.U32 R15, RZ, RZ, R57 ;  /* 0x000000ffff0f7224 */ /* 0x000fe400078e0039 */
[----:B------:R-:W-:Y:S01]  /*3cf70*/  IMAD.MOV.U32 R14, RZ, RZ, R56 ;  /* 0x000000ffff0e7224 */ /* 0x000fe200078e0038 */
[----:B---3--:R-:W-:Y:S01]  /*3cf80*/  HMMA.16816.F32 R4, R52, R18, R4 ;  /* 0x000000123404723c */ /* 0x008fe20000001804 */
[----:B--2---:R-:W-:-:S04]  /*3cf90*/  IADD3 R16, P0, R60, UR12, RZ ;  /* 0x0000000c3c107c10 */ /* 0x004fc8000ff1e0ff */
[----:B------:R-:W-:Y:S11]  /*3cfa0*/  IADD3.X R60, R61, UR6, RZ, P0, !PT ;  /* 0x000000063d3c7c10 */ /* 0x000ff600087fe4ff */
[----:B------:R-:W-:Y:S07]  /*3cfb0*/  @!UPT UIADD3 URZ, URZ, URZ, URZ ;  /* 0x0000003f3f3ff290 */ /* 0x000fee000fffe03f */
[----:B------:R0:W-:Y:S01]  /*3cfc0*/  STL.64 [R1+0x6c0], R4 ;  /* 0x0006c00401007387 */ /* 0x0001e20000100a00 */
[----:B------:R-:W-:Y:S02]  /*3cfd0*/  IMAD.MOV.U32 R19, RZ, RZ, R5 ;  /* 0x000000ffff137224 */ /* 0x000fe400078e0005 */
[----:B------:R1:W-:Y:S02]  /*3cfe0*/  STL.64 [R1+0x6c8], R6 ;  /* 0x0006c80601007387 */ /* 0x0003e40000100a00 */
[----:B------:R-:W-:Y:S01]  /*3cff0*/  STL.64 [R1+0x50], R56 ;  /* 0x0000503801007387 */ /* 0x000fe20000100a00 */
[----:B0-----:R-:W-:Y:S02]  /*3d000*/  IADD3 R5, P1, R2, UR12, RZ ;  /* 0x0000000c02057c10 */ /* 0x001fe4000ff3e0ff */
[----:B-1----:R-:W-:Y:S02]  /*3d010*/  IADD3 R6, P0, R20, UR12, RZ ;  /* 0x0000000c14067c10 */ /* 0x002fe4000ff1e0ff */
[----:B------:R-:W-:Y:S01]  /*3d020*/  IADD3.X R2, R3, UR6, RZ, P1, !PT ;  /* 0x0000000603027c10 */ /* 0x000fe20008ffe4ff */
[----:B------:R-:W-:Y:S01]  /*3d030*/  IMAD.MOV.U32 R20, RZ, RZ, R11 ;  /* 0x000000ffff147224 */ /* 0x000fe200078e000b */
[----:B------:R-:W-:Y:S01]  /*3d040*/  IADD3.X R3, R21, UR6, RZ, P0, !PT ;  /* 0x0000000615037c10 */ /* 0x000fe200087fe4ff */
[----:B------:R-:W-:-:S02]  /*3d050*/  IMAD.MOV.U32 R21, RZ, RZ, R8 ;  /* 0x000000ffff157224 */ /* 0x000fc400078e0008 */
[----:B------:R-:W-:Y:S01]  /*3d060*/  IMAD.MOV.U32 R8, RZ, RZ, R12 ;  /* 0x000000ffff087224 */ /* 0x000fe200078e000c */
[----:B------:R-:W-:Y:S01]  /*3d070*/  STL.64 [R1+0x58], R58 ;  /* 0x0000583a01007387 */ /* 0x000fe20000100a00 */
[----:B------:R-:W-:Y:S02]  /*3d080*/  STL [R1+0x138c], R33 ;  /* 0x00138c2101007387 */ /* 0x000fe40000100800 */
[----:B------:R-:W-:Y:S02]  /*3d090*/  IMAD.MOV.U32 R11, RZ, RZ, R10 ;  /* 0x000000ffff0b7224 */ /* 0x000fe400078e000a */
[----:B------:R-:W-:Y:S01]  /*3d0a0*/  STL.64 [R1+0x1080], R20 ;  /* 0x0010801401007387 */ /* 0x000fe20000100a00 */
[----:B------:R-:W-:Y:S01]  /*3d0b0*/  IADD3 R7, P2, R24, UR12, RZ ;  /* 0x0000000c18077c10 */ /* 0x000fe2000ff5e0ff */
[----:B------:R-:W-:Y:S01]  /*3d0c0*/  IMAD.MOV.U32 R10, RZ, RZ, R13 ;  /* 0x000000ffff0a7224 */ /* 0x000fe200078e000d */
[----:B------:R0:W-:Y:S01]  /*3d0d0*/  STL.64 [R1+0x1078], R8 ;  /* 0x0010780801007387 */ /* 0x0001e20000100a00 */
[----:B------:R-:W-:Y:S01]  /*3d0e0*/  IMAD.MOV.U32 R18, RZ, RZ, R4 ;  /* 0x000000ffff127224 */ /* 0x000fe200078e0004 */
[----:B------:R-:W-:Y:S01]  /*3d0f0*/  IADD3.X R4, R25, UR6, RZ, P2, !PT ;  /* 0x0000000619047c10 */ /* 0x000fe200097fe4ff */
[----:B------:R-:W-:Y:S01]  /*3d100*/  IADD3 R41, P2, R41, UR12, RZ ;  /* 0x0000000c29297c10 */ /* 0x000fe2000ff5e0ff */
[----:B------:R1:W-:Y:S01]  /*3d110*/  STL.64 [R1+0x1070], R10 ;  /* 0x0010700a01007387 */ /* 0x0003e20000100a00 */
[----:B------:R-:W-:Y:S01]  /*3d120*/  IADD3 R36, P1, R36, UR12, RZ ;  /* 0x0000000c24247c10 */ /* 0x000fe2000ff3e0ff */
[----:B0-----:R-:W-:-:S02]  /*3d130*/  IMAD.MOV.U32 R8, RZ, RZ, R5 ;  /* 0x000000ffff087224 */ /* 0x001fc400078e0005 */
[----:B------:R-:W-:-:S05]  /*3d140*/  IMAD.MOV.U32 R9, RZ, RZ, R2 ;  /* 0x000000ffff097224 */ /* 0x000fca00078e0002 */
[----:B------:R0:W-:Y:S01]  /*3d150*/  STL.64 [R1+0x1058], R8 ;  /* 0x0010580801007387 */ /* 0x0001e20000100a00 */
[----:B------:R2:W-:Y:S02]  /*3d160*/  STL [R1+0x13a0], R28 ;  /* 0x0013a01c01007387 */ /* 0x0005e40000100800 */
[----:B------:R3:W-:Y:S02]  /*3d170*/  STL [R1+0x1480], R32 ;  /* 0x0014802001007387 */ /* 0x0007e40000100800 */
[----:B------:R2:W-:Y:S01]  /*3d180*/  STL [R1+0x1478], R37 ;  /* 0x0014782501007387 */ /* 0x0005e20000100800 */
[----:B------:R0:W-:Y:S01]  /*3d190*/  STL [R1+0x1470], R41 ;  /* 0x0014702901007387 */ /* 0x0001e20000100800 */
[----:B------:R0:W-:Y:S02]  /*3d1a0*/  STL [R1+0x1468], R36 ;  /* 0x0014682401007387 */ /* 0x0001e40000100800 */
[----:B------:R0:W-:Y:S02]  /*3d1b0*/  STL [R1+0x1460], R40 ;  /* 0x0014602801007387 */ /* 0x0001e40000100800 */
[----:B------:R0:W-:Y:S01]  /*3d1c0*/  STL [R1+0x139c], R17 ;  /* 0x00139c1101007387 */ /* 0x0001e20000100800 */
[----:B------:R-:W4:Y:S01]  /*3d1d0*/  LDL.LU R5, [R1+0x1474] ;  /* 0x0014740001057983 */ /* 0x000f220000300800 */
[----:B------:R0:W-:Y:S02]  /*3d1e0*/  STL [R1+0x1458], R45 ;  /* 0x0014582d01007387 */ /* 0x0001e40000100800 */
[----:B------:R-:W-:-:S02]  /*3d1f0*/  IMAD.MOV.U32 R61, RZ, RZ, R60 ;  /* 0x000000ffff3d7224 */ /* 0x000fc400078e003c */
[----:B------:R-:W4:Y:S02]  /*3d200*/  LDL.LU R2, [R1+0x1448] ;  /* 0x0014480001027983 */ /* 0x000f240000300800 */
[----:B------:R-:W-:Y:S01]  /*3d210*/  IMAD.MOV.U32 R60, RZ, RZ, R16 ;  /* 0x000000ffff3c7224 */ /* 0x000fe200078e0010 */
[----:B------:R2:W-:Y:S01]  /*3d220*/  STL [R1+0x147c], R44 ;  /* 0x00147c2c01007387 */ /* 0x0005e20000100800 */
[----:B------:R-:W4:Y:S02]  /*3d230*/  LDL.LU R16, [R1+0x146c] ;  /* 0x00146c0001107983 */ /* 0x000f240000300800 */
[----:B------:R2:W-:Y:S02]  /*3d240*/  STL [R1+0x1450], R0 ;  /* 0x0014500001007387 */ /* 0x0005e40000100800 */
[----:B------:R-:W4:Y:S01]  /*3d250*/  LDL.LU R13, [R1+0x1440] ;  /* 0x00144000010d7983 */ /* 0x000f220000300800 */
[----:B-1----:R-:W4:Y:S01]  /*3d260*/  LDL.LU R10, [R1+0x1464] ;  /* 0x00146400010a7983 */ /* 0x002f220000300800 */
[----:B------:R-:W4:Y:S02]  /*3d270*/  LDL.LU R12, [R1+0x1438] ;  /* 0x00143800010c7983 */ /* 0x000f240000300800 */
[----:B0-----:R-:W4:Y:S02]  /*3d280*/  LDL.LU R9, [R1+0x145c] ;  /* 0x00145c0001097983 */ /* 0x001f240000300800 */
[----:B------:R-:W4:Y:S01]  /*3d290*/  LDL.LU R11, [R1+0x1430] ;  /* 0x00143000010b7983 */ /* 0x000f220000300800 */
[----:B------:R-:W4:Y:S01]  /*3d2a0*/  LDL.LU R8, [R1+0x1454] ;  /* 0x0014540001087983 */ /* 0x000f220000300800 */
[----:B------:R-:W4:Y:S02]  /*3d2b0*/  LDL.LU R54, [R1+0x14bc] ;  /* 0x0014bc0001367983 */ /* 0x000f240000300800 */
[----:B------:R-:W-:-:S02]  /*3d2c0*/  IMAD.MOV.U32 R52, RZ, RZ, R59 ;  /* 0x000000ffff347224 */ /* 0x000fc400078e003b */
[----:B------:R-:W4:Y:S02]  /*3d2d0*/  LDL.LU R55, [R1+0x144c] ;  /* 0x00144c0001377983 */ /* 0x000f240000300800 */
        /* <DEDUP_REMOVED lines=9> */
[----:B------:R-:W-:Y:S01]  /*3d370*/  ISETP.NE.U32.AND P0, PT, R33, UR7, PT ;  /* 0x0000000721007c0c */ /* 0x000fe2000bf05070 */
[----:B------:R-:W4:Y:S01]  /*3d380*/  LDL.LU R29, [R1+0x1494] ;  /* 0x00149400011d7983 */ /* 0x000f220000300800 */
[----:B------:R-:W4:Y:S02]  /*3d390*/  LDL.LU R33, [R1+0x14b8] ;  /* 0x0014b80001217983 */ /* 0x000f240000300800 */
[----:B--2---:R-:W2:Y:S02]  /*3d3a0*/  LDL.LU R28, [R1+0x148c] ;  /* 0x00148c00011c7983 */ /* 0x004ea40000300800 */
[----:B---3--:R-:W3:Y:S01]  /*3d3b0*/  LDL.LU R32, [R1+0x14b0] ;  /* 0x0014b00001207983 */ /* 0x008ee20000300800 */
        /* <DEDUP_REMOVED lines=8> */
[----:B----4-:R-:W-:-:S02]  /*3d440*/  IADD3.X R5, R5, UR6, RZ, P3, !PT ;  /* 0x0000000605057c10 */ /* 0x010fc40009ffe4ff */
[----:B------:R-:W-:Y:S02]  /*3d450*/  IADD3 R2, P3, R2, UR12, RZ ;  /* 0x0000000c02027c10 */ /* 0x000fe4000ff7e0ff */
[----:B------:R-:W-:Y:S02]  /*3d460*/  IADD3.X R16, R16, UR6, RZ, P2, !PT ;  /* 0x0000000610107c10 */ /* 0x000fe400097fe4ff */
[----:B------:R-:W-:Y:S02]  /*3d470*/  IADD3 R13, P2, R13, UR12, RZ ;  /* 0x0000000c0d0d7c10 */ /* 0x000fe4000ff5e0ff */
[----:B------:R-:W-:Y:S01]  /*3d480*/  IADD3.X R10, R10, UR6, RZ, P1, !PT ;  /* 0x000000060a0a7c10 */ /* 0x000fe20008ffe4ff */
[----:B------:R0:W-:Y:S01]  /*3d490*/  STL [R1+0x1474], R5 ;  /* 0x0014740501007387 */ /* 0x0001e20000100800 */
[----:B------:R-:W-:Y:S01]  /*3d4a0*/  IADD3 R12, P1, R12, UR12, RZ ;  /* 0x0000000c0c0c7c10 */ /* 0x000fe2000ff3e0ff */
[----:B------:R1:W-:Y:S01]  /*3d4b0*/  STL [R1+0x1448], R2 ;  /* 0x0014480201007387 */ /* 0x0003e20000100800 */
        /* <DEDUP_REMOVED lines=30> */
[----:B--2---:R-:W-:Y:S01]  /*3d6a0*/  IADD3 R28, P5, R28, UR12, RZ ;  /* 0x0000000c1c1c7c10 */ /* 0x004fe2000ffbe0ff */
[----:B------:R2:W-:Y:S01]  /*3d6b0*/  STL [R1+0x149c], R20 ;  /* 0x00149c1401007387 */ /* 0x0005e20000100800 */
[----:B---3--:R-:W-:Y:S01]  /*3d6c0*/  IADD3.X R32, R32, UR6, RZ, P4, !PT ;  /* 0x0000000620207c10 */ /* 0x008fe2000a7fe4ff */
        /* <DEDUP_REMOVED lines=10> */
[----:B------:R1:W-:Y:S02]  /*3d770*/  STL [R1+0x1484], R37 ;  /* 0x0014842501007387 */ /* 0x0003e40000100800 */
[----:B------:R2:W-:Y:S01]  /*3d780*/  STL [R1+0x14a8], R41 ;  /* 0x0014a82901007387 */ /* 0x0005e20000100800 */
[----:B------:R-:W-:Y:S01]  /*3d790*/  IADD3.X R45, R45, UR6, RZ, P1, !PT ;  /* 0x000000062d2d7c10 */ /* 0x000fe20008ffe4ff */
[----:B------:R2:W-:Y:S01]  /*3d7a0*/  STL [R1+0x14f4], R36 ;  /* 0x0014f42401007387 */ /* 0x0005e20000100800 */
[----:B------:R-:W-:Y:S01]  /*3d7b0*/  IADD3 R44, P1, R44, UR12, RZ ;  /* 0x0000000c2c2c7c10 */ /* 0x000fe2000ff3e0ff */
[----:B------:R2:W-:Y:S02]  /*3d7c0*/  STL [R1+0x14a0], R40 ;  /* 0x0014a02801007387 */ /* 0x0005e40000100800 */
[----:B------:R2:W-:Y:S01]  /*3d7d0*/  STL [R1+0x14ec], R17 ;  /* 0x0014ec1101007387 */ /* 0x0005e20000100800 */
[----:B------:R-:W-:Y:S01]  /*3d7e0*/  IADD3.X R0, R0, UR6, RZ, P6, !PT ;  /* 0x0000000600007c10 */ /* 0x000fe2000b7fe4ff */
[----:B0-----:R-:W3:Y:S01]  /*3d7f0*/  LDL.LU R5, [R1+0x14dc] ;  /* 0x0014dc0001057983 */ /* 0x001ee20000300800 */
[----:B------:R0:W-:Y:S02]  /*3d800*/  STL [R1+0x1498], R45 ;  /* 0x0014982d01007387 */ /* 0x0001e40000100800 */
[----:B-1----:R-:W3:Y:S02]  /*3d810*/  LDL.LU R2, [R1+0x1488] ;  /* 0x0014880001027983 */ /* 0x002ee40000300800 */
[----:B------:R1:W-:Y:S01]  /*3d820*/  STL [R1+0x14e4], R44 ;  /* 0x0014e42c01007387 */ /* 0x0003e20000100800 */
[----:B----4-:R-:W4:Y:S01]  /*3d830*/  LDL.LU R16, [R1+0x14d4] ;  /* 0x0014d40001107983 */ /* 0x010f220000300800 */
[----:B------:R0:W-:Y:S02]  /*3d840*/  STL [R1+0x1490], R0 ;  /* 0x0014900001007387 */ /* 0x0001e40000100800 */
        /* <DEDUP_REMOVED lines=14> */
[----:B--2---:R-:W2:Y:S01]  /*3d930*/  LDL.LU R20, [R1+0x14c0] ;  /* 0x0014c00001147983 */ /* 0x004ea20000300800 */
        /* <DEDUP_REMOVED lines=10> */
[----:B0-----:R-:W2:Y:S01]  /*3d9e0*/  LDL.LU R45, [R1+0x1564] ;  /* 0x00156400012d7983 */ /* 0x001ea20000300800 */
[----:B-1----:R-:W2:Y:S01]  /*3d9f0*/  LDL.LU R44, [R1+0x1508] ;  /* 0x00150800012c7983 */ /* 0x002ea20000300800 */
[----:B------:R-:W2:Y:S01]  /*3da00*/  LDL.LU R0, [R1+0x155c] ;  /* 0x00155c0001007983 */ /* 0x000ea20000300800 */
[----:B---3--:R-:W-:-:S02]  /*3da10*/  IADD3 R5, P6, R5, UR12, RZ ;  /* 0x0000000c05057c10 */ /* 0x008fc4000ffde0ff */
[----:B------:R-:W-:Y:S02]  /*3da20*/  IADD3.X R2, R2, UR6, RZ, P5, !PT ;  /* 0x0000000602027c10 */ /* 0x000fe4000affe4ff */
[----:B----4-:R-:W-:Y:S02]  /*3da30*/  IADD3 R16, P5, R16, UR12, RZ ;  /* 0x0000000c10107c10 */ /* 0x010fe4000ffbe0ff */
[----:B------:R-:W-:Y:S01]  /*3da40*/  IADD3.X R13, R13, UR6, RZ, P4, !PT ;  /* 0x000000060d0d7c10 */ /* 0x000fe2000a7fe4ff */
        /* <DEDUP_REMOVED lines=26> */
[----:B--2---:R-:W-:Y:S01]  /*3dbf0*/  IADD3.X R20, R20, UR6, RZ, P3, !PT ;  /* 0x0000000614147c10 */ /* 0x004fe20009ffe4ff */
        /* <DEDUP_REMOVED lines=20> */
[----:B------:R1:W-:Y:S02]  /*3dd40*/  STL [R1+0x1520], R37 ;  /* 0x0015202501007387 */ /* 0x0003e40000100800 */
[----:B------:R4:W-:Y:S01]  /*3dd50*/  STL [R1+0x1574], R41 ;  /* 0x0015742901007387 */ /* 0x0009e20000100800 */
[----:B------:R-:W-:Y:S01]  /*3dd60*/  IADD3 R45, P4, R45, UR12, RZ ;  /* 0x0000000c2d2d7c10 */ /* 0x000fe2000ff9e0ff */
[----:B------:R4:W-:Y:S01]  /*3dd70*/  STL [R1+0x1518], R36 ;  /* 0x0015182401007387 */ /* 0x0009e20000100800 */
[----:B------:R-:W-:Y:S01]  /*3dd80*/  IADD3.X R44, R44, UR6, RZ, P3, !PT ;  /* 0x000000062c2c7c10 */ /* 0x000fe20009ffe4ff */
[----:B------:R4:W-:Y:S02]  /*3dd90*/  STL [R1+0x156c], R40 ;  /* 0x00156c2801007387 */ /* 0x0009e40000100800 */
[----:B------:R4:W-:Y:S01]  /*3dda0*/  STL [R1+0x1510], R17 ;  /* 0x0015101101007387 */ /* 0x0009e20000100800 */
[----:B------:R-:W-:Y:S01]  /*3ddb0*/  IADD3 R0, P3, R0, UR12, RZ ;  /* 0x0000000c00007c10 */ /* 0x000fe2000ff7e0ff */
[----:B0-----:R-:W2:Y:S01]  /*3ddc0*/  LDL.LU R5, [R1+0x1500] ;  /* 0x0015000001057983 */ /* 0x001ea20000300800 */
[----:B------:R0:W-:Y:S02]  /*3ddd0*/  STL [R1+0x1564], R45 ;  /* 0x0015642d01007387 */ /* 0x0001e40000100800 */
[----:B-1----:R-:W2:Y:S02]  /*3dde0*/  LDL.LU R2, [R1+0x1554] ;  /* 0x0015540001027983 */ /* 0x002ea40000300800 */
[----:B------:R1:W-:Y:S01]  /*3ddf0*/  STL [R1+0x1508], R44 ;  /* 0x0015082c01007387 */ /* 0x0003e20000100800 */
[----:B---3--:R-:W3:Y:S01]  /*3de00*/  LDL.LU R16, [R1+0x14f8] ;  /* 0x0014f80001107983 */ /* 0x008ee20000300800 */
[----:B------:R0:W-:Y:S02]  /*3de10*/  STL [R1+0x155c], R0 ;  /* 0x00155c0001007387 */ /* 0x0001e40000100800 */
[----:B----4-:R-:W4:Y:S02]  /*3de20*/  LDL.LU R13, [R1+0x154c] ;  /* 0x00154c00010d7983 */ /* 0x010f240000300800 */
        /* <DEDUP_REMOVED lines=24> */
[----:B0-----:R-:W4:Y:S01]  /*3dfb0*/  LDL.LU R45, [R1+0x1590] ;  /* 0x00159000012d7983 */ /* 0x001f220000300800 */
[----:B-1----:R-:W4:Y:S01]  /*3dfc0*/  LDL.LU R44, [R1+0x15e4] ;  /* 0x0015e400012c7983 */ /* 0x002f220000300800 */
[----:B------:R-:W4:Y:S01]  /*3dfd0*/  LDL.LU R0, [R1+0x1588] ;  /* 0x0015880001007983 */ /* 0x000f220000300800 */
[----:B--2---:R-:W-:-:S02]  /*3dfe0*/  IADD3.X R5, R5, UR6, RZ, P2, !PT ;  /* 0x0000000605057c10 */ /* 0x004fc400097fe4ff */
[----:B------:R-:W-:Y:S02]  /*3dff0*/  IADD3 R2, P2, R2, UR12, RZ ;  /* 0x0000000c02027c10 */ /* 0x000fe4000ff5e0ff */
[----:B---3--:R-:W-:Y:S02]  /*3e000*/  IADD3.X R16, R16, UR6, RZ, P1, !PT ;  /* 0x0000000610107c10 */ /* 0x008fe40008ffe4ff */
[----:B----4-:R-:W-:Y:S02]  /*3e010*/  IADD3 R13, P1, R13, UR12, RZ ;  /* 0x0000000c0d0d7c10 */ /* 0x010fe4000ff3e0ff */
        /* <DEDUP_REMOVED lines=55> */
[----:B0-----:R-:W4:Y:S01]  /*3e390*/  LDL.LU R5, [R1+0x15dc] ;  /* 0x0015dc0001057983 */ /* 0x001f220000300800 */
[----:B------:R0:W-:Y:S02]  /*3e3a0*/  STL [R1+0x1590], R45 ;  /* 0x0015902d01007387 */ /* 0x0001e40000100800 */
[----:B-1----:R-:W4:Y:S02]  /*3e3b0*/  LDL.LU R2, [R1+0x1580] ;  /* 0x0015800001027983 */ /* 0x002f240000300800 */
[----:B------:R1:W-:Y:S01]  /*3e3c0*/  STL [R1+0x15e4], R44 ;  /* 0x0015e42c01007387 */ /* 0x0003e20000100800 */
[----:B--2---:R-:W2:Y:S01]  /*3e3d0*/  LDL.LU R16, [R1+0x15d4] ;  /* 0x0015d40001107983 */ /* 0x004ea20000300800 */
[----:B------:R0:W-:Y:S02]  /*3e3e0*/  STL [R1+0x1588], R0 ;  /* 0x0015880001007387 */ /* 0x0001e40000100800 */
[----:B---3--:R-:W3:Y:S02]  /*3e3f0*/  LDL.LU R13, [R1+0x1578] ;  /* 0x00157800010d7983 */ /* 0x008ee40000300800 */
        /* <DEDUP_REMOVED lines=24> */
[----:B0-----:R-:W3:Y:S01]  /*3e580*/  LDL.LU R45, [R1+0x166c] ;  /* 0x00166c00012d7983 */ /* 0x001ee20000300800 */
[----:B-1----:R-:W3:Y:S01]  /*3e590*/  LDL.LU R44, [R1+0x1610] ;  /* 0x00161000012c7983 */ /* 0x002ee20000300800 */
[----:B------:R-:W3:Y:S01]  /*3e5a0*/  LDL.LU R0, [R1+0x1664] ;  /* 0x0016640001007983 */ /* 0x000ee20000300800 */
[----:B----4-:R-:W-:-:S02]  /*3e5b0*/  IADD3 R5, P5, R5, UR12, RZ ;  /* 0x0000000c05057c10 */ /* 0x010fc4000ffbe0ff */
[----:B------:R-:W-:Y:S02]  /*3e5c0*/  IADD3.X R2, R2, UR6, RZ, P4, !PT ;  /* 0x0000000602027c10 */ /* 0x000fe4000a7fe4ff */
[----:B--2---:R-:W-:Y:S02]  /*3e5d0*/  IADD3 R16, P4, R16, UR12, RZ ;  /* 0x0000000c10107c10 */ /* 0x004fe4000ff9e0ff */
[----:B---3--:R-:W-:Y:S01]  /*3e5e0*/  IADD3.X R13, R13, UR6, RZ, P3, !PT ;  /* 0x000000060d0d7c10 */ /* 0x008fe20009ffe4ff */
        /* <DEDUP_REMOVED lines=89> */
[----:B----4-:R-:W-:-:S02]  /*3eb80*/  IADD3.X R5, R5, UR6, RZ, P1, !PT ;  /* 0x0000000605057c10 */ /* 0x010fc40008ffe4ff */
[----:B------:R-:W-:Y:S02]  /*3eb90*/  IADD3 R2, P1, R2, UR12, RZ ;  /* 0x0000000c02027c10 */ /* 0x000fe4000ff3e0ff */
[----:B--2---:R-:W-:Y:S02]  /*3eba0*/  IADD3.X R16, R16, UR6, RZ, P6, !PT ;  /* 0x0000000610107c10 */ /* 0x004fe4000b7fe4ff */
[----:B---3--:R-:W-:Y:S02]  /*3ebb0*/  IADD3 R13, P6, R13, UR12, RZ ;  /* 0x0000000c0d0d7c10 */ /* 0x008fe4000ffde0ff */
        /* <DEDUP_REMOVED lines=1675> */
[----:B------:R-:W-:Y:S01]  /*45470*/  STL [R1+0x1c0c], R5 ;  /* 0x001c0c0501007387 */ /* 0x000fe20000100800 */
[----:B------:R-:W-:Y:S01]  /*45480*/  IADD3 R12, P2, R12, UR9, RZ ;  /* 0x000000090c0c7c10 */ /* 0x000fe2000ff5e0ff */
[----:B------:R-:W-:Y:S01]  /*45490*/  STL [R1+0x1be0], R2 ;  /* 0x001be00201007387 */ /* 0x000fe20000100800 */
        /* <DEDUP_REMOVED lines=21> */
[----:B------:R0:W-:Y:S01]  /*455f0*/  STL [R1+0x1bdc], R58 ;  /* 0x001bdc3a01007387 */ /* 0x0001e20000100800 */
        /* <DEDUP_REMOVED lines=21> */
[----:B------:R-:W-:Y:S02]  /*45750*/  STL [R1+0x1efc], R37 ;  /* 0x001efc2501007387 */ /* 0x000fe40000100800 */
[----:B------:R1:W-:Y:S01]  /*45760*/  STL [R1+0x1bac], R41 ;  /* 0x001bac2901007387 */ /* 0x0003e20000100800 */
[----:B------:R-:W-:Y:S01]  /*45770*/  IADD3.X R45, R45, UR8, RZ, P2, !PT ;  /* 0x000000082d2d7c10 */ /* 0x000fe200097fe4ff */
[----:B------:R-:W-:Y:S01]  /*45780*/  STL [R1+0x1f04], R36 ;  /* 0x001f042401007387 */ /* 0x000fe20000100800 */
[----:B------:R-:W-:Y:S01]  /*45790*/  IADD3 R44, P2, R44, UR9, RZ ;  /* 0x000000092c2c7c10 */ /* 0x000fe2000ff5e0ff */
[----:B------:R2:W-:Y:S02]  /*457a0*/  STL [R1+0x1ba4], R40 ;  /* 0x001ba42801007387 */ /* 0x0005e40000100800 */
[----:B------:R3:W-:Y:S01]  /*457b0*/  STL [R1+0x1f0c], R17 ;  /* 0x001f0c1101007387 */ /* 0x0007e20000100800 */
[----:B------:R-:W-:Y:S01]  /*457c0*/  IADD3.X R0, R0, UR8, RZ, P1, !PT ;  /* 0x0000000800007c10 */ /* 0x000fe20008ffe4ff */
[----:B0-----:R-:W4:Y:S01]  /*457d0*/  LDL.LU R58, [R1+0x1f1c] ;  /* 0x001f1c00013a7983 */ /* 0x001f220000300800 */
[----:B------:R0:W-:Y:S02]  /*457e0*/  STL [R1+0x1b9c], R45 ;  /* 0x001b9c2d01007387 */ /* 0x0001e40000100800 */
[----:B------:R-:W4:Y:S02]  /*457f0*/  LDL.LU R59, [R1+0x1b94] ;  /* 0x001b9400013b7983 */ /* 0x000f240000300800 */
[----:B------:R0:W-:Y:S01]  /*45800*/  STL [R1+0x1f14], R44 ;  /* 0x001f142c01007387 */ /* 0x0001e20000100800 */
[----:B-1----:R-:W4:Y:S01]  /*45810*/  LDL.LU R56, [R1+0x1f24] ;  /* 0x001f240001387983 */ /* 0x002f220000300800 */
[----:B------:R1:W-:Y:S02]  /*45820*/  STL [R1+0x1b98], R0 ;  /* 0x001b980001007387 */ /* 0x0003e40000100800 */
[----:B------:R-:W4:Y:S02]  /*45830*/  LDL.LU R57, [R1+0x1b90] ;  /* 0x001b900001397983 */ /* 0x000f240000300800 */
[----:B--2---:R-:W2:Y:S01]  /*45840*/  LDL.LU R25, [R1+0x1f2c] ;  /* 0x001f2c0001197983 */ /* 0x004ea20000300800 */
[----:B------:R-:W2:Y:S01]  /*45850*/  LDL.LU R21, [R1+0x1b8c] ;  /* 0x001b8c0001157983 */ /* 0x000ea20000300800 */
[----:B---3--:R-:W3:Y:S02]  /*45860*/  LDL.LU R24, [R1+0x1f34] ;  /* 0x001f340001187983 */ /* 0x008ee40000300800 */
        /* <DEDUP_REMOVED lines=10> */
[----:B0-----:R-:W3:Y:S01]  /*45910*/  LDL.LU R45, [R1+0x1ef8] ;  /* 0x001ef800012d7983 */ /* 0x001ee20000300800 */
[----:B------:R-:W3:Y:S02]  /*45920*/  LDL.LU R44, [R1+0x1f54] ;  /* 0x001f5400012c7983 */ /* 0x000ee40000300800 */
[----:B-1----:R-:W3:Y:S02]  /*45930*/  LDL.LU R0, [R1+0x1f00] ;  /* 0x001f000001007983 */ /* 0x002ee40000300800 */
        /* <DEDUP_REMOVED lines=10> */
[----:B------:R-:W3:Y:S01]  /*459e0*/  LDL.LU R55, [R1+0x1f40] ;  /* 0x001f400001377983 */ /* 0x000ee20000300800 */
[----:B----4-:R-:W-:-:S02]  /*459f0*/  IADD3 R58, P1, R58, UR9, RZ ;  /* 0x000000093a3a7c10 */ /* 0x010fc4000ff3e0ff */
[----:B------:R-:W-:Y:S02]  /*45a00*/  IADD3.X R59, R59, UR8, RZ, P6, !PT ;  /* 0x000000083b3b7c10 */ /* 0x000fe4000b7fe4ff */
[----:B------:R-:W-:Y:S01]  /*45a10*/  IADD3 R56, P6, R56, UR9, RZ ;  /* 0x0000000938387c10 */ /* 0x000fe2000ffde0ff */
[----:B------:R0:W-:Y:S01]  /*45a20*/  STL [R1+0x1f1c], R58 ;  /* 0x001f1c3a01007387 */ /* 0x0001e20000100800 */
[----:B------:R-:W-:Y:S01]  /*45a30*/  IADD3.X R57, R57, UR8, RZ, P5, !PT ;  /* 0x0000000839397c10 */ /* 0x000fe2000affe4ff */
[----:B--2---:R-:W-:Y:S01]  /*45a40*/  IADD3 R25, P5, R25, UR9, RZ ;  /* 0x0000000919197c10 */ /* 0x004fe2000ffbe0ff */
[----:B------:R-:W-:Y:S01]  /*45a50*/  IADD3.X R21, R21, UR8, RZ, P4, !PT ;  /* 0x0000000815157c10 */ /* 0x000fe2000a7fe4ff */
[----:B---3--:R-:W-:Y:S01]  /*45a60*/  IADD3 R24, P4, R24, UR9, RZ ;  /* 0x0000000918187c10 */ /* 0x008fe2000ff9e0ff */
[----:B0-----:R0:W5:Y:S01]  /*45a70*/  LDL.LU R58, [R1+0x21ac] ;  /* 0x0021ac00013a7983 */ /* 0x0011620000300800 */
[----:B------:R1:W-:Y:S01]  /*45a80*/  STL [R1+0x1b94], R59 ;  /* 0x001b943b01007387 */ /* 0x0003e20000100800 */
[----:B------:R-:W-:Y:S01]  /*45a90*/  IADD3.X R20, R20, UR8, RZ, P3, !PT ;  /* 0x0000000814147c10 */ /* 0x000fe20009ffe4ff */
[----:B------:R-:W-:Y:S01]  /*45aa0*/  IADD3 R33, P3, R33, UR9, RZ ;  /* 0x0000000921217c10 */ /* 0x000fe2000ff7e0ff */
[----:B-1----:R0:W5:Y:S01]  /*45ab0*/  LDL.LU R59, [R1+0x21a8] ;  /* 0x0021a800013b7983 */ /* 0x0021620000300800 */
[----:B------:R1:W-:Y:S01]  /*45ac0*/  STL [R1+0x1f24], R56 ;  /* 0x001f243801007387 */ /* 0x0003e20000100800 */
[----:B------:R-:W-:-:S02]  /*45ad0*/  IADD3.X R29, R29, UR8, RZ, P2, !PT ;  /* 0x000000081d1d7c10 */ /* 0x000fc400097fe4ff */
[----:B-1----:R0:W5:Y:S01]  /*45ae0*/  LDL.LU R56, [R1+0x21a4] ;  /* 0x0021a40001387983 */ /* 0x0021620000300800 */
[----:B------:R1:W-:Y:S01]  /*45af0*/  STL [R1+0x1b90], R57 ;  /* 0x001b903901007387 */ /* 0x0003e20000100800 */
[----:B------:R-:W-:Y:S02]  /*45b00*/  IADD3 R32, P2, R32, UR9, RZ ;  /* 0x0000000920207c10 */ /* 0x000fe4000ff5e0ff */
[----:B-1----:R0:W5:Y:S01]  /*45b10*/  LDL.LU R57, [R1+0x21a0] ;  /* 0x0021a00001397983 */ /* 0x0021620000300800 */
[----:B------:R1:W-:Y:S01]  /*45b20*/  STL [R1+0x1f2c], R25 ;  /* 0x001f2c1901007387 */ /* 0x0003e20000100800 */
[----:B------:R-:W-:Y:S02]  /*45b30*/  IADD3.X R28, R28, UR8, RZ, P1, !PT ;  /* 0x000000081c1c7c10 */ /* 0x000fe40008ffe4ff */
[----:B-1----:R0:W5:Y:S01]  /*45b40*/  LDL.LU R25, [R1+0x219c] ;  /* 0x00219c0001197983 */ /* 0x0021620000300800 */
[----:B------:R1:W-:Y:S01]  /*45b50*/  STL [R1+0x1b8c], R21 ;  /* 0x001b8c1501007387 */ /* 0x0003e20000100800 */
[----:B------:R-:W-:-:S02]  /*45b60*/  IADD3 R41, P1, R41, UR9, RZ ;  /* 0x0000000929297c10 */ /* 0x000fc4000ff3e0ff */
[----:B-1----:R0:W5:Y:S01]  /*45b70*/  LDL.LU R21, [R1+0x2198] ;  /* 0x0021980001157983 */ /* 0x0021620000300800 */
[----:B------:R1:W-:Y:S01]  /*45b80*/  STL [R1+0x1f34], R24 ;  /* 0x001f341801007387 */ /* 0x0003e20000100800 */
[----:B------:R-:W-:Y:S02]  /*45b90*/  IADD3.X R37, R37, UR8, RZ, P6, !PT ;  /* 0x0000000825257c10 */ /* 0x000fe4000b7fe4ff */
[----:B-1----:R0:W5:Y:S01]  /*45ba0*/  LDL.LU R24, [R1+0x2194] ;  /* 0x0021940001187983 */ /* 0x0021620000300800 */
[----:B------:R1:W-:Y:S01]  /*45bb0*/  STL [R1+0x1b88], R20 ;  /* 0x001b881401007387 */ /* 0x0003e20000100800 */
[----:B------:R-:W-:Y:S02]  /*45bc0*/  IADD3 R40, P6, R40, UR9, RZ ;  /* 0x0000000928287c10 */ /* 0x000fe4000ffde0ff */
        /* <DEDUP_REMOVED lines=18> */
[----:B------:R-:W-:Y:S01]  /*45cf0*/  IADD3.X R2, R2, UR8, RZ, P2, !PT ;  /* 0x0000000802027c10 */ /* 0x000fe200097fe4ff */
[----:B-1----:R0:W5:Y:S01]  /*45d00*/  LDL.LU R37, [R1+0x2178] ;  /* 0x0021780001257983 */ /* 0x0021620000300800 */
[----:B------:R1:W-:Y:S01]  /*45d10*/  STL [R1+0x1f5c], R40 ;  /* 0x001f5c2801007387 */ /* 0x0003e20000100800 */
[----:B------:R-:W-:-:S02]  /*45d20*/  IADD3 R16, P2, R16, UR9, RZ ;  /* 0x0000000910107c10 */ /* 0x000fc4000ff5e0ff */
[----:B------:R-:W-:Y:S01]  /*45d30*/  IADD3.X R13, R13, UR8, RZ, P1, !PT ;  /* 0x000000080d0d7c10 */ /* 0x000fe20008ffe4ff */
[----:B-1----:R0:W5:Y:S01]  /*45d40*/  LDL.LU R40, [R1+0x2174] ;  /* 0x0021740001287983 */ /* 0x0021620000300800 */
[----:B------:R1:W-:Y:S01]  /*45d50*/  STL [R1+0x1ef0], R36 ;  /* 0x001ef02401007387 */ /* 0x0003e20000100800 */
[----:B------:R-:W-:Y:S02]  /*45d60*/  IADD3 R10, P1, R10, UR9, RZ ;  /* 0x000000090a0a7c10 */ /* 0x000fe4000ff3e0ff */
[----:B------:R-:W-:Y:S01]  /*45d70*/  IADD3.X R12, R12, UR8, RZ, P6, !PT ;  /* 0x000000080c0c7c10 */ /* 0x000fe2000b7fe4ff */
[----:B-1----:R0:W5:Y:S01]  /*45d80*/  LDL.LU R36, [R1+0x2170] ;  /* 0x0021700001247983 */ /* 0x0021620000300800 */
[----:B------:R1:W-:Y:S01]  /*45d90*/  STL [R1+0x1f58], R17 ;  /* 0x001f581101007387 */ /* 0x0003e20000100800 */
[----:B------:R-:W-:Y:S02]  /*45da0*/  IADD3.X R9, R9, UR8, RZ, P5, !PT ;  /* 0x0000000809097c10 */ /* 0x000fe4000affe4ff */
[----:B-1----:R0:W5:Y:S01]  /*45db0*/  LDL.LU R17, [R1+0x216c] ;  /* 0x00216c0001117983 */ /* 0x0021620000300800 */
[----:B------:R1:W-:Y:S01]  /*45dc0*/  STL [R1+0x1ef8], R45 ;  /* 0x001ef82d01007387 */ /* 0x0003e20000100800 */
[----:B------:R-:W-:-:S02]  /*45dd0*/  IADD3.X R11, R11, UR8, RZ, P4, !PT ;  /* 0x000000080b0b7c10 */ /* 0x000fc4000a7fe4ff */
[----:B------:R-:W-:Y:S01]  /*45de0*/  IADD3.X R8, R8, UR8, RZ, P3, !PT ;  /* 0x0000000808087c10 */ /* 0x000fe20009ffe4ff */
[----:B-1----:R0:W5:Y:S01]  /*45df0*/  LDL.LU R45, [R1+0x2168] ;  /* 0x00216800012d7983 */ /* 0x0021620000300800 */
[----:B------:R1:W-:Y:S01]  /*45e00*/  STL [R1+0x1f54], R44 ;  /* 0x001f542c01007387 */ /* 0x0003e20000100800 */
[----:B------:R-:W-:Y:S02]  /*45e10*/  IADD3.X R54, R54, UR8, RZ, P2, !PT ;  /* 0x0000000836367c10 */ /* 0x000fe400097fe4ff */
[----:B-1----:R0:W5:Y:S01]  /*45e20*/  LDL.LU R44, [R1+0x2164] ;  /* 0x00216400012c7983 */ /* 0x0021620000300800 */
[----:B------:R1:W-:Y:S02]  /*45e30*/  STL [R1+0x1f00], R0 ;  /* 0x001f000001007387 */ /* 0x0003e40000100800 */
[----:B------:R-:W-:Y:S02]  /*45e40*/  STL [R1+0x1f50], R5 ;  /* 0x001f500501007387 */ /* 0x000fe40000100800 */
[----:B------:R2:W-:Y:S01]  /*45e50*/  STL [R1+0x1f08], R2 ;  /* 0x001f080201007387 */ /* 0x0005e20000100800 */
[----:B------:R-:W-:Y:S01]  /*45e60*/  STL [R1+0x1f4c], R16 ;  /* 0x001f4c1001007387 */ /* 0x000fe20000100800 */
[----:B------:R-:W-:Y:S02]  /*45e70*/  STL [R1+0x1f10], R13 ;  /* 0x001f100d01007387 */ /* 0x000fe40000100800 */
[----:B------:R-:W-:Y:S02]  /*45e80*/  STL [R1+0x1f48], R10 ;  /* 0x001f480a01007387 */ /* 0x000fe40000100800 */
[----:B------:R-:W-:Y:S01]  /*45e90*/  STL [R1+0x1f18], R12 ;  /* 0x001f180c01007387 */ /* 0x000fe20000100800 */
[----:B------:R3:W-:Y:S04]  /*45ea0*/  STL [R1+0x1f20], R9 ;  /* 0x001f200901007387 */ /* 0x0007e80000100800 */
[----:B-1----:R-:W1:Y:S01]  /*45eb0*/  S2R R0, SR_TID.X ;  /* 0x0000000000007919 */ /* 0x002e620000002100 */
[----:B------:R-:W-:Y:S01]  /*45ec0*/  STL [R1+0x1f28], R11 ;  /* 0x001f280b01007387 */ /* 0x000fe20000100800 */
[----:B------:R-:W-:Y:S01]  /*45ed0*/  IADD3.X R55, R55, UR8, RZ, P1, !PT ;  /* 0x0000000837377c10 */ /* 0x000fe20008ffe4ff */
[----:B------:R4:W-:Y:S02]  /*45ee0*/  STL [R1+0x1f30], R8 ;  /* 0x001f300801007387 */ /* 0x0009e40000100800 */
[----:B--2---:R-:W-:-:S02]  /*45ef0*/  IMAD.MOV.U32 R2, RZ, RZ, R7 ;  /* 0x000000ffff027224 */ /* 0x004fc400078e0007 */
[----:B---3--:R-:W-:Y:S02]  /*45f00*/  IMAD.MOV.U32 R9, RZ, RZ, R3 ;  /* 0x000000ffff097224 */ /* 0x008fe400078e0003 */
[----:B------:R-:W-:Y:S01]  /*45f10*/  IMAD.MOV.U32 R3, RZ, RZ, R4 ;  /* 0x000000ffff037224 */ /* 0x000fe200078e0004 */
[----:B------:R0:W-:Y:S01]  /*45f20*/  STL [R1+0x1f38], R54 ;  /* 0x001f383601007387 */ /* 0x0001e20000100800 */
[----:B----4-:R-:W-:-:S03]  /*45f30*/  IMAD.MOV.U32 R8, RZ, RZ, R6 ;  /* 0x000000ffff087224 */ /* 0x010fc600078e0006 */
[----:B------:R0:W-:Y:S01]  /*45f40*/  STL.64 [R1+0x1068], R2 ;  /* 0x0010680201007387 */ /* 0x0001e20000100a00 */
[----:B------:R0:W-:Y:S02]  /*45f50*/  STL [R1+0x1f40], R55 ;  /* 0x001f403701007387 */ /* 0x0001e40000100800 */
[----:B------:R0:W-:Y:S01]  /*45f60*/  STL.64 [R1+0x1060], R8 ;  /* 0x0010600801007387 */ /* 0x0001e20000100a00 */
[----:B-1----:R-:W-:-:S05]  /*45f70*/  LOP3.LUT R0, R0, 0x1f, RZ, 0xc0, !PT ;  /* 0x0000001f00007812 */ /* 0x002fca00078ec0ff */
[----:B------:R-:W-:Y:S01]  /*45f80*/  IMAD.SHL.U32 R0, R0, 0x2, RZ ;  /* 0x0000000200007824 */ /* 0x000fe200078e00ff */
[----:B0-----:R-:W-:Y:S01]  /*45f90*/  @!P0 CALL.REL.NOINC `(.L_x_2) ;  /* 0x0000001000008944 */ /* 0x001fe20003c00000 */
[----:B------:R-:W-:Y:S05]  /*45fa0*/  BRA `(.L_x_3) ;  /* 0xfffd244000007947 */ /* 0x000fea000383ffff */
.L_x_2:
[----:B------:R-:W2:Y:S01]  /*45fb0*/  LDL.LU R11, [R1+0x6cc] ;  /* 0x0006cc00010b7983 */ /* 0x000ea20000300800 */
[----:B------:R-:W-:Y:S02]  /*45fc0*/  IMAD.MOV.U32 R12, RZ, RZ, R52 ;  /* 0x000000ffff0c7224 */ /* 0x000fe400078e0034 */
[----:B------:R-:W-:Y:S01]  /*45fd0*/  IMAD.MOV.U32 R9, RZ, RZ, R53 ;  /* 0x000000ffff097224 */ /* 0x000fe200078e0035 */
[----:B------:R-:W2:Y:S04]  /*45fe0*/  LDL.LU R8, [R1+0x6c8] ;  /* 0x0006c80001087983 */ /* 0x000ea80000300800 */
[----:B------:R-:W3:Y:S04]  /*45ff0*/  LDL.LU R52, [R1+0x6dc] ;  /* 0x0006dc0001347983 */ /* 0x000ee80000300800 */
[----:B------:R-:W3:Y:S04]  /*46000*/  LDL.LU R53, [R1+0x6d8] ;  /* 0x0006d80001357983 */ /* 0x000ee80000300800 */
[----:B------:R-:W4:Y:S04]  /*46010*/  LDL.LU R54, [R1+0x6ec] ;  /* 0x0006ec0001367983 */ /* 0x000f280000300800 */
[----:B------:R-:W4:Y:S04]  /*46020*/  LDL.LU R55, [R1+0x6e8] ;  /* 0x0006e80001377983 */ /* 0x000f280000300800 */
        /* <DEDUP_REMOVED lines=25> */
[----:B------:R-:W-:-:S03]  /*461c0*/  F2FP.PACK_AB R0, R12, R9 ;  /* 0x000000090c00723e */ /* 0x000fc600000000ff */
        /* <DEDUP_REMOVED lines=8> */
[----:B------:R4:W-:Y:S01]  /*46250*/  STL [R1+0x123c], R0 ;  /* 0x00123c0001007387 */ /* 0x0009e20000100800 */
[----:B--2---:R-:W-:-:S02]  /*46260*/  F2FP.PACK_AB R3, R11, R8 ;  /* 0x000000080b03723e */ /* 0x004fc400000000ff */
[----:B---3--:R-:W-:-:S03]  /*46270*/  F2FP.PACK_AB R2, R52, R53 ;  /* 0x000000353402723e */ /* 0x008fc600000000ff */
[----:B------:R0:W-:Y:S04]  /*46280*/  STL [R1+0x1238], R3 ;  /* 0x0012380301007387 */ /* 0x0001e80000100800 */
[----:B------:R1:W-:Y:S01]  /*46290*/  STL [R1+0x1234], R2 ;  /* 0x0012340201007387 */ /* 0x0003e20000100800 */
[----:B----4-:R-:W-:Y:S02]  /*462a0*/  F2FP.PACK_AB R0, R54, R55 ;  /* 0x000000373600723e */ /* 0x010fe400000000ff */
[----:B0-----:R-:W-:Y:S02]  /*462b0*/  F2FP.PACK_AB R3, R15, R14 ;  /* 0x0000000e0f03723e */ /* 0x001fe400000000ff */
[----:B-1----:R-:W-:Y:S01]  /*462c0*/  F2FP.PACK_AB R2, R19, R18 ;  /* 0x000000121302723e */ /* 0x002fe200000000ff */
[----:B------:R0:W-:Y:S04]  /*462d0*/  STL [R1+0x1230], R0 ;  /* 0x0012300001007387 */ /* 0x0001e80000100800 */
[----:B------:R-:W-:Y:S04]  /*462e0*/  STL [R1+0x122c], R3 ;  /* 0x00122c0301007387 */ /* 0x000fe80000100800 */
[----:B------:R-:W-:Y:S04]  /*462f0*/  STL [R1+0x1228], R2 ;  /* 0x0012280201007387 */ /* 0x000fe80000100800 */
[----:B------:R-:W2:Y:S01]  /*46300*/  LDL.LU R45, [R1+0xdc] ;  /* 0x0000dc00012d7983 */ /* 0x000ea20000300800 */
[----:B0-----:R-:W-:-:S05]  /*46310*/  F2FP.PACK_AB R0, R23, R22 ;  /* 0x000000161700723e */ /* 0x001fca00000000ff */
[----:B------:R0:W-:Y:S01]  /*46320*/  STL [R1+0x1224], R0 ;  /* 0x0012240001007387 */ /* 0x0001e20000100800 */
[----:B------:R-:W-:-:S03]  /*46330*/  IMAD.MOV.U32 R44, RZ, RZ, R27 ;  /* 0x000000ffff2c7224 */ /* 0x000fc600078e001b */
[----:B--2---:R1:W-:Y:S04]  /*46340*/  STL [R1+0x2280], R45 ;  /* 0x0022802d01007387 */ /* 0x0043e80000100800 */
[----:B------:R-:W2:Y:S04]  /*46350*/  LDL.LU R40, [R1+0xd8] ;  /* 0x0000d80001287983 */ /* 0x000ea80000300800 */
[----:B------:R-:W3:Y:S04]  /*46360*/  LDL.LU R41, [R1+0x74c] ;  /* 0x00074c0001297983 */ /* 0x000ee80000300800 */
[----:B------:R-:W3:Y:S04]  /*46370*/  LDL.LU R36, [R1+0x748] ;  /* 0x0007480001247983 */ /* 0x000ee80000300800 */
[----:B------:R-:W4:Y:S04]  /*46380*/  LDL.LU R37, [R1+0x75c] ;  /* 0x00075c0001257983 */ /* 0x000f280000300800 */
[----:B------:R-:W4:Y:S04]  /*46390*/  LDL.LU R32, [R1+0x758] ;  /* 0x0007580001207983 */ /* 0x000f280000300800 */
[----:B------:R-:W2:Y:S04]  /*463a0*/  LDL.LU R33, [R1+0x76c] ;  /* 0x00076c0001217983 */ /* 0x000ea80000300800 */
        /* <DEDUP_REMOVED lines=27> */
[----:B0-----:R-:W2:Y:S04]  /*46560*/  LDL.LU R0, [R1+0x86c] ;  /* 0x00086c0001007983 */ /* 0x001ea80000300800 */
[----:B------:R-:W2:Y:S04]  /*46570*/  LDL.LU R7, [R1+0x868] ;  /* 0x0008680001077983 */ /* 0x000ea80000300800 */
[----:B------:R-:W3:Y:S04]  /*46580*/  LDL.LU R4, [R1+0x87c] ;  /* 0x00087c0001047983 */ /* 0x000ee80000300800 */
[----:B------:R-:W3:Y:S04]  /*46590*/  LDL.LU R6, [R1+0x878] ;  /* 0x0008780001067983 */ /* 0x000ee80000300800 */
[----:B------:R-:W4:Y:S04]  /*465a0*/  LDL.LU R3, [R1+0x88c] ;  /* 0x00088c0001037983 */ /* 0x000f280000300800 */
        /* <DEDUP_REMOVED lines=11> */
[----:B------:R-:W4:Y:S01]  /*46660*/  LDL.LU R54, [R1+0x8fc] ;  /* 0x0008fc0001367983 */ /* 0x000f220000300800 */
[----:B-1----:R-:W-:-:S03]  /*46670*/  IMAD.MOV.U32 R45, RZ, RZ, R26 ;  /* 0x000000ffff2d7224 */ /* 0x002fc600078e001a */
[----:B------:R-:W4:Y:S04]  /*46680*/  LDL.LU R55, [R1+0x8f8] ;  /* 0x0008f80001377983 */ /* 0x000f280000300800 */
[----:B------:R-:W4:Y:S04]  /*46690*/  LDL.LU R14, [R1+0x90c] ;  /* 0x00090c00010e7983 */ /* 0x000f280000300800 */
[----:B------:R-:W4:Y:S04]  /*466a0*/  LDL.LU R15, [R1+0x908] ;  /* 0x00090800010f7983 */ /* 0x000f280000300800 */
[----:B------:R-:W4:Y:S04]  /*466b0*/  LDL.LU R18, [R1+0x91c] ;  /* 0x00091c0001127983 */ /* 0x000f280000300800 */
[----:B------:R-:W4:Y:S01]  /*466c0*/  LDL.LU R19, [R1+0x918] ;  /* 0x0009180001137983 */ /* 0x000f220000300800 */
[----:B------:R-:W-:-:S03]  /*466d0*/  F2FP.PACK_AB R44, R45, R44 ;  /* 0x0000002c2d2c723e */ /* 0x000fc600000000ff */
[----:B------:R-:W4:Y:S04]  /*466e0*/  LDL.LU R22, [R1+0x224] ;  /* 0x0002240001167983 */ /* 0x000f280000300800 */
[----:B------:R-:W4:Y:S04]  /*466f0*/  LDL.LU R23, [R1+0x220] ;  /* 0x0002200001177983 */ /* 0x000f280000300800 */
[----:B------:R-:W4:Y:S04]  /*46700*/  LDL.LU R26, [R1+0x8f4] ;  /* 0x0008f400011a7983 */ /* 0x000f280000300800 */
[----:B------:R-:W4:Y:S04]  /*46710*/  LDL.LU R27, [R1+0x8f0] ;  /* 0x0008f000011b7983 */ /* 0x000f280000300800 */
[----:B------:R-:W4:Y:S04]  /*46720*/  LDL.LU R45, [R1+0x2280] ;  /* 0x00228000012d7983 */ /* 0x000f280000300800 */
[----:B------:R0:W-:Y:S01]  /*46730*/  STL [R1+0x1220], R44 ;  /* 0x0012202c01007387 */ /* 0x0001e20000100800 */
[----:B--2---:R-:W-:-:S02]  /*46740*/  F2FP.PACK_AB R0, R0, R7 ;  /* 0x000000070000723e */ /* 0x004fc400000000ff */
[----:B---3--:R-:W-:Y:S02]  /*46750*/  F2FP.PACK_AB R6, R4, R6 ;  /* 0x000000060406723e */ /* 0x008fe400000000ff */
[----:B----4-:R-:W-:Y:S02]  /*46760*/  F2FP.PACK_AB R4, R3, R5 ;  /* 0x000000050304723e */ /* 0x010fe400000000ff */
[----:B------:R-:W-:Y:S02]  /*46770*/  F2FP.PACK_AB R3, R13, R10 ;  /* 0x0000000a0d03723e */ /* 0x000fe400000000ff */
[----:B0-----:R-:W-:Y:S02]  /*46780*/  F2FP.PACK_AB R44, R45, R40 ;  /* 0x000000282d2c723e */ /* 0x001fe400000000ff */
[----:B------:R-:W-:Y:S02]  /*46790*/  F2FP.PACK_AB R40, R41, R36 ;  /* 0x000000242928723e */ /* 0x000fe400000000ff */
[----:B------:R-:W-:-:S02]  /*467a0*/  F2FP.PACK_AB R36, R37, R32 ;  /* 0x000000202524723e */ /* 0x000fc400000000ff */
[----:B------:R-:W-:Y:S01]  /*467b0*/  F2FP.PACK_AB R32, R33, R28 ;  /* 0x0000001c2120723e */ /* 0x000fe200000000ff */
[----:B------:R-:W-:Y:S01]  /*467c0*/  STL [R1+0x121c], R44 ;  /* 0x00121c2c01007387 */ /* 0x000fe20000100800 */
[----:B------:R-:W-:Y:S02]  /*467d0*/  F2FP.PACK_AB R28, R29, R24 ;  /* 0x000000181d1c723e */ /* 0x000fe400000000ff */
[----:B------:R-:W-:Y:S01]  /*467e0*/  F2FP.PACK_AB R24, R25, R20 ;  /* 0x000000141918723e */ /* 0x000fe200000000ff */
[----:B------:R-:W-:Y:S01]  /*467f0*/  STL [R1+0x1218], R40 ;  /* 0x0012182801007387 */ /* 0x000fe20000100800 */
[----:B------:R-:W-:Y:S02]  /*46800*/  F2FP.PACK_AB R20, R21, R17 ;  /* 0x000000111514723e */ /* 0x000fe400000000ff */
[----:B------:R-:W-:Y:S01]  /*46810*/  F2FP.PACK_AB R17, R57, R56 ;  /* 0x000000383911723e */ /* 0x000fe200000000ff */
[----:B------:R-:W-:Y:S01]  /*46820*/  STL [R1+0x1214], R36 ;  /* 0x0012142401007387 */ /* 0x000fe20000100800 */
[----:B------:R-:W-:-:S03]  /*46830*/  F2FP.PACK_AB R21, R59, R58 ;  /* 0x0000003a3b15723e */ /* 0x000fc600000000ff */
[----:B------:R-:W-:Y:S04]  /*46840*/  STL [R1+0x1210], R32 ;  /* 0x0012102001007387 */ /* 0x000fe80000100800 */
[----:B------:R-:W-:Y:S04]  /*46850*/  STL [R1+0x120c], R28 ;  /* 0x00120c1c01007387 */ /* 0x000fe80000100800 */
[----:B------:R-:W-:Y:S04]  /*46860*/  STL [R1+0x1208], R24 ;  /* 0x0012081801007387 */ /* 0x000fe80000100800 */
[----:B------:R0:W-:Y:S04]  /*46870*/  STL [R1+0x1204], R20 ;  /* 0x0012041401007387 */ /* 0x0001e80000100800 */
[----:B------:R1:W-:Y:S01]  /*46880*/  STL [R1+0x1200], R17 ;  /* 0x0012001101007387 */ /* 0x0003e20000100800 */
[----:B0-----:R-:W-:-:S03]  /*46890*/  F2FP.PACK_AB R20, R49, R48 ;  /* 0x000000303114723e */ /* 0x001fc600000000ff */
[----:B------:R0:W-:Y:S01]  /*468a0*/  STL [R1+0x11fc], R21 ;  /* 0x0011fc1501007387 */ /* 0x0001e20000100800 */
[----:B-1----:R-:W-:-:S03]  /*468b0*/  F2FP.PACK_AB R17, R51, R50 ;  /* 0x000000323311723e */ /* 0x002fc600000000ff */
[----:B------:R1:W-:Y:S04]  /*468c0*/  STL [R1+0x11f8], R20 ;  /* 0x0011f81401007387 */ /* 0x0003e80000100800 */
[----:B------:R2:W-:Y:S01]  /*468d0*/  STL [R1+0x11f4], R17 ;  /* 0x0011f41101007387 */ /* 0x0005e20000100800 */
[----:B0-----:R-:W-:Y:S02]  /*468e0*/  F2FP.PACK_AB R21, R43, R42 ;  /* 0x0000002a2b15723e */ /* 0x001fe400000000ff */
[----:B-1----:R-:W-:-:S03]  /*468f0*/  F2FP.PACK_AB R20, R39, R38 ;  /* 0x000000262714723e */ /* 0x002fc600000000ff */
[----:B------:R0:W-:Y:S01]  /*46900*/  STL [R1+0x11f0], R21 ;  /* 0x0011f01501007387 */ /* 0x0001e20000100800 */
[----:B--2---:R-:W-:-:S03]  /*46910*/  F2FP.PACK_AB R17, R35, R34 ;  /* 0x000000222311723e */ /* 0x004fc600000000ff */
[----:B------:R1:W-:Y:S04]  /*46920*/  STL [R1+0x11ec], R20 ;  /* 0x0011ec1401007387 */ /* 0x0003e80000100800 */
[----:B------:R2:W-:Y:S01]  /*46930*/  STL [R1+0x11e8], R17 ;  /* 0x0011e81101007387 */ /* 0x0005e20000100800 */
[----:B0-----:R-:W-:Y:S02]  /*46940*/  F2FP.PACK_AB R21, R31, R30 ;  /* 0x0000001e1f15723e */ /* 0x001fe400000000ff */
[----:B-1----:R-:W-:-:S03]  /*46950*/  F2FP.PACK_AB R20, R47, R46 ;  /* 0x0000002e2f14723e */ /* 0x002fc600000000ff */
[----:B------:R-:W-:Y:S01]  /*46960*/  STL [R1+0x11e4], R21 ;  /* 0x0011e41501007387 */ /* 0x000fe20000100800 */
[----:B--2---:R-:W-:-:S03]  /*46970*/  F2FP.PACK_AB R17, R60, R61 ;  /* 0x0000003d3c11723e */ /* 0x004fc600000000ff */
[----:B------:R-:W-:Y:S04]  /*46980*/  STL [R1+0x11e0], R20 ;  /* 0x0011e01401007387 */ /* 0x000fe80000100800 */
[----:B------:R-:W-:Y:S04]  /*46990*/  STL [R1+0x11dc], R17 ;  /* 0x0011dc1101007387 */ /* 0x000fe80000100800 */
[----:B------:R0:W-:Y:S04]  /*469a0*/  STL [R1+0x11d8], R0 ;  /* 0x0011d80001007387 */ /* 0x0001e80000100800 */
[----:B------:R-:W-:Y:S01]  /*469b0*/  STL [R1+0x11d4], R6 ;  /* 0x0011d40601007387 */ /* 0x000fe20000100800 */
[----:B0-----:R-:W-:-:S03]  /*469c0*/  F2FP.PACK_AB R0, R2, R16 ;  /* 0x000000100200723e */ /* 0x001fc600000000ff */
[----:B------:R-:W-:Y:S01]  /*469d0*/  STL [R1+0x11d0], R4 ;  /* 0x0011d00401007387 */ /* 0x000fe20000100800 */
[----:B------:R-:W-:-:S03]  /*469e0*/  F2FP.PACK_AB R2, R12, R9 ;  /* 0x000000090c02723e */ /* 0x000fc600000000ff */
[----:B------:R0:W-:Y:S04]  /*469f0*/  STL [R1+0x11cc], R0 ;  /* 0x0011cc0001007387 */ /* 0x0001e80000100800 */
        /* <DEDUP_REMOVED lines=10> */
[----:B------:R0:W-:Y:S01]  /*46aa0*/  STL [R1+0x11b4], R0 ;  /* 0x0011b40001007387 */ /* 0x0001e20000100800 */
[----:B--2---:R-:W-:-:S03]  /*46ab0*/  F2FP.PACK_AB R2, R22, R23 ;  /* 0x000000171602723e */ /* 0x004fc600000000ff */
[----:B------:R-:W-:Y:S04]  /*46ac0*/  STL [R1+0x11b0], R3 ;  /* 0x0011b00301007387 */ /* 0x000fe80000100800 */
[----:B------:R-:W2:Y:S04]  /*46ad0*/  LDL.LU R44, [R1+0x900] ;  /* 0x00090000012c7983 */ /* 0x000ea80000300800 */
[----:B------:R-:W-:Y:S04]  /*46ae0*/  STL [R1+0x11ac], R2 ;  /* 0x0011ac0201007387 */ /* 0x000fe80000100800 */
[----:B------:R-:W3:Y:S01]  /*46af0*/  LDL.LU R45, [R1+0x914] ;  /* 0x00091400012d7983 */ /* 0x000ee20000300800 */
[----:B0-----:R-:W-:-:S05]  /*46b00*/  F2FP.PACK_AB R0, R26, R27 ;  /* 0x0000001b1a00723e */ /* 0x001fca00000000ff */
[----:B------:R-:W-:Y:S04]  /*46b10*/  STL [R1+0x11a8], R0 ;  /* 0x0011a80001007387 */ /* 0x000fe80000100800 */
[----:B---3--:R0:W-:Y:S04]  /*46b20*/  STL [R1+0x227c], R45 ;  /* 0x00227c2d01007387 */ /* 0x0081e80000100800 */
[----:B0-----:R-:W2:Y:S04]  /*46b30*/  LDL.LU R45, [R1+0x904] ;  /* 0x00090400012d7983 */ /* 0x001ea80000300800 */
[----:B------:R-:W3:Y:S04]  /*46b40*/  LDL.LU R40, [R1+0x910] ;  /* 0x0009100001287983 */ /* 0x000ee80000300800 */
[----:B------:R-:W4:Y:S04]  /*46b50*/  LDL.LU R41, [R1+0x2ac] ;  /* 0x0002ac0001297983 */ /* 0x000f280000300800 */
[----:B------:R-:W4:Y:S04]  /*46b60*/  LDL.LU R36, [R1+0x2a8] ;  /* 0x0002a80001247983 */ /* 0x000f280000300800 */
[----:B------:R-:W3:Y:S04]  /*46b70*/  LDL.LU R37, [R1+0x97c] ;  /* 0x00097c0001257983 */ /* 0x000ee80000300800 */
        /* <DEDUP_REMOVED lines=55> */
[----:B--2---:R-:W-:-:S03]  /*46ef0*/  F2FP.PACK_AB R44, R45, R44 ;  /* 0x0000002c2d2c723e */ /* 0x004fc600000000ff */
[----:B------:R-:W2:Y:S04]  /*46f00*/  LDL.LU R45, [R1+0x227c] ;  /* 0x00227c00012d7983 */ /* 0x000ea80000300800 */
[----:B------:R2:W-:Y:S01]  /*46f10*/  STL [R1+0x11a4], R44 ;  /* 0x0011a42c01007387 */ /* 0x0005e20000100800 */
[----:B---3--:R-:W-:Y:S02]  /*46f20*/  F2FP.PACK_AB R0, R0, R7 ;  /* 0x000000070000723e */ /* 0x008fe400000000ff */
[----:B----4-:R-:W-:Y:S02]  /*46f30*/  F2FP.PACK_AB R6, R4, R6 ;  /* 0x000000060406723e */ /* 0x010fe400000000ff */
[----:B------:R-:W-:Y:S02]  /*46f40*/  F2FP.PACK_AB R4, R3, R5 ;  /* 0x000000050304723e */ /* 0x000fe400000000ff */
[----:B------:R-:W-:-:S02]  /*46f50*/  F2FP.PACK_AB R3, R13, R10 ;  /* 0x0000000a0d03723e */ /* 0x000fc400000000ff */
[----:B--2---:R-:W-:Y:S02]  /*46f60*/  F2FP.PACK_AB R44, R45, R40 ;  /* 0x000000282d2c723e */ /* 0x004fe400000000ff */
[----:B------:R-:W-:Y:S02]  /*46f70*/  F2FP.PACK_AB R40, R41, R36 ;  /* 0x000000242928723e */ /* 0x000fe400000000ff */
[----:B------:R-:W-:Y:S02]  /*46f80*/  F2FP.PACK_AB R36, R37, R32 ;  /* 0x000000202524723e */ /* 0x000fe400000000ff */
[----:B------:R-:W-:Y:S01]  /*46f90*/  F2FP.PACK_AB R32, R33, R28 ;  /* 0x0000001c2120723e */ /* 0x000fe200000000ff */
[----:B------:R-:W-:Y:S01]  /*46fa0*/  STL [R1+0x11a0], R44 ;  /* 0x0011a02c01007387 */ /* 0x000fe20000100800 */
[----:B------:R-:W-:Y:S02]  /*46fb0*/  F2FP.PACK_AB R28, R29, R24 ;  /* 0x000000181d1c723e */ /* 0x000fe400000000ff */
[----:B------:R-:W-:Y:S01]  /*46fc0*/  F2FP.PACK_AB R24, R25, R20 ;  /* 0x000000141918723e */ /* 0x000fe200000000ff */
[----:B------:R-:W-:Y:S01]  /*46fd0*/  STL [R1+0x119c], R40 ;  /* 0x00119c2801007387 */ /* 0x000fe20000100800 */
[----:B------:R-:W-:-:S02]  /*46fe0*/  F2FP.PACK_AB R20, R21, R17 ;  /* 0x000000111514723e */ /* 0x000fc400000000ff */
        /* <DEDUP_REMOVED lines=235> */
[----:B------:R-:W3:Y:S01]  /*47ea0*/  LDL.LU R27, [R1+0x718] ;  /* 0x00071800011b7983 */ /* 0x000ee20000300800 */
[----:B--2---:R-:W-:-:S03]  /*47eb0*/  F2FP.PACK_AB R46, R47, R46 ;  /* 0x0000002e2f2e723e */ /* 0x004fc600000000ff */
[----:B------:R-:W2:Y:S04]  /*47ec0*/  LDL.LU R47, [R1+0x2274] ;  /* 0x00227400012f7983 */ /* 0x000ea80000300800 */
[----:B------:R0:W-:Y:S01]  /*47ed0*/  STL [R1+0xc4c], R46 ;  /* 0x000c4c2e01007387 */ /* 0x0001e20000100800 */
[----:B----4-:R-:W-:-:S03]  /*47ee0*/  F2FP.PACK_AB R34, R31, R34 ;  /* 0x000000221f22723e */ /* 0x010fc600000000ff */
[----:B0-----:R-:W4:Y:S01]  /*47ef0*/  LDL.LU R46, [R1+0x2270] ;  /* 0x00227000012e7983 */ /* 0x001f220000300800 */
[----:B---3--:R-:W-:Y:S02]  /*47f00*/  F2FP.PACK_AB R38, R35, R38 ;  /* 0x000000262326723e */ /* 0x008fe400000000ff */
[----:B------:R-:W-:Y:S02]  /*47f10*/  F2FP.PACK_AB R42, R39, R42 ;  /* 0x0000002a272a723e */ /* 0x000fe400000000ff */
[----:B------:R-:W-:Y:S02]  /*47f20*/  F2FP.PACK_AB R44, R43, R44 ;  /* 0x0000002c2b2c723e */ /* 0x000fe400000000ff */
[----:B--2---:R-:W-:Y:S02]  /*47f30*/  F2FP.PACK_AB R30, R47, R30 ;  /* 0x0000001e2f1e723e */ /* 0x004fe400000000ff */
[----:B------:R-:W4:Y:S04]  /*47f40*/  LDL.LU R47, [R1+0x226c] ;  /* 0x00226c00012f7983 */ /* 0x000f280000300800 */
[----:B------:R0:W-:Y:S04]  /*47f50*/  STL [R1+0xc48], R30 ;  /* 0x000c481e01007387 */ /* 0x0001e80000100800 */
[----:B0-----:R-:W2:Y:S04]  /*47f60*/  LDL.LU R30, [R1+0x2268] ;  /* 0x00226800011e7983 */ /* 0x001ea80000300800 */
[----:B------:R-:W2:Y:S04]  /*47f70*/  LDL.LU R31, [R1+0x2264] ;  /* 0x00226400011f7983 */ /* 0x000ea80000300800 */
[----:B------:R0:W-:Y:S04]  /*47f80*/  STL [R1+0xc44], R34 ;  /* 0x000c442201007387 */ /* 0x0001e80000100800 */
[----:B0-----:R-:W3:Y:S04]  /*47f90*/  LDL.LU R34, [R1+0x2260] ;  /* 0x0022600001227983 */ /* 0x001ee80000300800 */
[----:B------:R-:W3:Y:S04]  /*47fa0*/  LDL.LU R35, [R1+0x225c] ;  /* 0x00225c0001237983 */ /* 0x000ee80000300800 */
[----:B------:R0:W-:Y:S04]  /*47fb0*/  STL [R1+0xc40], R38 ;  /* 0x000c402601007387 */ /* 0x0001e80000100800 */
[----:B0-----:R-:W3:Y:S04]  /*47fc0*/  LDL.LU R38, [R1+0x2258] ;  /* 0x0022580001267983 */ /* 0x001ee80000300800 */
[----:B------:R-:W3:Y:S04]  /*47fd0*/  LDL.LU R39, [R1+0x2254] ;  /* 0x0022540001277983 */ /* 0x000ee80000300800 */
[----:B------:R0:W-:Y:S01]  /*47fe0*/  STL [R1+0xbdc], R42 ;  /* 0x000bdc2a01007387 */ /* 0x0001e20000100800 */
[----:B------:R-:W-:-:S03]  /*47ff0*/  F2FP.PACK_AB R21, R21, R17 ;  /* 0x000000111515723e */ /* 0x000fc600000000ff */
[----:B0-----:R-:W3:Y:S04]  /*48000*/  LDL.LU R42, [R1+0x2250] ;  /* 0x00225000012a7983 */ /* 0x001ee80000300800 */
[----:B------:R-:W3:Y:S04]  /*48010*/  LDL.LU R43, [R1+0x224c] ;  /* 0x00224c00012b7983 */ /* 0x000ee80000300800 */
[----:B------:R0:W-:Y:S01]  /*48020*/  STL [R1+0xbd8], R44 ;  /* 0x000bd82c01007387 */ /* 0x0001e20000100800 */
[----:B------:R-:W-:Y:S02]  /*48030*/  F2FP.PACK_AB R17, R59, R58 ;  /* 0x0000003a3b11723e */ /* 0x000fe400000000ff */
[----:B0-----:R-:W-:-:S02]  /*48040*/  F2FP.PACK_AB R44, R45, R40 ;  /* 0x000000282d2c723e */ /* 0x001fc400000000ff */
[----:B------:R-:W-:Y:S02]  /*48050*/  F2FP.PACK_AB R40, R41, R36 ;  /* 0x000000242928723e */ /* 0x000fe400000000ff */
        /* <DEDUP_REMOVED lines=10> */
[----:B------:R-:W-:Y:S04]  /*48100*/  STL [R1+0xbc0], R24 ;  /* 0x000bc01801007387 */ /* 0x000fe80000100800 */
[----:B------:R0:W-:Y:S01]  /*48110*/  STL [R1+0xbbc], R21 ;  /* 0x000bbc1501007387 */ /* 0x0001e20000100800 */
[----:B------:R-:W-:-:S03]  /*48120*/  F2FP.PACK_AB R7, R0, R7 ;  /* 0x000000070007723e */ /* 0x000fc600000000ff */
[----:B------:R1:W-:Y:S01]  /*48130*/  STL [R1+0xbb8], R20 ;  /* 0x000bb81401007387 */ /* 0x0003e20000100800 */
[----:B------:R-:W-:-:S03]  /*48140*/  F2FP.PACK_AB R4, R4, R6 ;  /* 0x000000060404723e */ /* 0x000fc600000000ff */
[----:B------:R1:W-:Y:S01]  /*48150*/  STL [R1+0xbb4], R17 ;  /* 0x000bb41101007387 */ /* 0x0003e20000100800 */
[----:B0-----:R-:W-:Y:S02]  /*48160*/  F2FP.PACK_AB R21, R49, R48 ;  /* 0x000000303115723e */ /* 0x001fe400000000ff */
[----:B-1----:R-:W-:-:S03]  /*48170*/  F2FP.PACK_AB R20, R51, R50 ;  /* 0x000000323314723e */ /* 0x002fc600000000ff */
[----:B------:R-:W-:Y:S01]  /*48180*/  STL [R1+0xbb0], R21 ;  /* 0x000bb01501007387 */ /* 0x000fe20000100800 */
[----:B------:R-:W-:-:S03]  /*48190*/  F2FP.PACK_AB R17, R60, R61 ;  /* 0x0000003d3c11723e */ /* 0x000fc600000000ff */
[----:B------:R-:W-:Y:S01]  /*481a0*/  STL [R1+0xb4c], R20 ;  /* 0x000b4c1401007387 */ /* 0x000fe20000100800 */
[----:B------:R-:W-:Y:S02]  /*481b0*/  F2FP.PACK_AB R0, R3, R5 ;  /* 0x000000050300723e */ /* 0x000fe400000000ff */
[----:B------:R-:W-:Y:S01]  /*481c0*/  F2FP.PACK_AB R3, R2, R16 ;  /* 0x000000100203723e */ /* 0x000fe200000000ff */
[----:B------:R-:W-:Y:S01]  /*481d0*/  STL [R1+0xb48], R17 ;  /* 0x000b481101007387 */ /* 0x000fe20000100800 */
[----:B------:R-:W-:-:S03]  /*481e0*/  F2FP.PACK_AB R2, R13, R10 ;  /* 0x0000000a0d02723e */ /* 0x000fc600000000ff */
        /* <DEDUP_REMOVED lines=12> */
[----:B------:R-:W-:-:S03]  /*482b0*/  F2FP.PACK_AB R3, R14, R15 ;  /* 0x0000000f0e03723e */ /* 0x000fc600000000ff */
        /* <DEDUP_REMOVED lines=8> */
[----:B----4-:R-:W-:-:S05]  /*48340*/  F2FP.PACK_AB R2, R47, R46 ;  /* 0x0000002e2f02723e */ /* 0x010fca00000000ff */
[----:B------:R0:W-:Y:S01]  /*48350*/  STL [R1+0xab0], R2 ;  /* 0x000ab00201007387 */ /* 0x0001e20000100800 */
[----:B--2---:R-:W-:-:S05]  /*48360*/  F2FP.PACK_AB R0, R31, R30 ;  /* 0x0000001e1f00723e */ /* 0x004fca00000000ff */
[----:B------:R1:W-:Y:S01]  /*48370*/  STL [R1+0xaac], R0 ;  /* 0x000aac0001007387 */ /* 0x0003e20000100800 */
[----:B---3--:R-:W-:-:S05]  /*48380*/  F2FP.PACK_AB R3, R35, R34 ;  /* 0x000000222303723e */ /* 0x008fca00000000ff */
[----:B------:R-:W-:Y:S04]  /*48390*/  STL [R1+0xaa8], R3 ;  /* 0x000aa80301007387 */ /* 0x000fe80000100800 */
[----:B------:R-:W2:Y:S01]  /*483a0*/  LDL.LU R44, [R1+0x788] ;  /* 0x00078800012c7983 */ /* 0x000ea20000300800 */
[----:B0-----:R-:W-:-:S05]  /*483b0*/  F2FP.PACK_AB R2, R39, R38 ;  /* 0x000000262702723e */ /* 0x001fca00000000ff */
[----:B------:R-:W-:Y:S01]  /*483c0*/  STL [R1+0xaa4], R2 ;  /* 0x000aa40201007387 */ /* 0x000fe20000100800 */
[----:B-1----:R-:W-:-:S03]  /*483d0*/  F2FP.PACK_AB R0, R43, R42 ;  /* 0x0000002a2b00723e */ /* 0x002fc600000000ff */
[----:B--2---:R0:W-:Y:S04]  /*483e0*/  STL [R1+0x2244], R44 ;  /* 0x0022442c01007387 */ /* 0x0041e80000100800 */
[----:B------:R-:W-:Y:S04]  /*483f0*/  STL [R1+0xaa0], R0 ;  /* 0x000aa00001007387 */ /* 0x000fe80000100800 */
[----:B0-----:R-:W2:Y:S04]  /*48400*/  LDL.LU R44, [R1+0x778] ;  /* 0x00077800012c7983 */ /* 0x001ea80000300800 */
[----:B------:R-:W3:Y:S04]  /*48410*/  LDL.LU R45, [R1+0x79c] ;  /* 0x00079c00012d7983 */ /* 0x000ee80000300800 */
[----:B---3--:R0:W-:Y:S04]  /*48420*/  STL [R1+0x2240], R45 ;  /* 0x0022402d01007387 */ /* 0x0081e80000100800 */
[----:B0-----:R-:W3:Y:S04]  /*48430*/  LDL.LU R45, [R1+0x78c] ;  /* 0x00078c00012d7983 */ /* 0x001ee80000300800 */
        /* <DEDUP_REMOVED lines=63> */
[----:B------:R0:W-:Y:S04]  /*48830*/  STL [R1+0xa9c], R44 ;  /* 0x000a9c2c01007387 */ /* 0x0001e80000100800 */
[----:B0-----:R-:W2:Y:S02]  /*48840*/  LDL.LU R44, [R1+0x2244] ;  /* 0x00224400012c7983 */ /* 0x001ea40000300800 */
[----:B--2---:R-:W-:-:S02]  /*48850*/  F2FP.PACK_AB R44, R45, R44 ;  /* 0x0000002c2d2c723e */ /* 0x004fc400000000ff */
[----:B------:R-:W2:Y:S04]  /*48860*/  LDL.LU R45, [R1+0x2240] ;  /* 0x00224000012d7983 */ /* 0x000ea80000300800 */
[----:B------:R2:W-:Y:S01]  /*48870*/  STL [R1+0xa98], R44 ;  /* 0x000a982c01007387 */ /* 0x0005e20000100800 */
[----:B---3--:R-:W-:Y:S02]  /*48880*/  F2FP.PACK_AB R21, R21, R17 ;  /* 0x000000111515723e */ /* 0x008fe400000000ff */
[----:B------:R-:W-:Y:S02]  /*48890*/  F2FP.PACK_AB R17, R59, R58 ;  /* 0x0000003a3b11723e */ /* 0x000fe400000000ff */
[----:B------:R-:W-:Y:S02]  /*488a0*/  F2FP.PACK_AB R7, R0, R7 ;  /* 0x000000070007723e */ /* 0x000fe400000000ff */
[----:B------:R-:W-:-:S02]  /*488b0*/  F2FP.PACK_AB R4, R4, R6 ;  /* 0x000000060404723e */ /* 0x000fc400000000ff */
[----:B------:R-:W-:Y:S02]  /*488c0*/  F2FP.PACK_AB R0, R3, R5 ;  /* 0x000000050300723e */ /* 0x000fe400000000ff */
[----:B------:R-:W-:Y:S02]  /*488d0*/  F2FP.PACK_AB R3, R2, R16 ;  /* 0x000000100203723e */ /* 0x000fe400000000ff */
[----:B------:R-:W-:Y:S02]  /*488e0*/  F2FP.PACK_AB R2, R13, R10 ;  /* 0x0000000a0d02723e */ /* 0x000fe400000000ff */
[----:B--2---:R-:W-:Y:S02]  /*488f0*/  F2FP.PACK_AB R44, R45, R40 ;  /* 0x000000282d2c723e */ /* 0x004fe400000000ff */
[----:B----4-:R-:W-:Y:S02]  /*48900*/  F2FP.PACK_AB R40, R41, R36 ;  /* 0x000000242928723e */ /* 0x010fe400000000ff */
[----:B------:R-:W-:-:S02]  /*48910*/  F2FP.PACK_AB R36, R37, R32 ;  /* 0x000000202524723e */ /* 0x000fc400000000ff */
        /* <DEDUP_REMOVED lines=10> */
[----:B------:R0:W-:Y:S04]  /*489c0*/  STL [R1+0xa1c], R21 ;  /* 0x000a1c1501007387 */ /* 0x0001e80000100800 */
[----:B------:R1:W-:Y:S04]  /*489d0*/  STL [R1+0xa18], R20 ;  /* 0x000a181401007387 */ /* 0x0003e80000100800 */
[----:B------:R2:W-:Y:S01]  /*489e0*/  STL [R1+0xa14], R17 ;  /* 0x000a141101007387 */ /* 0x0005e20000100800 */
[----:B0-----:R-:W-:-:S02]  /*489f0*/  F2FP.PACK_AB R21, R49, R48 ;  /* 0x000000303115723e */ /* 0x001fc400000000ff */
[----:B-1----:R-:W-:-:S03]  /*48a00*/  F2FP.PACK_AB R20, R51, R50 ;  /* 0x000000323314723e */ /* 0x002fc600000000ff */
[----:B------:R-:W-:Y:S01]  /*48a10*/  STL [R1+0xa10], R21 ;  /* 0x000a101501007387 */ /* 0x000fe20000100800 */
[----:B--2---:R-:W-:-:S03]  /*48a20*/  F2FP.PACK_AB R17, R60, R61 ;  /* 0x0000003d3c11723e */ /* 0x004fc600000000ff */
[----:B------:R-:W-:Y:S04]  /*48a30*/  STL [R1+0xa0c], R20 ;  /* 0x000a0c1401007387 */ /* 0x000fe80000100800 */
        /* <DEDUP_REMOVED lines=27> */
[----:B------:R-:W-:Y:S04]  /*48bf0*/  STL [R1+0x918], R3 ;  /* 0x0009180301007387 */ /* 0x000fe80000100800 */
[----:B------:R-:W2:Y:S01]  /*48c00*/  LDL.LU R44, [R1+0x9b8] ;  /* 0x0009b800012c7983 */ /* 0x000ea20000300800 */
[----:B0-----:R-:W-:Y:S02]  /*48c10*/  F2FP.PACK_AB R2, R42, R43 ;  /* 0x0000002b2a02723e */ /* 0x001fe400000000ff */
[----:B-1----:R-:W-:-:S03]  /*48c20*/  F2FP.PACK_AB R0, R46, R47 ;  /* 0x0000002f2e00723e */ /* 0x002fc600000000ff */
[----:B------:R-:W-:Y:S04]  /*48c30*/  STL [R1+0x914], R2 ;  /* 0x0009140201007387 */ /* 0x000fe80000100800 */
        /* <DEDUP_REMOVED lines=606> */
[----:B------:R-:W-:Y:S02]  /*4b220*/  F2FP.PACK_AB R0, R3, R5 ;  /* 0x000000050300723e */ /* 0x000fe400000000ff */
[----:B------:R-:W-:Y:S02]  /*4b230*/  F2FP.PACK_AB R3, R2, R16 ;  /* 0x000000100203723e */ /* 0x000fe400000000ff */
[----:B------:R-:W-:Y:S02]  /*4b240*/  F2FP.PACK_AB R2, R13, R10 ;  /* 0x0000000a0d02723e */ /* 0x000fe400000000ff */
[----:B--2---:R-:W-:Y:S02]  /*4b250*/  F2FP.PACK_AB R44, R45, R40 ;  /* 0x000000282d2c723e */ /* 0x004fe400000000ff */
[----:B------:R-:W-:Y:S02]  /*4b260*/  F2FP.PACK_AB R40, R41, R36 ;  /* 0x000000242928723e */ /* 0x000fe400000000ff */
        /* <DEDUP_REMOVED lines=243> */
[----:B0-----:R-:W2:Y:S01]  /*4c1a0*/  LDL.LU R50, [R1+0x2200] ;  /* 0x0022000001327983 */ /* 0x001ea20000300800 */
[----:B----4-:R-:W-:Y:S02]  /*4c1b0*/  F2FP.PACK_AB R44, R49, R44 ;  /* 0x0000002c312c723e */ /* 0x010fe400000000ff */
[----:B---3--:R-:W-:-:S02]  /*4c1c0*/  F2FP.PACK_AB R40, R45, R40 ;  /* 0x000000282d28723e */ /* 0x008fc400000000ff */
[----:B------:R-:W-:Y:S02]  /*4c1d0*/  F2FP.PACK_AB R36, R41, R36 ;  /* 0x000000242924723e */ /* 0x000fe400000000ff */
[----:B------:R-:W-:Y:S02]  /*4c1e0*/  F2FP.PACK_AB R32, R37, R32 ;  /* 0x000000202520723e */ /* 0x000fe400000000ff */
[----:B------:R-:W-:Y:S02]  /*4c1f0*/  F2FP.PACK_AB R28, R33, R28 ;  /* 0x0000001c211c723e */ /* 0x000fe400000000ff */
[----:B--2---:R-:W-:Y:S02]  /*4c200*/  F2FP.PACK_AB R48, R51, R48 ;  /* 0x000000303330723e */ /* 0x004fe400000000ff */
[----:B------:R-:W2:Y:S01]  /*4c210*/  LDL.LU R51, [R1+0x21fc] ;  /* 0x0021fc0001337983 */ /* 0x000ea20000300800 */
[----:B------:R-:W-:-:S03]  /*4c220*/  F2FP.PACK_AB R24, R29, R24 ;  /* 0x000000181d18723e */ /* 0x000fc600000000ff */
[----:B------:R0:W-:Y:S01]  /*4c230*/  STL [R1+0x240], R48 ;  /* 0x0002403001007387 */ /* 0x0001e20000100800 */
[----:B------:R-:W-:Y:S02]  /*4c240*/  F2FP.PACK_AB R20, R25, R20 ;  /* 0x000000141914723e */ /* 0x000fe400000000ff */
[----:B------:R-:W-:Y:S01]  /*4c250*/  F2FP.PACK_AB R17, R21, R17 ;  /* 0x000000111511723e */ /* 0x000fe200000000ff */
[----:B0-----:R-:W3:Y:S04]  /*4c260*/  LDL.LU R48, [R1+0x21f8] ;  /* 0x0021f80001307983 */ /* 0x001ee80000300800 */
[----:B------:R-:W3:Y:S04]  /*4c270*/  LDL.LU R49, [R1+0x21f4] ;  /* 0x0021f40001317983 */ /* 0x000ee80000300800 */
[----:B------:R-:W-:Y:S04]  /*4c280*/  STL [R1+0x23c], R44 ;  /* 0x00023c2c01007387 */ /* 0x000fe80000100800 */
[----:B------:R-:W-:Y:S04]  /*4c290*/  STL [R1+0x238], R40 ;  /* 0x0002382801007387 */ /* 0x000fe80000100800 */
[----:B------:R-:W-:Y:S01]  /*4c2a0*/  STL [R1+0x234], R36 ;  /* 0x0002342401007387 */ /* 0x000fe20000100800 */
[----:B------:R-:W-:-:S03]  /*4c2b0*/  F2FP.PACK_AB R21, R57, R56 ;  /* 0x000000383915723e */ /* 0x000fc600000000ff */
[----:B------:R-:W-:Y:S04]  /*4c2c0*/  STL [R1+0x230], R32 ;  /* 0x0002302001007387 */ /* 0x000fe80000100800 */
[----:B------:R-:W-:Y:S04]  /*4c2d0*/  STL [R1+0x22c], R28 ;  /* 0x00022c1c01007387 */ /* 0x000fe80000100800 */
[----:B------:R-:W-:Y:S01]  /*4c2e0*/  STL [R1+0x228], R24 ;  /* 0x0002281801007387 */ /* 0x000fe20000100800 */
[----:B------:R-:W-:-:S03]  /*4c2f0*/  F2FP.PACK_AB R7, R0, R7 ;  /* 0x000000070007723e */ /* 0x000fc600000000ff */
[----:B------:R0:W-:Y:S01]  /*4c300*/  STL [R1+0x224], R20 ;  /* 0x0002241401007387 */ /* 0x0001e20000100800 */
[----:B------:R-:W-:-:S03]  /*4c310*/  F2FP.PACK_AB R0, R4, R6 ;  /* 0x000000060400723e */ /* 0x000fc600000000ff */
[----:B------:R1:W-:Y:S01]  /*4c320*/  STL [R1+0x220], R17 ;  /* 0x0002201101007387 */ /* 0x0003e20000100800 */
[----:B------:R-:W-:Y:S02]  /*4c330*/  F2FP.PACK_AB R3, R3, R5 ;  /* 0x000000050303723e */ /* 0x000fe400000000ff */
[----:B0-----:R-:W-:Y:S01]  /*4c340*/  F2FP.PACK_AB R20, R59, R58 ;  /* 0x0000003a3b14723e */ /* 0x001fe200000000ff */
[----:B------:R-:W-:Y:S01]  /*4c350*/  STL [R1+0x1dc], R21 ;  /* 0x0001dc1501007387 */ /* 0x000fe20000100800 */
[----:B-1----:R-:W-:-:S03]  /*4c360*/  F2FP.PACK_AB R17, R60, R61 ;  /* 0x0000003d3c11723e */ /* 0x002fc600000000ff */
[----:B------:R-:W-:Y:S01]  /*4c370*/  STL [R1+0x1d8], R20 ;  /* 0x0001d81401007387 */ /* 0x000fe20000100800 */
[----:B------:R-:W-:-:S03]  /*4c380*/  F2FP.PACK_AB R2, R2, R16 ;  /* 0x000000100202723e */ /* 0x000fc600000000ff */
        /* <DEDUP_REMOVED lines=8> */
[----:B----4-:R-:W-:-:S03]  /*4c410*/  F2FP.PACK_AB R2, R11, R8 ;  /* 0x000000080b02723e */ /* 0x010fc600000000ff */
[----:B------:R1:W-:Y:S04]  /*4c420*/  STL [R1+0x1bc], R3 ;  /* 0x0001bc0301007387 */ /* 0x0003e80000100800 */
[----:B------:R4:W-:Y:S01]  /*4c430*/  STL [R1+0x1b8], R2 ;  /* 0x0001b80201007387 */ /* 0x0009e20000100800 */
[----:B0-----:R-:W-:Y:S02]  /*4c440*/  F2FP.PACK_AB R0, R52, R53 ;  /* 0x000000353400723e */ /* 0x001fe400000000ff */
        /* <DEDUP_REMOVED lines=19> */
[----:B------:R3:W-:Y:S04]  /*4c580*/  STL [R1+0x150], R0 ;  /* 0x0001500001007387 */ /* 0x0007e80000100800 */
[----:B------:R-:W-:Y:S04]  /*4c590*/  STL [R1+0x14c], R3 ;  /* 0x00014c0301007387 */ /* 0x000fe80000100800 */
[----:B------:R-:W4:Y:S01]  /*4c5a0*/  LDL.LU R58, [R1+0xc0] ;  /* 0x0000c000013a7983 */ /* 0x000f220000300800 */
[----:B--2---:R-:W-:-:S05]  /*4c5b0*/  F2FP.PACK_AB R2, R51, R50 ;  /* 0x000000323302723e */ /* 0x004fca00000000ff */
[----:B------:R-:W-:Y:S04]  /*4c5c0*/  STL [R1+0x148], R2 ;  /* 0x0001480201007387 */ /* 0x000fe80000100800 */
[----:B------:R-:W2:Y:S01]  /*4c5d0*/  LDL.LU R59, [R1+0x10c] ;  /* 0x00010c00013b7983 */ /* 0x000ea20000300800 */
[----:B---3--:R-:W-:-:S05]  /*4c5e0*/  F2FP.PACK_AB R0, R49, R48 ;  /* 0x000000303100723e */ /* 0x008fca00000000ff */
[----:B------:R-:W-:Y:S04]  /*4c5f0*/  STL [R1+0x144], R0 ;  /* 0x0001440001007387 */ /* 0x000fe80000100800 */
[----:B--2---:R0:W-:Y:S04]  /*4c600*/  STL [R1+0x21f0], R59 ;  /* 0x0021f03b01007387 */ /* 0x0041e80000100800 */
[----:B0-----:R-:W4:Y:S04]  /*4c610*/  LDL.LU R59, [R1+0xc4] ;  /* 0x0000c400013b7983 */ /* 0x001f280000300800 */
[----:B------:R-:W2:Y:S04]  /*4c620*/  LDL.LU R56, [R1+0x108] ;  /* 0x0001080001387983 */ /* 0x000ea80000300800 */
[----:B------:R-:W3:Y:S04]  /*4c630*/  LDL.LU R57, [R1+0x11c] ;  /* 0x00011c0001397983 */ /* 0x000ee80000300800 */
[----:B------:R-:W3:Y:S04]  /*4c640*/  LDL.LU R44, [R1+0x118] ;  /* 0x00011800012c7983 */ /* 0x000ee80000300800 */
        /* <DEDUP_REMOVED lines=55> */
[----:B------:R-:W2:Y:S01]  /*4c9c0*/  LDL.LU R51, [R1+0x270] ;  /* 0x0002700001337983 */ /* 0x000ea20000300800 */
[----:B----4-:R-:W-:-:S03]  /*4c9d0*/  F2FP.PACK_AB R58, R59, R58 ;  /* 0x0000003a3b3a723e */ /* 0x010fc600000000ff */
[----:B------:R-:W4:Y:S04]  /*4c9e0*/  LDL.LU R59, [R1+0x21f0] ;  /* 0x0021f000013b7983 */ /* 0x000f280000300800 */
[----:B------:R0:W-:Y:S01]  /*4c9f0*/  STL [R1+0x140], R58 ;  /* 0x0001403a01007387 */ /* 0x0001e20000100800 */
[----:B---3--:R-:W-:-:S03]  /*4ca00*/  F2FP.PACK_AB R44, R57, R44 ;  /* 0x0000002c392c723e */ /* 0x008fc600000000ff */
[----:B0-----:R-:W3:Y:S01]  /*4ca10*/  LDL.LU R58, [R1+0x21ec] ;  /* 0x0021ec00013a7983 */ /* 0x001ee20000300800 */
[----:B--2---:R-:W-:Y:S02]  /*4ca20*/  F2FP.PACK_AB R0, R0, R7 ;  /* 0x000000070000723e */ /* 0x004fe400000000ff */
[----:B------:R-:W-:Y:S02]  /*4ca30*/  F2FP.PACK_AB R6, R4, R6 ;  /* 0x000000060406723e */ /* 0x000fe400000000ff */
[----:B------:R-:W-:Y:S02]  /*4ca40*/  F2FP.PACK_AB R4, R3, R5 ;  /* 0x000000050304723e */ /* 0x000fe400000000ff */
[----:B------:R-:W-:Y:S02]  /*4ca50*/  F2FP.PACK_AB R3, R13, R10 ;  /* 0x0000000a0d03723e */ /* 0x000fe400000000ff */
[----:B----4-:R-:W-:Y:S02]  /*4ca60*/  F2FP.PACK_AB R56, R59, R56 ;  /* 0x000000383b38723e */ /* 0x010fe400000000ff */
[----:B------:R-:W3:Y:S04]  /*4ca70*/  LDL.LU R59, [R1+0x21e8] ;  /* 0x0021e800013b7983 */ /* 0x000ee80000300800 */
[----:B------:R0:W-:Y:S04]  /*4ca80*/  STL [R1+0xfc], R56 ;  /* 0x0000fc3801007387 */ /* 0x0001e80000100800 */
[----:B0-----:R-:W2:Y:S04]  /*4ca90*/  LDL.LU R56, [R1+0x21e4] ;  /* 0x0021e40001387983 */ /* 0x001ea80000300800 */
[----:B------:R-:W2:Y:S04]  /*4caa0*/  LDL.LU R57, [R1+0x21e0] ;  /* 0x0021e00001397983 */ /* 0x000ea80000300800 */
[----:B------:R0:W-:Y:S02]  /*4cab0*/  STL [R1+0xf8], R44 ;  /* 0x0000f82c01007387 */ /* 0x0001e40000100800 */
        /* <DEDUP_REMOVED lines=10> */
[----:B------:R-:W-:Y:S04]  /*4cb60*/  STL [R1+0xec], R36 ;  /* 0x0000ec2401007387 */ /* 0x000fe80000100800 */
[----:B------:R-:W-:Y:S04]  /*4cb70*/  STL [R1+0xe8], R32 ;  /* 0x0000e82001007387 */ /* 0x000fe80000100800 */
[----:B------:R-:W-:Y:S04]  /*4cb80*/  STL [R1+0xe4], R28 ;  /* 0x0000e41c01007387 */ /* 0x000fe80000100800 */
[----:B------:R-:W-:Y:S04]  /*4cb90*/  STL [R1+0xe0], R24 ;  /* 0x0000e01801007387 */ /* 0x000fe80000100800 */
        /* <DEDUP_REMOVED lines=37> */
[----:B------:R-:W-:Y:S04]  /*4cdf0*/  STL [R1+0x88], R3 ;  /* 0x0000880301007387 */ /* 0x000fe80000100800 */
[----:B------:R-:W4:Y:S01]  /*4ce00*/  LDL.LU R17, [R1+0x2e8] ;  /* 0x0002e80001117983 */ /* 0x000f220000300800 */
[----:B---3--:R-:W-:-:S05]  /*4ce10*/  F2FP.PACK_AB R2, R59, R58 ;  /* 0x0000003a3b02723e */ /* 0x008fca00000000ff */
[----:B------:R-:W-:Y:S01]  /*4ce20*/  STL [R1+0x84], R2 ;  /* 0x0000840201007387 */ /* 0x000fe20000100800 */
[----:B--2---:R-:W-:-:S03]  /*4ce30*/  F2FP.PACK_AB R0, R57, R56 ;  /* 0x000000383900723e */ /* 0x004fc600000000ff */
[----:B----4-:R0:W-:Y:S04]  /*4ce40*/  STL [R1+0x21d8], R17 ;  /* 0x0021d81101007387 */ /* 0x0101e80000100800 */
        /* <DEDUP_REMOVED lines=71> */
[----:B------:R-:W2:Y:S01]  /*4d2c0*/  LDL.LU R44, [R1+0x21d4] ;  /* 0x0021d400012c7983 */ /* 0x000ea20000300800 */
[----:B----4-:R-:W-:Y:S02]  /*4d2d0*/  F2FP.PACK_AB R40, R40, R41 ;  /* 0x000000292828723e */ /* 0x010fe400000000ff */
[----:B---3--:R-:W-:Y:S01]  /*4d2e0*/  F2FP.PACK_AB R36, R36, R37 ;  /* 0x000000252424723e */ /* 0x008fe200000000ff */
[----:B------:R0:W-:Y:S01]  /*4d2f0*/  STL [R1+0x78], R17 ;  /* 0x0000781101007387 */ /* 0x0001e20000100800 */
[----:B------:R-:W-:Y:S02]  /*4d300*/  F2FP.PACK_AB R32, R32, R33 ;  /* 0x000000212020723e */ /* 0x000fe400000000ff */
[----:B------:R-:W-:Y:S02]  /*4d310*/  F2FP.PACK_AB R28, R28, R29 ;  /* 0x0000001d1c1c723e */ /* 0x000fe400000000ff */
[----:B------:R-:W-:Y:S02]  /*4d320*/  F2FP.PACK_AB R24, R24, R25 ;  /* 0x000000191818723e */ /* 0x000fe400000000ff */
[----:B------:R-:W-:Y:S01]  /*4d330*/  F2FP.PACK_AB R21, R20, R21 ;  /* 0x000000151415723e */ /* 0x000fe200000000ff */
[----:B0-----:R-:W3:Y:S01]  /*4d340*/  LDL.LU R17, [R1+0x21d0] ;  /* 0x0021d00001117983 */ /* 0x001ee20000300800 */
[----:B------:R-:W-:-:S02]  /*4d350*/  F2FP.PACK_AB R20, R60, R61 ;  /* 0x0000003d3c14723e */ /* 0x000fc400000000ff */
[----:B------:R-:W-:Y:S02]  /*4d360*/  F2FP.PACK_AB R0, R0, R7 ;  /* 0x000000070000723e */ /* 0x000fe400000000ff */
[----:B------:R-:W-:Y:S02]  /*4d370*/  F2FP.PACK_AB R6, R4, R6 ;  /* 0x000000060406723e */ /* 0x000fe400000000ff */
[----:B------:R-:W-:Y:S02]  /*4d380*/  F2FP.PACK_AB R4, R3, R5 ;  /* 0x000000050304723e */ /* 0x000fe400000000ff */
[----:B------:R-:W-:Y:S02]  /*4d390*/  F2FP.PACK_AB R3, R13, R10 ;  /* 0x0000000a0d03723e */ /* 0x000fe400000000ff */
[----:B--2---:R-:W-:-:S05]  /*4d3a0*/  F2FP.PACK_AB R44, R44, R45 ;  /* 0x0000002d2c2c723e */ /* 0x004fca00000000ff */
        /* <DEDUP_REMOVED lines=44> */
[----:B------:R-:W-:Y:S01]  /*4d670*/  STL [R1+0x8], R3 ;  /* 0x0000080301007387 */ /* 0x000fe20000100800 */
[----:B-1----:R-:W-:-:S03]  /*4d680*/  F2FP.PACK_AB R0, R58, R59 ;  /* 0x0000003b3a00723e */ /* 0x002fc600000000ff */
[----:B------:R-:W2:Y:S04]  /*4d690*/  LDL.LU R21, [R1+0x49c] ;  /* 0x00049c0001157983 */ /* 0x000ea80000300800 */
[----:B------:R-:W-:Y:S04]  /*4d6a0*/  STL [R1+0x4], R2 ;  /* 0x0000040201007387 */ /* 0x000fe80000100800 */
[----:B------:R-:W2:Y:S04]  /*4d6b0*/  LDL.LU R59, [R1+0x498] ;  /* 0x00049800013b7983 */ /* 0x000ea80000300800 */
[----:B------:R0:W-:Y:S04]  /*4d6c0*/  STL [R1], R0 ;  /* 0x0000000001007387 */ /* 0x0001e80000100800 */
[----:B------:R-:W4:Y:S04]  /*4d6d0*/  LDL.LU R60, [R1+0x4ac] ;  /* 0x0004ac00013c7983 */ /* 0x000f280000300800 */
[----:B------:R-:W4:Y:S04]  /*4d6e0*/  LDL.LU R58, [R1+0x4a8] ;  /* 0x0004a800013a7983 */ /* 0x000f280000300800 */
[----:B------:R-:W3:Y:S04]  /*4d6f0*/  LDL.LU R61, [R1+0x4bc] ;  /* 0x0004bc00013d7983 */ /* 0x000ee80000300800 */
[----:B------:R-:W3:Y:S04]  /*4d700*/  LDL.LU R57, [R1+0x4b8] ;  /* 0x0004b80001397983 */ /* 0x000ee80000300800 */
[----:B0-----:R-:W3:Y:S04]  /*4d710*/  LDL.LU R0, [R1+0x4cc] ;  /* 0x0004cc0001007983 */ /* 0x001ee80000300800 */
        /* <DEDUP_REMOVED lines=40> */
[----:B--2---:R-:W-:-:S05]  /*4d9a0*/  F2FP.PACK_AB R59, R21, R59 ;  /* 0x0000003b153b723e */ /* 0x004fca00000000ff */
[----:B------:R-:W-:Y:S01]  /*4d9b0*/  STL [R1+0x216c], R59 ;  /* 0x00216c3b01007387 */ /* 0x000fe20000100800 */
[----:B----4-:R-:W-:Y:S02]  /*4d9c0*/  F2FP.PACK_AB R58, R60, R58 ;  /* 0x0000003a3c3a723e */ /* 0x010fe400000000ff */
[----:B---3--:R-:W-:-:S03]  /*4d9d0*/  F2FP.PACK_AB R57, R61, R57 ;  /* 0x000000393d39723e */ /* 0x008fc600000000ff */
[----:B------:R-:W-:Y:S01]  /*4d9e0*/  STL [R1+0x2170], R58 ;  /* 0x0021703a01007387 */ /* 0x000fe20000100800 */
[----:B------:R-:W-:-:S03]  /*4d9f0*/  F2FP.PACK_AB R56, R0, R56 ;  /* 0x000000380038723e */ /* 0x000fc600000000ff */
        /* <DEDUP_REMOVED lines=18> */
[----:B------:R-:W-:Y:S04]  /*4db20*/  STL [R1+0x21c0], R4 ;  /* 0x0021c00401007387 */ /* 0x000fe80000100800 */
[----:B------:R0:W-:Y:S04]  /*4db30*/  STL [R1+0x21cc], R11 ;  /* 0x0021cc0b01007387 */ /* 0x0001e80000100800 */
[----:B0-----:R-:W2:Y:S01]  /*4db40*/  LDL.LU R11, [R1+0x5ec] ;  /* 0x0005ec00010b7983 */ /* 0x001ea20000300800 */
[----:B------:R-:W-:Y:S02]  /*4db50*/  F2FP.PACK_AB R9, R55, R14 ;  /* 0x0000000e3709723e */ /* 0x000fe400000000ff */
[----:B------:R-:W-:-:S02]  /*4db60*/  F2FP.PACK_AB R8, R15, R18 ;  /* 0x000000120f08723e */ /* 0x000fc400000000ff */
[----:B------:R-:W-:Y:S02]  /*4db70*/  F2FP.PACK_AB R15, R19, R22 ;  /* 0x00000016130f723e */ /* 0x000fe400000000ff */
[----:B------:R-:W-:Y:S02]  /*4db80*/  F2FP.PACK_AB R14, R23, R26 ;  /* 0x0000001a170e723e */ /* 0x000fe400000000ff */
[----:B------:R-:W2:Y:S04]  /*4db90*/  LDL.LU R23, [R1+0x5e8] ;  /* 0x0005e80001177983 */ /* 0x000ea80000300800 */
[----:B------:R-:W3:Y:S04]  /*4dba0*/  LDL.LU R21, [R1+0x5fc] ;  /* 0x0005fc0001157983 */ /* 0x000ee80000300800 */
[----:B------:R-:W3:Y:S01]  /*4dbb0*/  LDL.LU R22, [R1+0x5f8] ;  /* 0x0005f80001167983 */ /* 0x000ee20000300800 */
[----:B------:R-:W-:-:S03]  /*4dbc0*/  F2FP.PACK_AB R13, R27, R30 ;  /* 0x0000001e1b0d723e */ /* 0x000fc600000000ff */
        /* <DEDUP_REMOVED lines=53> */
[----:B------:R0:W5:Y:S01]  /*4df20*/  LDL.LU R11, [R1+0x21cc] ;  /* 0x0021cc00010b7983 */ /* 0x0001620000300800 */
[----:B---3--:R-:W-:-:S03]  /*4df30*/  F2FP.PACK_AB R22, R21, R22 ;  /* 0x000000161516723e */ /* 0x008fc600000000ff */
[----:B------:R-:W4:Y:S02]  /*4df40*/  LDL.LU R21, [R1+0x21c8] ;  /* 0x0021c80001157983 */ /* 0x000f240000300800 */
[----:B----4-:R-:W-:Y:S02]  /*4df50*/  F2FP.PACK_AB R21, R20, R21 ;  /* 0x000000151415723e */ /* 0x010fe400000000ff */
[----:B------:R-:W2:Y:S01]  /*4df60*/  LDL.LU R20, [R1+0x21c4] ;  /* 0x0021c40001147983 */ /* 0x000ea20000300800 */
[----:B------:R-:W-:Y:S02]  /*4df70*/  F2FP.PACK_AB R27, R5, R27 ;  /* 0x0000001b051b723e */ /* 0x000fe400000000ff */
[----:B------:R-:W-:Y:S02]  /*4df80*/  F2FP.PACK_AB R26, R25, R26 ;  /* 0x0000001a191a723e */ /* 0x000fe400000000ff */
[----:B--2---:R-:W-:Y:S02]  /*4df90*/  F2FP.PACK_AB R20, R4, R20 ;  /* 0x000000140414723e */ /* 0x004fe400000000ff */
[----:B------:R0:W5:Y:S04]  /*4dfa0*/  LDL.LU R4, [R1+0x21c0] ;  /* 0x0021c00001047983 */ /* 0x0001680000300800 */
[----:B------:R0:W5:Y:S04]  /*4dfb0*/  LDL.LU R5, [R1+0x21bc] ;  /* 0x0021bc0001057983 */ /* 0x0001680000300800 */
[----:B------:R-:W2:Y:S02]  /*4dfc0*/  LDL.LU R25, [R1+0x21b8] ;  /* 0x0021b80001197983 */ /* 0x000ea40000300800 */
[----:B--2---:R-:W-:-:S02]  /*4dfd0*/  F2FP.PACK_AB R25, R24, R25 ;  /* 0x000000191819723e */ /* 0x004fc400000000ff */
        /* <DEDUP_REMOVED lines=43> */
[----:B------:R-:W-:Y:S02]  /*4e290*/  F2FP.PACK_AB R53, R3, R53 ;  /* 0x000000350335723e */ /* 0x000fe400000000ff */
[----:B------:R-:W-:Y:S02]  /*4e2a0*/  F2FP.PACK_AB R52, R2, R52 ;  /* 0x000000340234723e */ /* 0x000fe400000000ff */
[----:B--2---:R-:W-:Y:S02]  /*4e2b0*/  F2FP.PACK_AB R44, R60, R44 ;  /* 0x0000002c3c2c723e */ /* 0x004fe400000000ff */
.L_x_1:
[----:B0-----:R-:W2:Y:S04]  /*4e2c0*/  LDL.LU R60, [R1+0x1f64] ;  /* 0x001f6400013c7983 */ /* 0x001ea80000300800 */
[----:B------:R-:W0:Y:S02]  /*4e2d0*/  S2R R3, SR_TID.X ;  /* 0x0000000000037919 */ /* 0x000e240000002100 */
[----:B0-----:R-:W-:-:S02]  /*4e2e0*/  IMAD.SHL.U32 R0, R3, 0x40, RZ ;  /* 0x0000004003007824 */ /* 0x001fc400078e00ff */
[----:B------:R-:W-:-:S03]  /*4e2f0*/  IMAD.SHL.U32 R2, R3, 0x20, RZ ;  /* 0x0000002003027824 */ /* 0x000fc600078e00ff */
[----:B------:R-:W-:-:S04]  /*4e300*/  LOP3.LUT R0, R0, 0x600, RZ, 0xc0, !PT ;  /* 0x0000060000007812 */ /* 0x000fc800078ec0ff */
[----:B------:R-:W-:Y:S01]  /*4e310*/  LOP3.LUT R0, R0, 0x60, R2, 0xf8, !PT ;  /* 0x0000006000007812 */ /* 0x000fe200078ef802 */
[C---:B------:R-:W-:Y:S01]  /*4e320*/  IMAD.SHL.U32 R2, R3.reuse, 0x4, RZ ;  /* 0x0000000403027824 */ /* 0x040fe200078e00ff */
[----:B------:R-:W-:-:S04]  /*4e330*/  LOP3.LUT R3, R3, 0x1f, RZ, 0xc0, !PT ;  /* 0x0000001f03037812 */ /* 0x000fc800078ec0ff */
[----:B------:R-:W-:Y:S01]  /*4e340*/  LOP3.LUT R0, R0, 0x70, R2, 0x78, !PT ;  /* 0x0000007000007812 */ /* 0x000fe200078e7802 */
[----:B------:R-:W-:Y:S06]  /*4e350*/  BAR.SYNC.DEFER_BLOCKING 0x0 ;  /* 0x0000000000007b1d */ /* 0x000fec0000010000 */
[----:B------:R0:W-:Y:S04]  /*4e360*/  STS.128 [R0+0x80], R44 ;  /* 0x0000802c00007388 */ /* 0x0001e80000000c00 */
[----:B------:R-:W-:Y:S04]  /*4e370*/  STS.128 [R0], R52 ;  /* 0x0000003400007388 */ /* 0x000fe80000000c00 */
[----:B------:R-:W-:Y:S04]  /*4e380*/  STS.128 [R0+0x100], R40 ;  /* 0x0001002800007388 */ /* 0x000fe80000000c00 */
[----:B------:R-:W-:Y:S01]  /*4e390*/  STS.128 [R0+0x180], R36 ;  /* 0x0001802400007388 */ /* 0x000fe20000000c00 */
[----:B------:R-:W-:-:S06]  /*4e3a0*/  NOP ;  /* 0x0000000000007918 */ /* 0x000fcc0000000000 */
[----:B--2---:R-:W-:-:S05]  /*4e3b0*/  LOP3.LUT R2, R60, 0x600, RZ, 0xc0, !PT ;  /* 0x000006003c027812 */ /* 0x004fca00078ec0ff */
[----:B0-----:R-:W-:-:S05]  /*4e3c0*/  IMAD R44, R3, 0x10, R2 ;  /* 0x00000010032c7824 */ /* 0x001fca00078e0202 */
[C---:B------:R-:W-:Y:S01]  /*4e3d0*/  LOP3.LUT R60, R44.reuse, 0x20, RZ, 0x3c, !PT ;  /* 0x000000202c3c7812 */ /* 0x040fe200078e3cff */
[----:B------:R-:W0:Y:S04]  /*4e3e0*/  LDS.128 R52, [R44] ;  /* 0x000000002c347984 */ /* 0x000e280000000c00 */
[----:B------:R-:W1:Y:S01]  /*4e3f0*/  LDS.128 R36, [R60] ;  /* 0x000000003c247984 */ /* 0x000e620000000c00 */
[C---:B------:R-:W-:Y:S02]  /*4e400*/  LOP3.LUT R3, R44.reuse, 0x60, RZ, 0x3c, !PT ;  /* 0x000000602c037812 */ /* 0x040fe400078e3cff */
[----:B------:R-:W-:Y:S01]  /*4e410*/  LOP3.LUT R61, R44, 0x40, RZ, 0x3c, !PT ;  /* 0x000000402c3d7812 */ /* 0x000fe200078e3cff */
[----:B------:R-:W-:Y:S04]  /*4e420*/  STL [R1+0x5e4], R44 ;  /* 0x0005e42c01007387 */ /* 0x000fe80000100800 */
[----:B------:R-:W2:Y:S04]  /*4e430*/  LDS.128 R40, [R61] ;  /* 0x000000003d287984 */ /* 0x000ea80000000c00 */
[----:B0-----:R-:W-:Y:S04]  /*4e440*/  STL.64 [R1+0x120], R52 ;  /* 0x0001203401007387 */ /* 0x001fe80000100a00 */
[----:B------:R-:W-:Y:S04]  /*4e450*/  STL.64 [R1+0x128], R54 ;  /* 0x0001283601007387 */ /* 0x000fe80000100a00 */
[----:B------:R-:W-:Y:S04]  /*4e460*/  STL [R1+0x5e0], R3 ;  /* 0x0005e00301007387 */ /* 0x000fe80000100800 */
[----:B-1----:R-:W-:Y:S04]  /*4e470*/  STL.64 [R1+0x190], R36 ;  /* 0x0001902401007387 */ /* 0x002fe80000100a00 */
[----:B------:R-:W-:Y:S04]  /*4e480*/  STL.64 [R1+0x198], R38 ;  /* 0x0001982601007387 */ /* 0x000fe80000100a00 */
[----:B------:R-:W0:Y:S01]  /*4e490*/  LDS.128 R36, [R3] ;  /* 0x0000000003247984 */ /* 0x000e220000000c00 */
[----:B------:R-:W-:-:S06]  /*4e4a0*/  NOP ;  /* 0x0000000000007918 */ /* 0x000fcc0000000000 */
[----:B------:R-:W-:Y:S04]  /*4e4b0*/  STS.128 [R0], R32 ;  /* 0x0000002000007388 */ /* 0x000fe80000000c00 */
[----:B------:R-:W-:Y:S04]  /*4e4c0*/  STS.128 [R0+0x80], R28 ;  /* 0x0000801c00007388 */ /* 0x000fe80000000c00 */
[----:B------:R-:W-:Y:S04]  /*4e4d0*/  STS.128 [R0+0x100], R24 ;  /* 0x0001001800007388 */ /* 0x000fe80000000c00 */
[----:B------:R-:W-:Y:S01]  /*4e4e0*/  STS.128 [R0+0x180], R20 ;  /* 0x0001801400007388 */ /* 0x000fe20000000c00 */
[----:B------:R-:W-:-:S06]  /*4e4f0*/  NOP ;  /* 0x0000000000007918 */ /* 0x000fcc0000000000 */
[----:B------:R-:W1:Y:S04]  /*4e500*/  LDS.128 R20, [R44] ;  /* 0x000000002c147984 */ /* 0x000e680000000c00 */
[----:B--2---:R-:W-:Y:S04]  /*4e510*/  STL.64 [R1+0x210], R40 ;  /* 0x0002102801007387 */ /* 0x004fe80000100a00 */
[----:B------:R-:W-:Y:S04]  /*4e520*/  STL.64 [R1+0x218], R42 ;  /* 0x0002182a01007387 */ /* 0x000fe80000100a00 */
[----:B------:R-:W2:Y:S04]  /*4e530*/  LDS.128 R28, [R60] ;  /* 0x000000003c1c7984 */ /* 0x000ea80000000c00 */
[----:B0-----:R-:W-:Y:S04]  /*4e540*/  STL.64 [R1+0x2e0], R36 ;  /* 0x0002e02401007387 */ /* 0x001fe80000100a00 */
[----:B------:R-:W-:Y:S04]  /*4e550*/  STL.64 [R1+0x2e8], R38 ;  /* 0x0002e82601007387 */ /* 0x000fe80000100a00 */
[----:B------:R-:W0:Y:S04]  /*4e560*/  LDS.128 R24, [R61] ;  /* 0x000000003d187984 */ /* 0x000e280000000c00 */
[----:B-1----:R-:W-:Y:S04]  /*4e570*/  STL.64 [R1+0x110], R20 ;  /* 0x0001101401007387 */ /* 0x002fe80000100a00 */
[----:B------:R-:W-:Y:S04]  /*4e580*/  STL.64 [R1+0x118], R22 ;  /* 0x0001181601007387 */ /* 0x000fe80000100a00 */
[----:B------:R-:W1:Y:S01]  /*4e590*/  LDS.128 R20, [R3] ;  /* 0x0000000003147984 */ /* 0x000e620000000c00 */
[----:B------:R-:W-:-:S06]  /*4e5a0*/  NOP ;  /* 0x0000000000007918 */ /* 0x000fcc0000000000 */
[----:B--2---:R-:W-:Y:S04]  /*4e5b0*/  STL.64 [R1+0x180], R28 ;  /* 0x0001801c01007387 */ /* 0x004fe80000100a00 */
[----:B------:R-:W-:Y:S04]  /*4e5c0*/  STL.64 [R1+0x188], R30 ;  /* 0x0001881e01007387 */ /* 0x000fe80000100a00 */
[----:B0-----:R-:W-:Y:S04]  /*4e5d0*/  STL.64 [R1+0x200], R24 ;  /* 0x0002001801007387 */ /* 0x001fe80000100a00 */
[----:B------:R-:W-:Y:S04]  /*4e5e0*/  STL.64 [R1+0x208], R26 ;  /* 0x0002081a01007387 */ /* 0x000fe80000100a00 */
[----:B------:R-:W-:Y:S04]  /*4e5f0*/  STS.128 [R0], R16 ;  /* 0x0000001000007388 */ /* 0x000fe80000000c00 */
[----:B------:R-:W-:Y:S04]  /*4e600*/  STS.128 [R0+0x80], R12 ;  /* 0x0000800c00007388 */ /* 0x000fe80000000c00 */
[----:B-----5:R-:W-:Y:S04]  /*4e610*/  STS.128 [R0+0x100], R8 ;  /* 0x0001000800007388 */ /* 0x020fe80000000c00 */
[----:B------:R-:W-:Y:S01]  /*4e620*/  STS.128 [R0+0x180], R4 ;  /* 0x0001800400007388 */ /* 0x000fe20000000c00 */
[----:B------:R-:W-:-:S06]  /*4e630*/  NOP ;  /* 0x0000000000007918 */ /* 0x000fcc0000000000 */
[----:B-1----:R-:W-:Y:S04]  /*4e640*/  STL.64 [R1+0x2d0], R20 ;  /* 0x0002d01401007387 */ /* 0x002fe80000100a00 */
[----:B------:R-:W-:Y:S04]  /*4e650*/  STL.64 [R1+0x2d8], R22 ;  /* 0x0002d81601007387 */ /* 0x000fe80000100a00 */
[----:B------:R-:W0:Y:S04]  /*4e660*/  LDS.128 R20, [R44] ;  /* 0x000000002c147984 */ /* 0x000e280000000c00 */
[----:B------:R-:W1:Y:S01]  /*4e670*/  LDS.128 R4, [R60] ;  /* 0x000000003c047984 */ /* 0x000e620000000c00 */
[----:B0-----:R-:W-:-:S03]  /*4e680*/  IMAD.MOV.U32 R47, RZ, RZ, R21 ;  /* 0x000000ffff2f7224 */ /* 0x001fc600078e0015 */
[----:B------:R0:W-:Y:S04]  /*4e690*/  STL [R1+0x100], R20 ;  /* 0x0001001401007387 */ /* 0x0001e80000100800 */
[----:B------:R2:W-:Y:S04]  /*4e6a0*/  STL.64 [R1+0x108], R22 ;  /* 0x0001081601007387 */ /* 0x0005e80000100a00 */
[----:B------:R-:W-:Y:S04]  /*4e6b0*/  STL [R1+0x21c8], R47 ;  /* 0x0021c82f01007387 */ /* 0x000fe80000100800 */
[----:B------:R-:W3:Y:S04]  /*4e6c0*/  LDL.LU R40, [R1+0x80] ;  /* 0x0000800001287983 */ /* 0x000ee80000300800 */
[----:B-1----:R-:W-:Y:S04]  /*4e6d0*/  STL.64 [R1+0x170], R4 ;  /* 0x0001700401007387 */ /* 0x002fe80000100a00 */
[----:B------:R-:W-:Y:S04]  /*4e6e0*/  STL.64 [R1+0x178], R6 ;  /* 0x0001780601007387 */ /* 0x000fe80000100a00 */
[----:B------:R-:W3:Y:S04]  /*4e6f0*/  LDL.LU R41, [R1+0x84] ;  /* 0x0000840001297983 */ /* 0x000ee80000300800 */
[----:B------:R-:W3:Y:S04]  /*4e700*/  LDL.LU R42, [R1+0x88] ;  /* 0x00008800012a7983 */ /* 0x000ee80000300800 */
[----:B------:R-:W3:Y:S04]  /*4e710*/  LDL.LU R43, [R1+0x8c] ;  /* 0x00008c00012b7983 */ /* 0x000ee80000300800 */
[----:B------:R-:W4:Y:S04]  /*4e720*/  LDL.LU R24, [R1+0x40] ;  /* 0x0000400001187983 */ /* 0x000f280000300800 */
[----:B------:R-:W4:Y:S04]  /*4e730*/  LDL.LU R25, [R1+0x44] ;  /* 0x0000440001197983 */ /* 0x000f280000300800 */
[----:B------:R-:W4:Y:S04]  /*4e740*/  LDL.LU R26, [R1+0x48] ;  /* 0x00004800011a7983 */ /* 0x000f280000300800 */
[----:B------:R-:W4:Y:S04]  /*4e750*/  LDL.LU R27, [R1+0x4c] ;  /* 0x00004c00011b7983 */ /* 0x000f280000300800 */
[----:B------:R-:W3:Y:S04]  /*4e760*/  LDL.LU R8, [R1] ;  /* 0x0000000001087983 */ /* 0x000ee80000300800 */
[----:B------:R-:W3:Y:S04]  /*4e770*/  LDL.LU R9, [R1+0x4] ;  /* 0x0000040001097983 */ /* 0x000ee80000300800 */
[----:B------:R-:W3:Y:S04]  /*4e780*/  LDL.LU R10, [R1+0x8] ;  /* 0x00000800010a7983 */ /* 0x000ee80000300800 */
[----:B------:R-:W3:Y:S04]  /*4e790*/  LDL.LU R11, [R1+0xc] ;  /* 0x00000c00010b7983 */ /* 0x000ee80000300800 */
[----:B------:R-:W4:Y:S04]  /*4e7a0*/  LDL.LU R12, [R1+0x10] ;  /* 0x00001000010c7983 */ /* 0x000f280000300800 */
[----:B------:R-:W4:Y:S04]  /*4e7b0*/  LDL.LU R13, [R1+0x14] ;  /* 0x00001400010d7983 */ /* 0x000f280000300800 */
[----:B------:R-:W4:Y:S04]  /*4e7c0*/  LDL.LU R14, [R1+0x18] ;  /* 0x00001800010e7983 */ /* 0x000f280000300800 */
[----:B------:R-:W4:Y:S04]  /*4e7d0*/  LDL.LU R15, [R1+0x1c] ;  /* 0x00001c00010f7983 */ /* 0x000f280000300800 */
[----:B0-----:R-:W4:Y:S04]  /*4e7e0*/  LDL.LU R20, [R1+0x30] ;  /* 0x0000300001147983 */ /* 0x001f280000300800 */
[----:B------:R-:W4:Y:S04]  /*4e7f0*/  LDL.LU R21, [R1+0x34] ;  /* 0x0000340001157983 */ /* 0x000f280000300800 */
[----:B--2---:R-:W2:Y:S04]  /*4e800*/  LDL.LU R22, [R1+0x38] ;  /* 0x0000380001167983 */ /* 0x004ea80000300800 */
        /* <DEDUP_REMOVED lines=21> */
[----:B------:R-:W0:Y:S04]  /*4e960*/  LDS.128 R4, [R61] ;  /* 0x000000003d047984 */ /* 0x000e280000000c00 */
[----:B0-----:R-:W-:Y:S04]  /*4e970*/  STL.64 [R1+0x1f0], R4 ;  /* 0x0001f00401007387 */ /* 0x001fe80000100a00 */
[----:B------:R-:W-:Y:S04]  /*4e980*/  STL.64 [R1+0x1f8], R6 ;  /* 0x0001f80601007387 */ /* 0x000fe80000100a00 */
[----:B------:R-:W0:Y:S01]  /*4e990*/  LDS.128 R4, [R3] ;  /* 0x0000000003047984 */ /* 0x000e220000000c00 */
[----:B------:R-:W-:-:S06]  /*4e9a0*/  NOP ;  /* 0x0000000000007918 */ /* 0x000fcc0000000000 */
[----:B------:R-:W-:Y:S04]  /*4e9b0*/  STS.128 [R0], R48 ;  /* 0x0000003000007388 */ /* 0x000fe80000000c00 */
[----:B------:R-:W-:Y:S04]  /*4e9c0*/  STS.128 [R0+0x80], R56 ;  /* 0x0000803800007388 */ /* 0x000fe80000000c00 */
[----:B0-----:R-:W-:Y:S04]  /*4e9d0*/  STL.64 [R1+0x290], R4 ;  /* 0x0002900401007387 */ /* 0x001fe80000100a00 */
[----:B------:R-:W-:Y:S04]  /*4e9e0*/  STL.64 [R1+0x298], R6 ;  /* 0x0002980601007387 */ /* 0x000fe80000100a00 */
[----:B---3--:R-:W-:Y:S04]  /*4e9f0*/  STS.128 [R0+0x100], R8 ;  /* 0x0001000800007388 */ /* 0x008fe80000000c00 */
[----:B----4-:R-:W-:Y:S01]  /*4ea00*/  STS.128 [R0+0x180], R12 ;  /* 0x0001800c00007388 */ /* 0x010fe20000000c00 */
[----:B------:R-:W-:-:S06]  /*4ea10*/  NOP ;  /* 0x0000000000007918 */ /* 0x000fcc0000000000 */
[----:B------:R-:W0:Y:S04]  /*4ea20*/  LDS.128 R4, [R44] ;  /* 0x000000002c047984 */ /* 0x000e280000000c00 */
[----:B------:R-:W1:Y:S04]  /*4ea30*/  LDS.128 R12, [R60] ;  /* 0x000000003c0c7984 */ /* 0x000e680000000c00 */
[----:B------:R-:W3:Y:S04]  /*4ea40*/  LDS.128 R8, [R61] ;  /* 0x000000003d087984 */ /* 0x000ee80000000c00 */
[----:B0-----:R-:W-:Y:S01]  /*4ea50*/  STL [R1+0x10], R4 ;  /* 0x0000100401007387 */ /* 0x001fe20000100800 */
[----:B------:R-:W-:-:S03]  /*4ea60*/  IMAD.MOV.U32 R46, RZ, RZ, R5 ;  /* 0x000000ffff2e7224 */ /* 0x000fc600078e0005 */
[----:B------:R-:W-:Y:S04]  /*4ea70*/  STL.64 [R1+0x18], R6 ;  /* 0x0000180601007387 */ /* 0x000fe80000100a00 */
[----:B------:R-:W0:Y:S01]  /*4ea80*/  LDS.128 R4, [R3] ;  /* 0x0000000003047984 */ /* 0x000e220000000c00 */
[----:B------:R-:W-:-:S06]  /*4ea90*/  NOP ;  /* 0x0000000000007918 */ /* 0x000fcc0000000000 */
[----:B------:R-:W-:Y:S04]  /*4eaa0*/  STL [R1+0x21cc], R46 ;  /* 0x0021cc2e01007387 */ /* 0x000fe80000100800 */
[----:B-1----:R-:W-:Y:S04]  /*4eab0*/  STL.64 [R1+0x130], R12 ;  /* 0x0001300c01007387 */ /* 0x002fe80000100a00 */
[----:B------:R-:W-:Y:S04]  /*4eac0*/  STL.64 [R1+0x138], R14 ;  /* 0x0001380e01007387 */ /* 0x000fe80000100a00 */
[----:B---3--:R-:W-:Y:S04]  /*4ead0*/  STL.64 [R1+0x1e0], R8 ;  /* 0x0001e00801007387 */ /* 0x008fe80000100a00 */
[----:B------:R-:W-:Y:S04]  /*4eae0*/  STL.64 [R1+0x1e8], R10 ;  /* 0x0001e80a01007387 */ /* 0x000fe80000100a00 */
[----:B--2---:R-:W-:Y:S04]  /*4eaf0*/  STS.128 [R0], R16 ;  /* 0x0000001000007388 */ /* 0x004fe80000000c00 */
[----:B------:R-:W-:Y:S04]  /*4eb00*/  STS.128 [R0+0x80], R20 ;  /* 0x0000801400007388 */ /* 0x000fe80000000c00 */
[----:B------:R-:W-:Y:S04]  /*4eb10*/  STS.128 [R0+0x100], R24 ;  /* 0x0001001800007388 */ /* 0x000fe80000000c00 */
[----:B------:R-:W-:Y:S01]  /*4eb20*/  STS.128 [R0+0x180], R28 ;  /* 0x0001801c00007388 */ /* 0x000fe20000000c00 */
[----:B------:R-:W-:-:S06]  /*4eb30*/  NOP ;  /* 0x0000000000007918 */ /* 0x000fcc0000000000 */
[----:B0-----:R-:W-:Y:S04]  /*4eb40*/  STL.64 [R1+0x280], R4 ;  /* 0x0002800401007387 */ /* 0x001fe80000100a00 */
[----:B------:R-:W-:Y:S04]  /*4eb50*/  STL.64 [R1+0x288], R6 ;  /* 0x0002880601007387 */ /* 0x000fe80000100a00 */
[----:B------:R-:W0:Y:S04]  /*4eb60*/  LDS.128 R4, [R44] ;  /* 0x000000002c047984 */ /* 0x000e280000000c00 */
[----:B------:R-:W1:Y:S04]  /*4eb70*/  LDS.128 R12, [R60] ;  /* 0x000000003c0c7984 */ /* 0x000e680000000c00 */
[----:B------:R-:W2:Y:S04]  /*4eb80*/  LDS.128 R8, [R61] ;  /* 0x000000003d087984 */ /* 0x000ea80000000c00 */
[----:B0-----:R-:W-:Y:S01]  /*4eb90*/  STL [R1], R4 ;  /* 0x0000000401007387 */ /* 0x001fe20000100800 */
[----:B------:R-:W-:-:S03]  /*4eba0*/  IMAD.MOV.U32 R45, RZ, RZ, R5 ;  /* 0x000000ffff2d7224 */ /* 0x000fc600078e0005 */
[----:B------:R-:W-:Y:S04]  /*4ebb0*/  STL.64 [R1+0x8], R6 ;  /* 0x0000080601007387 */ /* 0x000fe80000100a00 */
[----:B------:R-:W0:Y:S01]  /*4ebc0*/  LDS.128 R4, [R3] ;  /* 0x0000000003047984 */ /* 0x000e220000000c00 */
[----:B------:R-:W-:-:S06]  /*4ebd0*/  NOP ;  /* 0x0000000000007918 */ /* 0x000fcc0000000000 */
[----:B------:R-:W-:Y:S04]  /*4ebe0*/  STL [R1+0x21d0], R45 ;  /* 0x0021d02d01007387 */ /* 0x000fe80000100800 */
[----:B-1----:R-:W-:Y:S04]  /*4ebf0*/  STL.64 [R1+0x50], R12 ;  /* 0x0000500c01007387 */ /* 0x002fe80000100a00 */
[----:B------:R-:W-:Y:S04]  /*4ec00*/  STL.64 [R1+0x58], R14 ;  /* 0x0000580e01007387 */ /* 0x000fe80000100a00 */
[----:B--2---:R-:W-:Y:S04]  /*4ec10*/  STL.64 [R1+0x1a0], R8 ;  /* 0x0001a00801007387 */ /* 0x004fe80000100a00 */
[----:B------:R-:W-:Y:S04]  /*4ec20*/  STL.64 [R1+0x1a8], R10 ;  /* 0x0001a80a01007387 */ /* 0x000fe80000100a00 */
[----:B------:R1:W-:Y:S04]  /*4ec30*/  STS.128 [R0+0x180], R52 ;  /* 0x0001803400007388 */ /* 0x0003e80000000c00 */
[----:B0-----:R-:W-:Y:S04]  /*4ec40*/  STL.64 [R1+0x270], R4 ;  /* 0x0002700401007387 */ /* 0x001fe80000100a00 */
[----:B------:R-:W-:Y:S04]  /*4ec50*/  STL.64 [R1+0x278], R6 ;  /* 0x0002780601007387 */ /* 0x000fe80000100a00 */
[----:B-1----:R-:W2:Y:S04]  /*4ec60*/  LDL.LU R52, [R1+0xd0] ;  /* 0x0000d00001347983 */ /* 0x002ea80000300800 */
[----:B------:R-:W2:Y:S04]  /*4ec70*/  LDL.LU R53, [R1+0xd4] ;  /* 0x0000d40001357983 */ /* 0x000ea80000300800 */
[----:B------:R-:W2:Y:S04]  /*4ec80*/  LDL.LU R54, [R1+0xd8] ;  /* 0x0000d80001367983 */ /* 0x000ea80000300800 */
[----:B------:R-:W2:Y:S04]  /*4ec90*/  LDL.LU R55, [R1+0xdc] ;  /* 0x0000dc0001377983 */ /* 0x000ea80000300800 */
        /* <DEDUP_REMOVED lines=12> */
[----:B------:R-:W-:Y:S04]  /*4ed60*/  STS.128 [R0], R32 ;  /* 0x0000002000007388 */ /* 0x000fe80000000c00 */
[----:B------:R-:W-:Y:S04]  /*4ed70*/  STS.128 [R0+0x80], R36 ;  /* 0x0000802400007388 */ /* 0x000fe80000000c00 */
[----:B------:R-:W-:Y:S01]  /*4ed80*/  STS.128 [R0+0x100], R40 ;  /* 0x0001002800007388 */ /* 0x000fe20000000c00 */
[----:B------:R-:W-:-:S06]  /*4ed90*/  NOP ;  /* 0x0000000000007918 */ /* 0x000fcc0000000000 */
[----:B------:R-:W0:Y:S04]  /*4eda0*/  LDS.128 R56, [R44] ;  /* 0x000000002c387984 */ /* 0x000e280000000c00 */
[----:B------:R-:W1:Y:S04]  /*4edb0*/  LDS.128 R4, [R60] ;  /* 0x000000003c047984 */ /* 0x000e680000000c00 */
[----:B------:R-:W1:Y:S04]  /*4edc0*/  LDS.128 R8, [R61] ;  /* 0x000000003d087984 */ /* 0x000e680000000c00 */
[----:B0-----:R-:W-:Y:S04]  /*4edd0*/  STL [R1+0x21d4], R57 ;  /* 0x0021d43901007387 */ /* 0x001fe80000100800 */
[----:B------:R-:W-:Y:S04]  /*4ede0*/  STL [R1+0x21b4], R58 ;  /* 0x0021b43a01007387 */ /* 0x000fe80000100800 */
[----:B------:R-:W-:Y:S04]  /*4edf0*/  STL [R1+0x219c], R59 ;  /* 0x00219c3b01007387 */ /* 0x000fe80000100800 */
[----:B------:R-:W4:Y:S04]  /*4ee00*/  LDL.LU R36, [R1+0x140] ;  /* 0x0001400001247983 */ /* 0x000f280000300800 */
[----:B-1----:R-:W-:Y:S04]  /*4ee10*/  STL.64 [R1+0x20], R4 ;  /* 0x0000200401007387 */ /* 0x002fe80000100a00 */
[----:B------:R-:W-:Y:S04]  /*4ee20*/  STL.64 [R1+0x28], R6 ;  /* 0x0000280601007387 */ /* 0x000fe80000100a00 */
        /* <DEDUP_REMOVED lines=15> */
[----:B------:R-:W0:Y:S01]  /*4ef20*/  LDS.128 R4, [R3] ;  /* 0x0000000003047984 */ /* 0x000e220000000c00 */
[----:B------:R-:W-:-:S06]  /*4ef30*/  NOP ;  /* 0x0000000000007918 */ /* 0x000fcc0000000000 */
[----:B------:R-:W-:Y:S04]  /*4ef40*/  STL.64 [R1+0x70], R8 ;  /* 0x0000700801007387 */ /* 0x000fe80000100a00 */
[----:B------:R-:W-:Y:S04]  /*4ef50*/  STL.64 [R1+0x78], R10 ;  /* 0x0000780a01007387 */ /* 0x000fe80000100a00 */
[----:B0-----:R-:W-:Y:S01]  /*4ef60*/  STL [R1+0x264], R5 ;  /* 0x0002640501007387 */ /* 0x001fe20000100800 */
[----:B------:R-:W-:Y:S02]  /*4ef70*/  IMAD.MOV.U32 R45, RZ, RZ, R4 ;  /* 0x000000ffff2d7224 */ /* 0x000fe400078e0004 */
[----:B------:R-:W-:Y:S01]  /*4ef80*/  IMAD.MOV.U32 R59, RZ, RZ, R6 ;  /* 0x000000ffff3b7224 */ /* 0x000fe200078e0006 */
[----:B------:R-:W-:Y:S04]  /*4ef90*/  STL [R1+0x26c], R7 ;  /* 0x00026c0701007387 */ /* 0x000fe80000100800 */
[----:B------:R-:W-:Y:S04]  /*4efa0*/  STL [R1+0x21d8], R45 ;  /* 0x0021d82d01007387 */ /* 0x000fe80000100800 */
[----:B------:R-:W-:Y:S04]  /*4efb0*/  STL [R1+0x21ac], R59 ;  /* 0x0021ac3b01007387 */ /* 0x000fe80000100800 */
[----:B--2---:R-:W-:Y:S04]  /*4efc0*/  STS.128 [R0+0x180], R52 ;  /* 0x0001803400007388 */ /* 0x004fe80000000c00 */
[----:B---3--:R-:W-:Y:S04]  /*4efd0*/  STS.128 [R0+0x100], R24 ;  /* 0x0001001800007388 */ /* 0x008fe80000000c00 */
[----:B----4-:R-:W-:Y:S04]  /*4efe0*/  STS.128 [R0], R16 ;  /* 0x0000001000007388 */ /* 0x010fe80000000c00 */
[----:B------:R-:W-:Y:S01]  /*4eff0*/  STS.128 [R0+0x80], R20 ;  /* 0x0000801400007388 */ /* 0x000fe20000000c00 */
[----:B------:R-:W-:-:S06]  /*4f000*/  NOP ;  /* 0x0000000000007918 */ /* 0x000fcc0000000000 */
[----:B------:R-:W0:Y:S04]  /*4f010*/  LDS.128 R52, [R44] ;  /* 0x000000002c347984 */ /* 0x000e280000000c00 */
[----:B------:R-:W-:Y:S04]  /*4f020*/  LDS.128 R8, [R60] ;  /* 0x000000003c087984 */ /* 0x000fe80000000c00 */
[----:B------:R-:W1:Y:S04]  /*4f030*/  LDS.128 R4, [R61] ;  /* 0x000000003d047984 */ /* 0x000e680000000c00 */
[----:B0-----:R-:W-:Y:S04]  /*4f040*/  STL [R1+0x21dc], R53 ;  /* 0x0021dc3501007387 */ /* 0x001fe80000100800 */
[----:B------:R-:W-:Y:S04]  /*4f050*/  STL [R1+0x21b8], R54 ;  /* 0x0021b83601007387 */ /* 0x000fe80000100800 */
[----:B------:R-:W-:Y:S01]  /*4f060*/  STL [R1+0x21a0], R55 ;  /* 0x0021a03701007387 */ /* 0x000fe20000100800 */
[----:B-1----:R-:W-:-:S03]  /*4f070*/  IMAD.MOV.U32 R45, RZ, RZ, R4 ;  /* 0x000000ffff2d7224 */ /* 0x002fc600078e0004 */
[----:B------:R-:W-:Y:S01]  /*4f080*/  STL.64 [R1+0x40], R8 ;  /* 0x0000400801007387 */ /* 0x000fe20000100a00 */
[----:B------:R-:W-:-:S03]  /*4f090*/  IMAD.MOV.U32 R59, RZ, RZ, R6 ;  /* 0x000000ffff3b7224 */ /* 0x000fc600078e0006 */
[----:B------:R-:W-:Y:S04]  /*4f0a0*/  STL.64 [R1+0x48], R10 ;  /* 0x0000480a01007387 */ /* 0x000fe80000100a00 */
[----:B------:R-:W-:Y:S04]  /*4f0b0*/  STL [R1+0x64], R5 ;  /* 0x0000640501007387 */ /* 0x000fe80000100800 */
[----:B------:R-:W-:Y:S04]  /*4f0c0*/  STL [R1+0x6c], R7 ;  /* 0x00006c0701007387 */ /* 0x000fe80000100800 */
[----:B------:R-:W0:Y:S01]  /*4f0d0*/  LDS.128 R4, [R3] ;  /* 0x0000000003047984 */ /* 0x000e220000000c00 */
[----:B------:R-:W-:-:S06]  /*4f0e0*/  NOP ;  /* 0x0000000000007918 */ /* 0x000fcc0000000000 */
[----:B------:R-:W-:Y:S04]  /*4f0f0*/  STL [R1+0x21e0], R45 ;  /* 0x0021e02d01007387 */ /* 0x000fe80000100800 */
[----:B------:R-:W-:Y:S04]  /*4f100*/  STL [R1+0x21b0], R59 ;  /* 0x0021b03b01007387 */ /* 0x000fe80000100800 */
[----:B------:R-:W-:Y:S04]  /*4f110*/  STS.128 [R0+0x100], R36 ;  /* 0x0001002400007388 */ /* 0x000fe80000000c00 */
[----:B------:R-:W-:Y:S01]  /*4f120*/  STS.128 [R0+0x80], R32 ;  /* 0x0000802000007388 */ /* 0x000fe20000000c00 */
[----:B0-----:R-:W-:-:S03]  /*4f130*/  IMAD.MOV.U32 R46, RZ, RZ, R4 ;  /* 0x000000ffff2e7224 */ /* 0x001fc600078e0004 */
[----:B------:R-:W-:Y:S01]  /*4f140*/  STL.64 [R1+0x98], R6 ;  /* 0x0000980601007387 */ /* 0x000fe20000100a00 */
[----:B------:R-:W-:-:S03]  /*4f150*/  IMAD.MOV.U32 R54, RZ, RZ, R5 ;  /* 0x000000ffff367224 */ /* 0x000fc600078e0005 */
[----:B------:R-:W-:Y:S04]  /*4f160*/  STS.128 [R0], R28 ;  /* 0x0000001c00007388 */ /* 0x000fe80000000c00 */
[----:B------:R-:W-:Y:S01]  /*4f170*/  STS.128 [R0+0x180], R40 ;  /* 0x0001802800007388 */ /* 0x000fe20000000c00 */
[----:B------:R-:W-:-:S06]  /*4f180*/  NOP ;  /* 0x0000000000007918 */ /* 0x000fcc0000000000 */
[----:B------:R-:W0:Y:S04]  /*4f190*/  LDS.128 R48, [R44] ;  /* 0x000000002c307984 */ /* 0x000e280000000c00 */
[----:B------:R-:W1:Y:S04]  /*4f1a0*/  LDS.128 R4, [R60] ;  /* 0x000000003c047984 */ /* 0x000e680000000c00 */
[----:B------:R-:W2:Y:S04]  /*4f1b0*/  LDS.128 R8, [R61] ;  /* 0x000000003d087984 */ /* 0x000ea80000000c00 */
[----:B------:R-:W-:Y:S04]  /*4f1c0*/  STL [R1+0x21c0], R54 ;  /* 0x0021c03601007387 */ /* 0x000fe80000100800 */
[----:B0-----:R-:W-:Y:S04]  /*4f1d0*/  STL [R1+0x21bc], R50 ;  /* 0x0021bc3201007387 */ /* 0x001fe80000100800 */
[----:B------:R0:W-:Y:S04]  /*4f1e0*/  STL [R1+0x21a4], R51 ;  /* 0x0021a43301007387 */ /* 0x0001e80000100800 */
[----:B-1----:R-:W-:Y:S04]  /*4f1f0*/  STL [R1+0x21c4], R6 ;  /* 0x0021c40601007387 */ /* 0x002fe80000100800 */
[----:B------:R-:W-:Y:S04]  /*4f200*/  STL [R1+0x2194], R7 ;  /* 0x0021940701007387 */ /* 0x000fe80000100800 */
[----:B------:R-:W-:Y:S04]  /*4f210*/  STL.64 [R1+0x2208], R4 ;  /* 0x0022080401007387 */ /* 0x000fe80000100a00 */
[----:B--2---:R-:W-:Y:S04]  /*4f220*/  STL [R1+0x3c], R11 ;  /* 0x00003c0b01007387 */ /* 0x004fe80000100800 */
[----:B------:R-:W2:Y:S04]  /*4f230*/  LDL.LU R36, [R1+0x1c0] ;  /* 0x0001c00001247983 */ /* 0x000ea80000300800 */
        /* <DEDUP_REMOVED lines=15> */
[----:B------:R-:W1:Y:S01]  /*4f330*/  LDS.128 R4, [R3] ;  /* 0x0000000003047984 */ /* 0x000e620000000c00 */
[----:B0-----:R-:W-:Y:S01]  /*4f340*/  IMAD.MOV.U32 R51, RZ, RZ, R10 ;  /* 0x000000ffff337224 */ /* 0x001fe200078e000a */
[----:B------:R-:W-:-:S06]  /*4f350*/  NOP ;  /* 0x0000000000007918 */ /* 0x000fcc0000000000 */
[----:B------:R-:W-:Y:S04]  /*4f360*/  STL [R1+0x21f0], R51 ;  /* 0x0021f03301007387 */ /* 0x000fe80000100800 */
[----:B------:R-:W-:Y:S04]  /*4f370*/  STL.64 [R1+0x21e8], R48 ;  /* 0x0021e83001007387 */ /* 0x000fe80000100a00 */
[----:B-1----:R-:W-:Y:S04]  /*4f380*/  STL [R1+0x8c], R7 ;  /* 0x00008c0701007387 */ /* 0x002fe80000100800 */
        /* <DEDUP_REMOVED lines=16> */
[----:B------:R-:W-:-:S02]  /*4f490*/  IMAD.MOV.U32 R47, RZ, RZ, R4 ;  /* 0x000000ffff2f7224 */ /* 0x000fc400078e0004 */
[----:B------:R-:W-:Y:S02]  /*4f4a0*/  IMAD.MOV.U32 R58, RZ, RZ, R5 ;  /* 0x000000ffff3a7224 */ /* 0x000fe400078e0005 */
[----:B------:R-:W-:Y:S02]  /*4f4b0*/  IMAD.MOV.U32 R55, RZ, RZ, R6 ;  /* 0x000000ffff377224 */ /* 0x000fe400078e0006 */
[----:B------:R-:W-:Y:S02]  /*4f4c0*/  IMAD.MOV.U32 R54, RZ, RZ, R9 ;  /* 0x000000ffff367224 */ /* 0x000fe400078e0009 */
[----:B------:R-:W-:-:S03]  /*4f4d0*/  IMAD.MOV.U32 R57, RZ, RZ, R8 ;  /* 0x000000ffff397224 */ /* 0x000fc600078e0008 */
[----:B------:R-:W-:Y:S04]  /*4f4e0*/  STL.64 [R1+0x2218], R54 ;  /* 0x0022183601007387 */ /* 0x000fe80000100a00 */
[----:B------:R-:W-:Y:S04]  /*4f4f0*/  STL [R1+0x2210], R52 ;  /* 0x0022103401007387 */ /* 0x000fe80000100800 */
[----:B------:R-:W-:Y:S04]  /*4f500*/  STL [R1+0x2200], R58 ;  /* 0x0022003a01007387 */ /* 0x000fe80000100800 */
[----:B------:R-:W-:Y:S04]  /*4f510*/  STL.64 [R1+0x21f8], R56 ;  /* 0x0021f83801007387 */ /* 0x000fe80000100a00 */
[----:B--2---:R-:W-:Y:S04]  /*4f520*/  STS.128 [R0+0x100], R36 ;  /* 0x0001002400007388 */ /* 0x004fe80000000c00 */
[----:B---3--:R-:W-:Y:S04]  /*4f530*/  STS.128 [R0+0x80], R16 ;  /* 0x0000801000007388 */ /* 0x008fe80000000c00 */
[----:B----4-:R-:W-:Y:S04]  /*4f540*/  STS.128 [R0], R12 ;  /* 0x0000000c00007388 */ /* 0x010fe80000000c00 */
[----:B------:R-:W-:Y:S01]  /*4f550*/  STS.128 [R0+0x180], R40 ;  /* 0x0001802800007388 */ /* 0x000fe20000000c00 */
[----:B------:R-:W-:-:S06]  /*4f560*/  NOP ;  /* 0x0000000000007918 */ /* 0x000fcc0000000000 */
[----:B------:R-:W0:Y:S04]  /*4f570*/  LDS.128 R4, [R44] ;  /* 0x000000002c047984 */ /* 0x000e280000000c00 */
[----:B------:R-:W1:Y:S04]  /*4f580*/  LDS.128 R12, [R60] ;  /* 0x000000003c0c7984 */ /* 0x000e680000000c00 */
[----:B------:R-:W2:Y:S04]  /*4f590*/  LDS.128 R8, [R61] ;  /* 0x000000003d087984 */ /* 0x000ea80000000c00 */
[----:B0-----:R-:W-:Y:S04]  /*4f5a0*/  STL.64 [R1+0x140], R4 ;  /* 0x0001400401007387 */ /* 0x001fe80000100a00 */
[----:B------:R-:W-:Y:S04]  /*4f5b0*/  STL.64 [R1+0x148], R6 ;  /* 0x0001480601007387 */ /* 0x000fe80000100a00 */
[----:B------:R-:W0:Y:S01]  /*4f5c0*/  LDS.128 R4, [R3] ;  /* 0x0000000003047984 */ /* 0x000e220000000c00 */
[----:B------:R-:W-:-:S06]  /*4f5d0*/  NOP ;  /* 0x0000000000007918 */ /* 0x000fcc0000000000 */
[----:B-1----:R1:W-:Y:S04]  /*4f5e0*/  STL.64 [R1+0x2f0], R12 ;  /* 0x0002f00c01007387 */ /* 0x0023e80000100a00 */
[----:B------:R3:W-:Y:S04]  /*4f5f0*/  STL.64 [R1+0x2f8], R14 ;  /* 0x0002f80e01007387 */ /* 0x0007e80000100a00 */
[----:B------:R-:W4:Y:S04]  /*4f600*/  LDL.LU R36, [R1+0x2c0] ;  /* 0x0002c00001247983 */ /* 0x000f280000300800 */
[----:B--2---:R-:W-:Y:S04]  /*4f610*/  STL.64 [R1+0x350], R8 ;  /* 0x0003500801007387 */ /* 0x004fe80000100a00 */
[----:B------:R-:W-:Y:S04]  /*4f620*/  STL.64 [R1+0x358], R10 ;  /* 0x0003580a01007387 */ /* 0x000fe80000100a00 */
[----:B0-----:R-:W-:Y:S04]  /*4f630*/  STL.64 [R1+0x3c0], R4 ;  /* 0x0003c00401007387 */ /* 0x001fe80000100a00 */
[----:B------:R-:W-:Y:S04]  /*4f640*/  STL.64 [R1+0x3c8], R6 ;  /* 0x0003c80601007387 */ /* 0x000fe80000100a00 */
[----:B------:R-:W4:Y:S04]  /*4f650*/  LDL.LU R37, [R1+0x2c4] ;  /* 0x0002c40001257983 */ /* 0x000f280000300800 */
[----:B------:R-:W4:Y:S04]  /*4f660*/  LDL.LU R38, [R1+0x2c8] ;  /* 0x0002c80001267983 */ /* 0x000f280000300800 */
[----:B------:R-:W4:Y:S04]  /*4f670*/  LDL.LU R39, [R1+0x2cc] ;  /* 0x0002cc0001277983 */ /* 0x000f280000300800 */
[----:B------:R-:W2:Y:S04]  /*4f680*/  LDL.LU R16, [R1+0x2b0] ;  /* 0x0002b00001107983 */ /* 0x000ea80000300800 */
[----:B------:R-:W2:Y:S04]  /*4f690*/  LDL.LU R17, [R1+0x2b4] ;  /* 0x0002b40001117983 */ /* 0x000ea80000300800 */
[----:B------:R-:W2:Y:S04]  /*4f6a0*/  LDL.LU R18, [R1+0x2b8] ;  /* 0x0002b80001127983 */ /* 0x000ea80000300800 */
[----:B------:R-:W2:Y:S04]  /*4f6b0*/  LDL.LU R19, [R1+0x2bc] ;  /* 0x0002bc0001137983 */ /* 0x000ea80000300800 */
[----:B-1----:R-:W2:Y:S04]  /*4f6c0*/  LDL.LU R12, [R1+0x2a0] ;  /* 0x0002a000010c7983 */ /* 0x002ea80000300800 */
[----:B------:R-:W2:Y:S04]  /*4f6d0*/  LDL.LU R13, [R1+0x2a4] ;  /* 0x0002a400010d7983 */ /* 0x000ea80000300800 */
[----:B---3--:R-:W3:Y:S04]  /*4f6e0*/  LDL.LU R14, [R1+0x2a8] ;  /* 0x0002a800010e7983 */ /* 0x008ee80000300800 */
[----:B------:R-:W3:Y:S04]  /*4f6f0*/  LDL.LU R15, [R1+0x2ac] ;  /* 0x0002ac00010f7983 */ /* 0x000ee80000300800 */
[----:B------:R-:W3:Y:S04]  /*4f700*/  LDL.LU R40, [R1+0x310] ;  /* 0x0003100001287983 */ /* 0x000ee80000300800 */
[----:B------:R-:W3:Y:S04]  /*4f710*/  LDL.LU R41, [R1+0x314] ;  /* 0x0003140001297983 */ /* 0x000ee80000300800 */
[----:B------:R-:W3:Y:S04]  /*4f720*/  LDL.LU R42, [R1+0x318] ;  /* 0x00031800012a7983 */ /* 0x000ee80000300800 */
[----:B------:R-:W3:Y:S04]  /*4f730*/  LDL.LU R43, [R1+0x31c] ;  /* 0x00031c00012b7983 */ /* 0x000ee80000300800 */
[----:B------:R-:W-:Y:S04]  /*4f740*/  STS.128 [R0], R20 ;  /* 0x0000001400007388 */ /* 0x000fe80000000c00 */
[----:B------:R-:W-:Y:S04]  /*4f750*/  STS.128 [R0+0x80], R24 ;  /* 0x0000801800007388 */ /* 0x000fe80000000c00 */
[----:B------:R-:W-:Y:S04]  /*4f760*/  STS.128 [R0+0x100], R28 ;  /* 0x0001001c00007388 */ /* 0x000fe80000000c00 */
[----:B------:R-:W-:Y:S01]  /*4f770*/  STS.128 [R0+0x180], R32 ;  /* 0x0001802000007388 */ /* 0x000fe20000000c00 */
[----:B------:R-:W-:-:S06]  /*4f780*/  NOP ;  /* 0x0000000000007918 */ /* 0x000fcc0000000000 */
[----:B------:R-:W0:Y:S04]  /*4f790*/  LDS.128 R4, [R44] ;  /* 0x000000002c047984 */ /* 0x000e280000000c00 */
[----:B------:R-:W1:Y:S04]  /*4f7a0*/  LDS.128 R20, [R60] ;  /* 0x000000003c147984 */ /* 0x000e680000000c00 */
[----:B------:R-:W1:Y:S04]  /*4f7b0*/  LDS.128 R8, [R61] ;  /* 0x000000003d087984 */ /* 0x000e680000000c00 */
[----:B0-----:R-:W-:Y:S04]  /*4f7c0*/  STL.64 [R1+0xf0], R4 ;  /* 0x0000f00401007387 */ /* 0x001fe80000100a00 */
[----:B------:R-:W-:Y:S04]  /*4f7d0*/  STL.64 [R1+0xf8], R6 ;  /* 0x0000f80601007387 */ /* 0x000fe80000100a00 */
[----:B------:R-:W0:Y:S01]  /*4f7e0*/  LDS.128 R4, [R3] ;  /* 0x0000000003047984 */ /* 0x000e220000000c00 */
[----:B------:R-:W-:-:S06]  /*4f7f0*/  NOP ;  /* 0x0000000000007918 */ /* 0x000fcc0000000000 */
[----:B-1----:R1:W-:Y:S04]  /*4f800*/  STL.64 [R1+0x240], R20 ;  /* 0x0002401401007387 */ /* 0x0023e80000100a00 */
[----:B------:R0:W-:Y:S04]  /*4f810*/  STL.64 [R1+0x248], R22 ;  /* 0x0002481601007387 */ /* 0x0001e80000100a00 */
[----:B------:R-:W3:Y:S04]  /*4f820*/  LDL.LU R28, [R1+0x380] ;  /* 0x00038000011c7983 */ /* 0x000ee80000300800 */
[----:B------:R-:W-:Y:S04]  /*4f830*/  STL.64 [R1+0x340], R8 ;  /* 0x0003400801007387 */ /* 0x000fe80000100a00 */
[----:B------:R-:W-:Y:S04]  /*4f840*/  STL.64 [R1+0x348], R10 ;  /* 0x0003480a01007387 */ /* 0x000fe80000100a00 */
[----:B0-----:R-:W-:Y:S04]  /*4f850*/  STL.64 [R1+0x3b0], R4 ;  /* 0x0003b00401007387 */ /* 0x001fe80000100a00 */
[----:B------:R-:W-:Y:S04]  /*4f860*/  STL.64 [R1+0x3b8], R6 ;  /* 0x0003b80601007387 */ /* 0x000fe80000100a00 */
[----:B------:R-:W3:Y:S04]  /*4f870*/  LDL.LU R29, [R1+0x384] ;  /* 0x00038400011d7983 */ /* 0x000ee80000300800 */
[----:B------:R-:W3:Y:S04]  /*4f880*/  LDL.LU R30, [R1+0x388] ;  /* 0x00038800011e7983 */ /* 0x000ee80000300800 */
[----:B------:R-:W3:Y:S04]  /*4f890*/  LDL.LU R31, [R1+0x38c] ;  /* 0x00038c00011f7983 */ /* 0x000ee80000300800 */
[----:B------:R-:W3:Y:S04]  /*4f8a0*/  LDL.LU R24, [R1+0x330] ;  /* 0x0003300001187983 */ /* 0x000ee80000300800 */
[----:B------:R-:W3:Y:S04]  /*4f8b0*/  LDL.LU R25, [R1+0x334] ;  /* 0x0003340001197983 */ /* 0x000ee80000300800 */
[----:B------:R-:W3:Y:S04]  /*4f8c0*/  LDL.LU R26, [R1+0x338] ;  /* 0x00033800011a7983 */ /* 0x000ee80000300800 */
[----:B------:R-:W3:Y:S04]  /*4f8d0*/  LDL.LU R27, [R1+0x33c] ;  /* 0x00033c00011b7983 */ /* 0x000ee80000300800 */
[----:B-1----:R-:W3:Y:S04]  /*4f8e0*/  LDL.LU R20, [R1+0x320] ;  /* 0x0003200001147983 */ /* 0x002ee80000300800 */
[----:B------:R-:W3:Y:S04]  /*4f8f0*/  LDL.LU R21, [R1+0x324] ;  /* 0x0003240001157983 */ /* 0x000ee80000300800 */
[----:B------:R-:W3:Y:S04]  /*4f900*/  LDL.LU R22, [R1+0x328] ;  /* 0x0003280001167983 */ /* 0x000ee80000300800 */
[----:B------:R-:W3:Y:S04]  /*4f910*/  LDL.LU R23, [R1+0x32c] ;  /* 0x00032c0001177983 */ /* 0x000ee80000300800 */
[----:B------:R-:W3:Y:S04]  /*4f920*/  LDL.LU R32, [R1+0x390] ;  /* 0x0003900001207983 */ /* 0x000ee80000300800 */
[----:B------:R-:W3:Y:S04]  /*4f930*/  LDL.LU R33, [R1+0x394] ;  /* 0x0003940001217983 */ /* 0x000ee80000300800 */
[----:B------:R-:W3:Y:S04]  /*4f940*/  LDL.LU R34, [R1+0x398] ;  /* 0x0003980001227983 */ /* 0x000ee80000300800 */
[----:B------:R-:W3:Y:S04]  /*4f950*/  LDL.LU R35, [R1+0x39c] ;  /* 0x00039c0001237983 */ /* 0x000ee80000300800 */
[----:B----4-:R-:W-:Y:S04]  /*4f960*/  STS.128 [R0+0x100], R36 ;  /* 0x0001002400007388 */ /* 0x010fe80000000c00 */
[----:B--2---:R-:W-:Y:S04]  /*4f970*/  STS.128 [R0+0x80], R16 ;  /* 0x0000801000007388 */ /* 0x004fe80000000c00 */
[----:B---3--:R-:W-:Y:S04]  /*4f980*/  STS.128 [R0], R12 ;  /* 0x0000000c00007388 */ /* 0x008fe80000000c00 */
        /* <DEDUP_REMOVED lines=99> */
[----:B------:R-:W-:Y:S04]  /*4ffc0*/  STS.128 [R0+0x80], R24 ;  /* 0x0000801800007388 */ /* 0x000fe80000000c00 */
[----:B------:R-:W-:Y:S04]  /*4ffd0*/  STS.128 [R0], R20 ;  /* 0x0000001400007388 */ /* 0x000fe80000000c00 */
[----:B------:R0:W-:Y:S04]  /*4ffe0*/  STS.128 [R0+0x180], R32 ;  /* 0x0001802000007388 */ /* 0x0001e80000000c00 */
[----:B------:R1:W-:Y:S01]  /*4fff0*/  STS.128 [R0+0x100], R28 ;  /* 0x0001001c00007388 */ /* 0x0003e20000000c00 */
[----:B------:R-:W-:-:S06]  /*50000*/  NOP ;  /* 0x0000000000007918 */ /* 0x000fcc0000000000 */
[----:B------:R-:W1:Y:S04]  /*50010*/  LDS.128 R4, [R44] ;  /* 0x000000002c047984 */ /* 0x000e680000000c00 */
[----:B------:R-:W1:Y:S04]  /*50020*/  LDS.128 R48, [R60] ;  /* 0x000000003c307984 */ /* 0x000e680000000c00 */
        /* <DEDUP_REMOVED lines=16> */
[----:B------:R-:W0:Y:S04]  /*50130*/  LDS.128 R8, [R61] ;  /* 0x000000003d087984 */ /* 0x000e280000000c00 */
[----:B------:R-:W-:Y:S04]  /*50140*/  STL.64 [R1+0xa0], R4 ;  /* 0x0000a00401007387 */ /* 0x000fe80000100a00 */
[----:B------:R-:W-:Y:S04]  /*50150*/  STL.64 [R1+0xa8], R6 ;  /* 0x0000a80601007387 */ /* 0x000fe80000100a00 */
[----:B------:R-:W1:Y:S01]  /*50160*/  LDS.128 R4, [R3] ;  /* 0x0000000003047984 */ /* 0x000e620000000c00 */
[----:B------:R-:W-:-:S06]  /*50170*/  NOP ;  /* 0x0000000000007918 */ /* 0x000fcc0000000000 */
[----:B------:R-:W-:Y:S04]  /*50180*/  STL.64 [R1+0x160], R48 ;  /* 0x0001603001007387 */ /* 0x000fe80000100a00 */
[----:B------:R-:W-:Y:S04]  /*50190*/  STL.64 [R1+0x168], R50 ;  /* 0x0001683201007387 */ /* 0x000fe80000100a00 */
[----:B0-----:R-:W-:Y:S04]  /*501a0*/  STL.64 [R1+0x2a0], R8 ;  /* 0x0002a00801007387 */ /* 0x001fe80000100a00 */
[----:B------:R-:W-:Y:S04]  /*501b0*/  STL.64 [R1+0x2a8], R10 ;  /* 0x0002a80a01007387 */ /* 0x000fe80000100a00 */
[----:B-1----:R-:W-:Y:S04]  /*501c0*/  STL.64 [R1+0x360], R4 ;  /* 0x0003600401007387 */ /* 0x002fe80000100a00 */
[----:B------:R-:W-:Y:S04]  /*501d0*/  STL.64 [R1+0x368], R6 ;  /* 0x0003680601007387 */ /* 0x000fe80000100a00 */
[----:B----4-:R-:W-:Y:S04]  /*501e0*/  STS.128 [R0+0x100], R36 ;  /* 0x0001002400007388 */ /* 0x010fe80000000c00 */
[----:B--2---:R-:W-:Y:S04]  /*501f0*/  STS.128 [R0+0x80], R16 ;  /* 0x0000801000007388 */ /* 0x004fe80000000c00 */
[----:B---3--:R-:W-:Y:S04]  /*50200*/  STS.128 [R0], R12 ;  /* 0x0000000c00007388 */ /* 0x008fe80000000c00 */
[----:B------:R-:W-:Y:S01]  /*50210*/  STS.128 [R0+0x180], R40 ;  /* 0x0001802800007388 */ /* 0x000fe20000000c00 */
[----:B------:R-:W-:-:S06]  /*50220*/  NOP ;  /* 0x0000000000007918 */ /* 0x000fcc0000000000 */
[----:B------:R-:W0:Y:S04]  /*50230*/  LDS.128 R8, [R44] ;  /* 0x000000002c087984 */ /* 0x000e280000000c00 */
[----:B------:R-:W1:Y:S04]  /*50240*/  LDS.128 R4, [R60] ;  /* 0x000000003c047984 */ /* 0x000e680000000c00 */
[----:B0-----:R-:W-:Y:S04]  /*50250*/  STL [R1+0x218c], R8 ;  /* 0x00218c0801007387 */ /* 0x001fe80000100800 */
[----:B------:R-:W-:Y:S04]  /*50260*/  STL [R1+0x217c], R9 ;  /* 0x00217c0901007387 */ /* 0x000fe80000100800 */
[----:B------:R-:W-:Y:S04]  /*50270*/  STL [R1+0x2170], R10 ;  /* 0x0021700a01007387 */ /* 0x000fe80000100800 */
[----:B------:R-:W-:Y:S04]  /*50280*/  STL [R1+0x2168], R11 ;  /* 0x0021680b01007387 */ /* 0x000fe80000100800 */
[----:B------:R-:W2:Y:S04]  /*50290*/  LDL.LU R36, [R1+0x750] ;  /* 0x0007500001247983 */ /* 0x000ea80000300800 */
[----:B-1----:R-:W-:Y:S04]  /*502a0*/  STL.64 [R1+0x1b0], R4 ;  /* 0x0001b00401007387 */ /* 0x002fe80000100a00 */
[----:B------:R-:W0:Y:S04]  /*502b0*/  LDS.128 R8, [R61] ;  /* 0x000000003d087984 */ /* 0x000e280000000c00 */
[----:B------:R-:W-:Y:S04]  /*502c0*/  STL.64 [R1+0x1b8], R6 ;  /* 0x0001b80601007387 */ /* 0x000fe80000100a00 */
[----:B------:R-:W1:Y:S01]  /*502d0*/  LDS.128 R4, [R3] ;  /* 0x0000000003047984 */ /* 0x000e620000000c00 */
[----:B------:R-:W-:-:S06]  /*502e0*/  NOP ;  /* 0x0000000000007918 */ /* 0x000fcc0000000000 */
[----:B------:R-:W2:Y:S04]  /*502f0*/  LDL.LU R37, [R1+0x754] ;  /* 0x0007540001257983 */ /* 0x000ea80000300800 */
[----:B------:R-:W2:Y:S04]  /*50300*/  LDL.LU R38, [R1+0x758] ;  /* 0x0007580001267983 */ /* 0x000ea80000300800 */
[----:B------:R-:W2:Y:S04]  /*50310*/  LDL.LU R39, [R1+0x75c] ;  /* 0x00075c0001277983 */ /* 0x000ea80000300800 */
[----:B------:R-:W2:Y:S04]  /*50320*/  LDL.LU R40, [R1+0x760] ;  /* 0x0007600001287983 */ /* 0x000ea80000300800 */
[----:B------:R-:W-:Y:S04]  /*50330*/  STS.128 [R0], R20 ;  /* 0x0000001400007388 */ /* 0x000fe80000000c00 */
[----:B------:R-:W-:Y:S04]  /*50340*/  STS.128 [R0+0x80], R24 ;  /* 0x0000801800007388 */ /* 0x000fe80000000c00 */
[----:B------:R-:W-:Y:S04]  /*50350*/  STS.128 [R0+0x100], R28 ;  /* 0x0001001c00007388 */ /* 0x000fe80000000c00 */
[----:B------:R-:W-:Y:S01]  /*50360*/  STS.128 [R0+0x180], R32 ;  /* 0x0001802000007388 */ /* 0x000fe20000000c00 */
[----:B------:R-:W-:-:S06]  /*50370*/  NOP ;  /* 0x0000000000007918 */ /* 0x000fcc0000000000 */
[----:B------:R-:W2:Y:S04]  /*50380*/  LDL.LU R41, [R1+0x764] ;  /* 0x0007640001297983 */ /* 0x000ea80000300800 */
[----:B------:R-:W2:Y:S04]  /*50390*/  LDL.LU R42, [R1+0x768] ;  /* 0x00076800012a7983 */ /* 0x000ea80000300800 */
[----:B------:R-:W4:Y:S04]  /*503a0*/  LDS.128 R12, [R44] ;  /* 0x000000002c0c7984 */ /* 0x000f280000000c00 */
[----:B------:R-:W2:Y:S04]  /*503b0*/  LDL.LU R43, [R1+0x76c] ;  /* 0x00076c00012b7983 */ /* 0x000ea80000300800 */
[----:B0-----:R-:W-:Y:S04]  /*503c0*/  STL.64 [R1+0x250], R8 ;  /* 0x0002500801007387 */ /* 0x001fe80000100a00 */
[----:B------:R-:W-:Y:S04]  /*503d0*/  STL.64 [R1+0x258], R10 ;  /* 0x0002580a01007387 */ /* 0x000fe80000100a00 */
[----:B-1----:R-:W-:Y:S04]  /*503e0*/  STL.64 [R1+0x330], R4 ;  /* 0x0003300401007387 */ /* 0x002fe80000100a00 */
[----:B------:R-:W0:Y:S04]  /*503f0*/  LDS.128 R8, [R60] ;  /* 0x000000003c087984 */ /* 0x000e280000000c00 */
[----:B------:R-:W-:Y:S04]  /*50400*/  STL.64 [R1+0x338], R6 ;  /* 0x0003380601007387 */ /* 0x000fe80000100a00 */
[----:B------:R-:W1:Y:S04]  /*50410*/  LDS.128 R4, [R61] ;  /* 0x000000003d047984 */ /* 0x000e680000000c00 */
[----:B----4-:R-:W-:Y:S04]  /*50420*/  STL [R1+0x2190], R12 ;  /* 0x0021900c01007387 */ /* 0x010fe80000100800 */
[----:B------:R1:W-:Y:S04]  /*50430*/  STL [R1+0x2180], R13 ;  /* 0x0021800d01007387 */ /* 0x0003e80000100800 */
[----:B------:R4:W-:Y:S04]  /*50440*/  STL [R1+0x2174], R14 ;  /* 0x0021740e01007387 */ /* 0x0009e80000100800 */
[----:B------:R1:W-:Y:S04]  /*50450*/  STL [R1+0x216c], R15 ;  /* 0x00216c0f01007387 */ /* 0x0003e80000100800 */
[----:B0-----:R-:W-:Y:S04]  /*50460*/  STL.64 [R1+0x150], R8 ;  /* 0x0001500801007387 */ /* 0x001fe80000100a00 */
[----:B------:R-:W-:Y:S01]  /*50470*/  STL.64 [R1+0x158], R10 ;  /* 0x0001580a01007387 */ /* 0x000fe20000100a00 */
[----:B-1----:R-:W-:-:S03]  /*50480*/  IMAD.MOV.U32 R13, RZ, RZ, R4 ;  /* 0x000000ffff0d7224 */ /* 0x002fc600078e0004 */
[----:B------:R-:W-:Y:S01]  /*50490*/  STL [R1+0x1dc], R7 ;  /* 0x0001dc0701007387 */ /* 0x000fe20000100800 */
[----:B----4-:R-:W-:Y:S02]  /*504a0*/  IMAD.MOV.U32 R14, RZ, RZ, R5 ;  /* 0x000000ffff0e7224 */ /* 0x010fe400078e0005 */
[----:B------:R-:W-:Y:S02]  /*504b0*/  IMAD.MOV.U32 R15, RZ, RZ, R6 ;  /* 0x000000ffff0f7224 */ /* 0x000fe400078e0006 */
[----:B------:R-:W0:Y:S01]  /*504c0*/  LDS.128 R4, [R3] ;  /* 0x0000000003047984 */ /* 0x000e220000000c00 */
[----:B------:R-:W-:-:S06]  /*504d0*/  NOP ;  /* 0x0000000000007918 */ /* 0x000fcc0000000000 */
[----:B------:R-:W-:Y:S04]  /*504e0*/  STL [R1+0x2188], R13 ;  /* 0x0021880d01007387 */ /* 0x000fe80000100800 */
[----:B------:R-:W-:Y:S04]  /*504f0*/  STL [R1+0x2184], R15 ;  /* 0x0021840f01007387 */ /* 0x000fe80000100800 */
[----:B------:R-:W-:Y:S01]  /*50500*/  STL [R1+0x2178], R14 ;  /* 0x0021780e01007387 */ /* 0x000fe20000100800 */
[----:B0-----:R-:W-:Y:S02]  /*50510*/  IMAD.MOV.U32 R10, RZ, RZ, R5 ;  /* 0x000000ffff0a7224 */ /* 0x001fe400078e0005 */
[----:B------:R-:W-:-:S02]  /*50520*/  IMAD.MOV.U32 R9, RZ, RZ, R4 ;  /* 0x000000ffff097224 */ /* 0x000fc400078e0004 */
[----:B------:R-:W-:Y:S01]  /*50530*/  IMAD.MOV.U32 R11, RZ, RZ, R6 ;  /* 0x000000ffff0b7224 */ /* 0x000fe200078e0006 */
[----:B------:R0:W-:Y:S04]  /*50540*/  STL [R1+0x32c], R7 ;  /* 0x00032c0701007387 */ /* 0x0001e80000100800 */
[----:B------:R-:W-:Y:S04]  /*50550*/  STL [R1+0x21a8], R10 ;  /* 0x0021a80a01007387 */ /* 0x000fe80000100800 */
[----:B------:R1:W-:Y:S04]  /*50560*/  STL [R1+0x2198], R9 ;  /* 0x0021980901007387 */ /* 0x0003e80000100800 */
[----:B------:R4:W-:Y:S04]  /*50570*/  STL [R1+0x2220], R11 ;  /* 0x0022200b01007387 */ /* 0x0009e80000100800 */
        /* <DEDUP_REMOVED lines=17> */
[----:B-1----:R-:W3:Y:S04]  /*50690*/  LDL.LU R9, [R1+0x774] ;  /* 0x0007740001097983 */ /* 0x002ee80000300800 */
[----:B------:R-:W3:Y:S04]  /*506a0*/  LDL.LU R10, [R1+0x778] ;  /* 0x00077800010a7983 */ /* 0x000ee80000300800 */
[----:B----4-:R-:W4:Y:S04]  /*506b0*/  LDL.LU R11, [R1+0x77c] ;  /* 0x00077c00010b7983 */ /* 0x010f280000300800 */
        /* <DEDUP_REMOVED lines=20> */
[----:B--2---:R0:W-:Y:S04]  /*50800*/  STS.128 [R0], R36 ;  /* 0x0000002400007388 */ /* 0x0041e80000000c00 */
[----:B0-----:R-:W2:Y:S04]  /*50810*/  LDL.LU R36, [R1+0x860] ;  /* 0x0008600001247983 */ /* 0x001ea80000300800 */
[----:B------:R-:W2:Y:S04]  /*50820*/  LDL.LU R37, [R1+0x864] ;  /* 0x0008640001257983 */ /* 0x000ea80000300800 */
[----:B------:R-:W2:Y:S04]  /*50830*/  LDL.LU R38, [R1+0x868] ;  /* 0x0008680001267983 */ /* 0x000ea80000300800 */
[----:B------:R-:W2:Y:S04]  /*50840*/  LDL.LU R39, [R1+0x86c] ;  /* 0x00086c0001277983 */ /* 0x000ea80000300800 */
[----:B------:R0:W-:Y:S04]  /*50850*/  STS.128 [R0+0x80], R40 ;  /* 0x0000802800007388 */ /* 0x0001e80000000c00 */
[----:B------:R-:W2:Y:S04]  /*50860*/  LDL.LU R32, [R1+0x830] ;  /* 0x0008300001207983 */ /* 0x000ea80000300800 */
[----:B------:R-:W2:Y:S04]  /*50870*/  LDL.LU R33, [R1+0x834] ;  /* 0x0008340001217983 */ /* 0x000ea80000300800 */
[----:B------:R-:W2:Y:S04]  /*50880*/  LDL.LU R34, [R1+0x838] ;  /* 0x0008380001227983 */ /* 0x000ea80000300800 */
[----:B------:R-:W2:Y:S04]  /*50890*/  LDL.LU R35, [R1+0x83c] ;  /* 0x00083c0001237983 */ /* 0x000ea80000300800 */
[----:B0-----:R-:W2:Y:S04]  /*508a0*/  LDL.LU R40, [R1+0x870] ;  /* 0x0008700001287983 */ /* 0x001ea80000300800 */
[----:B------:R-:W2:Y:S04]  /*508b0*/  LDL.LU R41, [R1+0x874] ;  /* 0x0008740001297983 */ /* 0x000ea80000300800 */
[----:B------:R-:W2:Y:S04]  /*508c0*/  LDL.LU R42, [R1+0x878] ;  /* 0x00087800012a7983 */ /* 0x000ea80000300800 */
[----:B------:R-:W2:Y:S04]  /*508d0*/  LDL.LU R43, [R1+0x87c] ;  /* 0x00087c00012b7983 */ /* 0x000ea80000300800 */
[----:B---3--:R-:W-:Y:S04]  /*508e0*/  STS.128 [R0+0x180], R12 ;  /* 0x0001800c00007388 */ /* 0x008fe80000000c00 */
[----:B----4-:R-:W-:Y:S01]  /*508f0*/  STS.128 [R0+0x100], R8 ;  /* 0x0001000800007388 */ /* 0x010fe20000000c00 */
[----:B------:R-:W-:-:S06]  /*50900*/  NOP ;  /* 0x0000000000007918 */ /* 0x000fcc0000000000 */
[----:B------:R-:W0:Y:S04]  /*50910*/  LDS.128 R12, [R44] ;  /* 0x000000002c0c7984 */ /* 0x000e280000000c00 */
[----:B------:R-:W1:Y:S04]  /*50920*/  LDS.128 R8, [R60] ;  /* 0x000000003c087984 */ /* 0x000e680000000c00 */
[----:B0-----:R-:W-:Y:S04]  /*50930*/  STL.64 [R1+0x480], R12 ;  /* 0x0004800c01007387 */ /* 0x001fe80000100a00 */
[----:B------:R-:W-:Y:S04]  /*50940*/  STL.64 [R1+0x488], R14 ;  /* 0x0004880e01007387 */ /* 0x000fe80000100a00 */
[----:B-1----:R-:W-:Y:S04]  /*50950*/  STL.64 [R1+0x4d0], R8 ;  /* 0x0004d00801007387 */ /* 0x002fe80000100a00 */
[----:B------:R-:W-:Y:S04]  /*50960*/  STL.64 [R1+0x4d8], R10 ;  /* 0x0004d80a01007387 */ /* 0x000fe80000100a00 */
[----:B------:R-:W0:Y:S04]  /*50970*/  LDS.128 R12, [R61] ;  /* 0x000000003d0c7984 */ /* 0x000e280000000c00 */
[----:B------:R-:W1:Y:S01]  /*50980*/  LDS.128 R8, [R3] ;  /* 0x0000000003087984 */ /* 0x000e620000000c00 */
[----:B------:R-:W-:-:S06]  /*50990*/  NOP ;  /* 0x0000000000007918 */ /* 0x000fcc0000000000 */
[----:B------:R-:W-:Y:S04]  /*509a0*/  STS.128 [R0], R56 ;  /* 0x0000003800007388 */ /* 0x000fe80000000c00 */
[----:B------:R-:W-:Y:S04]  /*509b0*/  STS.128 [R0+0x80], R52 ;  /* 0x0000803400007388 */ /* 0x000fe80000000c00 */
[----:B------:R-:W-:Y:S04]  /*509c0*/  STS.128 [R0+0x100], R48 ;  /* 0x0001003000007388 */ /* 0x000fe80000000c00 */
[----:B------:R-:W-:Y:S01]  /*509d0*/  STS.128 [R0+0x180], R4 ;  /* 0x0001800400007388 */ /* 0x000fe20000000c00 */
[----:B------:R-:W-:-:S06]  /*509e0*/  NOP ;  /* 0x0000000000007918 */ /* 0x000fcc0000000000 */
[----:B------:R-:W3:Y:S04]  /*509f0*/  LDS.128 R4, [R44] ;  /* 0x000000002c047984 */ /* 0x000ee80000000c00 */
[----:B0-----:R-:W-:Y:S04]  /*50a00*/  STL.64 [R1+0x560], R12 ;  /* 0x0005600c01007387 */ /* 0x001fe80000100a00 */
[----:B------:R-:W-:Y:S04]  /*50a10*/  STL.64 [R1+0x568], R14 ;  /* 0x0005680e01007387 */ /* 0x000fe80000100a00 */
[----:B-1----:R-:W-:Y:S04]  /*50a20*/  STL.64 [R1+0x580], R8 ;  /* 0x0005800801007387 */ /* 0x002fe80000100a00 */
[----:B------:R-:W0:Y:S04]  /*50a30*/  LDS.128 R12, [R60] ;  /* 0x000000003c0c7984 */ /* 0x000e280000000c00 */
[----:B------:R-:W-:Y:S04]  /*50a40*/  STL.64 [R1+0x588], R10 ;  /* 0x0005880a01007387 */ /* 0x000fe80000100a00 */
[----:B------:R-:W1:Y:S04]  /*50a50*/  LDS.128 R8, [R61] ;  /* 0x000000003d087984 */ /* 0x000e680000000c00 */
[----:B---3--:R-:W-:Y:S04]  /*50a60*/  STL.64 [R1+0x470], R4 ;  /* 0x0004700401007387 */ /* 0x008fe80000100a00 */
[----:B------:R-:W-:Y:S04]  /*50a70*/  STL.64 [R1+0x478], R6 ;  /* 0x0004780601007387 */ /* 0x000fe80000100a00 */
[----:B------:R-:W3:Y:S01]  /*50a80*/  LDS.128 R4, [R3] ;  /* 0x0000000003047984 */ /* 0x000ee20000000c00 */
[----:B------:R-:W-:-:S06]  /*50a90*/  NOP ;  /* 0x0000000000007918 */ /* 0x000fcc0000000000 */
[----:B------:R-:W-:Y:S04]  /*50aa0*/  STS.128 [R0], R16 ;  /* 0x0000001000007388 */ /* 0x000fe80000000c00 */
[----:B0-----:R-:W-:Y:S04]  /*50ab0*/  STL.64 [R1+0x4c0], R12 ;  /* 0x0004c00c01007387 */ /* 0x001fe80000100a00 */
[----:B------:R-:W-:Y:S04]  /*50ac0*/  STL.64 [R1+0x4c8], R14 ;  /* 0x0004c80e01007387 */ /* 0x000fe80000100a00 */
[----:B-1----:R-:W-:Y:S04]  /*50ad0*/  STL.64 [R1+0x550], R8 ;  /* 0x0005500801007387 */ /* 0x002fe80000100a00 */
[----:B------:R-:W-:Y:S04]  /*50ae0*/  STL.64 [R1+0x558], R10 ;  /* 0x0005580a01007387 */ /* 0x000fe80000100a00 */
[----:B------:R-:W-:Y:S04]  /*50af0*/  STS.128 [R0+0x80], R20 ;  /* 0x0000801400007388 */ /* 0x000fe80000000c00 */
[----:B------:R-:W-:Y:S04]  /*50b00*/  STS.128 [R0+0x100], R24 ;  /* 0x0001001800007388 */ /* 0x000fe80000000c00 */
[----:B------:R-:W-:Y:S01]  /*50b10*/  STS.128 [R0+0x180], R28 ;  /* 0x0001801c00007388 */ /* 0x000fe20000000c00 */
[----:B------:R-:W-:-:S06]  /*50b20*/  NOP ;  /* 0x0000000000007918 */ /* 0x000fcc0000000000 */
[----:B---3--:R-:W-:Y:S04]  /*50b30*/  STL.64 [R1+0x570], R4 ;  /* 0x0005700401007387 */ /* 0x008fe80000100a00 */
[----:B------:R-:W-:Y:S04]  /*50b40*/  STL.64 [R1+0x578], R6 ;  /* 0x0005780601007387 */ /* 0x000fe80000100a00 */
[----:B------:R-:W0:Y:S04]  /*50b50*/  LDS.128 R4, [R44] ;  /* 0x000000002c047984 */ /* 0x000e280000000c00 */
[----:B------:R-:W1:Y:S04]  /*50b60*/  LDS.128 R12, [R60] ;  /* 0x000000003c0c7984 */ /* 0x000e680000000c00 */
[----:B------:R-:W3:Y:S04]  /*50b70*/  LDS.128 R8, [R61] ;  /* 0x000000003d087984 */ /* 0x000ee80000000c00 */
[----:B0-----:R-:W-:Y:S04]  /*50b80*/  STL.64 [R1+0x450], R4 ;  /* 0x0004500401007387 */ /* 0x001fe80000100a00 */
[----:B------:R-:W-:Y:S04]  /*50b90*/  STL.64 [R1+0x458], R6 ;  /* 0x0004580601007387 */ /* 0x000fe80000100a00 */
[----:B------:R-:W0:Y:S01]  /*50ba0*/  LDS.128 R4, [R3] ;  /* 0x0000000003047984 */ /* 0x000e220000000c00 */
[----:B------:R-:W-:-:S06]  /*50bb0*/  NOP ;  /* 0x0000000000007918 */ /* 0x000fcc0000000000 */
[----:B-1----:R-:W-:Y:S04]  /*50bc0*/  STL.64 [R1+0x4a0], R12 ;  /* 0x0004a00c01007387 */ /* 0x002fe80000100a00 */
[----:B------:R-:W-:Y:S04]  /*50bd0*/  STL.64 [R1+0x4a8], R14 ;  /* 0x0004a80e01007387 */ /* 0x000fe80000100a00 */
[----:B---3--:R-:W-:Y:S04]  /*50be0*/  STL.64 [R1+0x530], R8 ;  /* 0x0005300801007387 */ /* 0x008fe80000100a00 */
[----:B------:R-:W-:Y:S04]  /*50bf0*/  STL.64 [R1+0x538], R10 ;  /* 0x0005380a01007387 */ /* 0x000fe80000100a00 */
[----:B--2---:R1:W-:Y:S04]  /*50c00*/  STS.128 [R0+0x80], R36 ;  /* 0x0000802400007388 */ /* 0x0043e80000000c00 */
[----:B0-----:R0:W-:Y:S04]  /*50c10*/  STL.64 [R1+0x540], R4 ;  /* 0x0005400401007387 */ /* 0x0011e80000100a00 */
[----:B------:R2:W-:Y:S04]  /*50c20*/  STL.64 [R1+0x548], R6 ;  /* 0x0005480601007387 */ /* 0x0005e80000100a00 */
[----:B-1----:R-:W3:Y:S04]  /*50c30*/  LDL.LU R36, [R1+0xa00] ;  /* 0x000a000001247983 */ /* 0x002ee80000300800 */
[----:B------:R-:W3:Y:S04]  /*50c40*/  LDL.LU R37, [R1+0xa04] ;  /* 0x000a040001257983 */ /* 0x000ee80000300800 */
[----:B------:R-:W3:Y:S04]  /*50c50*/  LDL.LU R38, [R1+0xa08] ;  /* 0x000a080001267983 */ /* 0x000ee80000300800 */
[----:B------:R-:W3:Y:S04]  /*50c60*/  LDL.LU R39, [R1+0xa0c] ;  /* 0x000a0c0001277983 */ /* 0x000ee80000300800 */
[----:B------:R-:W4:Y:S04]  /*50c70*/  LDL.LU R24, [R1+0x970] ;  /* 0x0009700001187983 */ /* 0x000f280000300800 */
[----:B------:R-:W4:Y:S04]  /*50c80*/  LDL.LU R25, [R1+0x974] ;  /* 0x0009740001197983 */ /* 0x000f280000300800 */
        /* <DEDUP_REMOVED lines=34> */
[----:B------:R0:W-:Y:S04]  /*50eb0*/  STS.128 [R0], R32 ;  /* 0x0000002000007388 */ /* 0x0001e80000000c00 */
[----:B------:R1:W-:Y:S04]  /*50ec0*/  STS.128 [R0+0x100], R40 ;  /* 0x0001002800007388 */ /* 0x0003e80000000c00 */
[----:B0-----:R-:W2:Y:S04]  /*50ed0*/  LDL.LU R32, [R1+0x990] ;  /* 0x0009900001207983 */ /* 0x001ea80000300800 */
[----:B------:R-:W2:Y:S04]  /*50ee0*/  LDL.LU R33, [R1+0x994] ;  /* 0x0009940001217983 */ /* 0x000ea80000300800 */
[----:B------:R-:W2:Y:S04]  /*50ef0*/  LDL.LU R34, [R1+0x998] ;  /* 0x0009980001227983 */ /* 0x000ea80000300800 */
[----:B------:R-:W2:Y:S04]  /*50f00*/  LDL.LU R35, [R1+0x99c] ;  /* 0x00099c0001237983 */ /* 0x000ea80000300800 */
[----:B------:R-:W2:Y:S04]  /*50f10*/  LDL.LU R28, [R1+0x980] ;  /* 0x00098000011c7983 */ /* 0x000ea80000300800 */
[----:B------:R-:W2:Y:S04]  /*50f20*/  LDL.LU R29, [R1+0x984] ;  /* 0x00098400011d7983 */ /* 0x000ea80000300800 */
[----:B------:R-:W2:Y:S04]  /*50f30*/  LDL.LU R30, [R1+0x988] ;  /* 0x00098800011e7983 */ /* 0x000ea80000300800 */
[----:B------:R-:W2:Y:S04]  /*50f40*/  LDL.LU R31, [R1+0x98c] ;  /* 0x00098c00011f7983 */ /* 0x000ea80000300800 */
[----:B-1----:R-:W2:Y:S04]  /*50f50*/  LDL.LU R40, [R1+0xa10] ;  /* 0x000a100001287983 */ /* 0x002ea80000300800 */
[----:B------:R-:W2:Y:S04]  /*50f60*/  LDL.LU R41, [R1+0xa14] ;  /* 0x000a140001297983 */ /* 0x000ea80000300800 */
[----:B------:R-:W2:Y:S04]  /*50f70*/  LDL.LU R42, [R1+0xa18] ;  /* 0x000a1800012a7983 */ /* 0x000ea80000300800 */
[----:B------:R-:W2:Y:S04]  /*50f80*/  LDL.LU R43, [R1+0xa1c] ;  /* 0x000a1c00012b7983 */ /* 0x000ea80000300800 */
[----:B---3--:R-:W-:Y:S01]  /*50f90*/  STS.128 [R0+0x180], R8 ;  /* 0x0001800800007388 */ /* 0x008fe20000000c00 */
[----:B------:R-:W-:-:S06]  /*50fa0*/  NOP ;  /* 0x0000000000007918 */ /* 0x000fcc0000000000 */
[----:B------:R-:W0:Y:S04]  /*50fb0*/  LDS.128 R8, [R44] ;  /* 0x000000002c087984 */ /* 0x000e280000000c00 */
[----:B0-----:R-:W-:Y:S04]  /*50fc0*/  STL.64 [R1+0x440], R8 ;  /* 0x0004400801007387 */ /* 0x001fe80000100a00 */
[----:B------:R-:W-:Y:S04]  /*50fd0*/  STL.64 [R1+0x448], R10 ;  /* 0x0004480a01007387 */ /* 0x000fe80000100a00 */
[----:B------:R-:W0:Y:S04]  /*50fe0*/  LDS.128 R8, [R60] ;  /* 0x000000003c087984 */ /* 0x000e280000000c00 */
[----:B0-----:R-:W-:Y:S04]  /*50ff0*/  STL.64 [R1+0x490], R8 ;  /* 0x0004900801007387 */ /* 0x001fe80000100a00 */
[----:B------:R-:W-:Y:S04]  /*51000*/  STL.64 [R1+0x498], R10 ;  /* 0x0004980a01007387 */ /* 0x000fe80000100a00 */
[----:B------:R-:W0:Y:S04]  /*51010*/  LDS.128 R8, [R61] ;  /* 0x000000003d087984 */ /* 0x000e280000000c00 */
[----:B0-----:R-:W-:Y:S04]  /*51020*/  STL.64 [R1+0x520], R8 ;  /* 0x0005200801007387 */ /* 0x001fe80000100a00 */
[----:B------:R-:W-:Y:S04]  /*51030*/  STL.64 [R1+0x528], R10 ;  /* 0x0005280a01007387 */ /* 0x000fe80000100a00 */
[----:B------:R-:W0:Y:S01]  /*51040*/  LDS.128 R8, [R3] ;  /* 0x0000000003087984 */ /* 0x000e220000000c00 */
[----:B------:R-:W-:-:S06]  /*51050*/  NOP ;  /* 0x0000000000007918 */ /* 0x000fcc0000000000 */
[----:B----4-:R-:W-:Y:S04]  /*51060*/  STS.128 [R0], R12 ;  /* 0x0000000c00007388 */ /* 0x010fe80000000c00 */
[----:B------:R-:W-:Y:S04]  /*51070*/  STS.128 [R0+0x80], R56 ;  /* 0x0000803800007388 */ /* 0x000fe80000000c00 */
[----:B------:R-:W-:Y:S04]  /*51080*/  STS.128 [R0+0x100], R52 ;  /* 0x0001003400007388 */ /* 0x000fe80000000c00 */
[----:B------:R-:W-:Y:S01]  /*51090*/  STS.128 [R0+0x180], R48 ;  /* 0x0001803000007388 */ /* 0x000fe20000000c00 */
[----:B------:R-:W-:-:S06]  /*510a0*/  NOP ;  /* 0x0000000000007918 */ /* 0x000fcc0000000000 */
[----:B------:R-:W-:Y:S04]  /*510b0*/  LDS.128 R48, [R60] ;  /* 0x000000003c307984 */ /* 0x000fe80000000c00 */
[----:B------:R-:W-:Y:S04]  /*510c0*/  LDS.128 R12, [R61] ;  /* 0x000000003d0c7984 */ /* 0x000fe80000000c00 */
[----:B0-----:R-:W-:Y:S04]  /*510d0*/  STL.64 [R1+0x510], R8 ;  /* 0x0005100801007387 */ /* 0x001fe80000100a00 */
[----:B------:R-:W-:Y:S04]  /*510e0*/  STL.64 [R1+0x518], R10 ;  /* 0x0005180a01007387 */ /* 0x000fe80000100a00 */
[----:B------:R-:W0:Y:S04]  /*510f0*/  LDS.128 R8, [R44] ;  /* 0x000000002c087984 */ /* 0x000e280000000c00 */
[----:B0-----:R-:W-:Y:S04]  /*51100*/  STL.64 [R1+0x430], R8 ;  /* 0x0004300801007387 */ /* 0x001fe80000100a00 */
[----:B------:R-:W-:Y:S04]  /*51110*/  STL.64 [R1+0x438], R10 ;  /* 0x0004380a01007387 */ /* 0x000fe80000100a00 */
[----:B------:R-:W0:Y:S01]  /*51120*/  LDS.128 R8, [R3] ;  /* 0x0000000003087984 */ /* 0x000e220000000c00 */
[----:B------:R-:W-:-:S06]  /*51130*/  NOP ;  /* 0x0000000000007918 */ /* 0x000fcc0000000000 */
[----:B--2---:R-:W-:Y:S04]  /*51140*/  STS.128 [R0], R4 ;  /* 0x0000000400007388 */ /* 0x004fe80000000c00 */
[----:B------:R-:W-:Y:S04]  /*51150*/  STS.128 [R0+0x80], R16 ;  /* 0x0000801000007388 */ /* 0x000fe80000000c00 */
[----:B------:R-:W-:Y:S04]  /*51160*/  STS.128 [R0+0x100], R20 ;  /* 0x0001001400007388 */ /* 0x000fe80000000c00 */
[----:B------:R-:W-:Y:S01]  /*51170*/  STS.128 [R0+0x180], R24 ;  /* 0x0001801800007388 */ /* 0x000fe20000000c00 */
[----:B------:R-:W-:-:S06]  /*51180*/  NOP ;  /* 0x0000000000007918 */ /* 0x000fcc0000000000 */
[----:B------:R-:W1:Y:S04]  /*51190*/  LDS.128 R4, [R44] ;  /* 0x000000002c047984 */ /* 0x000e680000000c00 */
[----:B------:R-:W-:Y:S04]  /*511a0*/  STL.64 [R1+0x460], R48 ;  /* 0x0004603001007387 */ /* 0x000fe80000100a00 */
[----:B------:R-:W-:Y:S04]  /*511b0*/  STL.64 [R1+0x468], R50 ;  /* 0x0004683201007387 */ /* 0x000fe80000100a00 */
[----:B------:R-:W-:Y:S04]  /*511c0*/  STL.64 [R1+0x4f0], R12 ;  /* 0x0004f00c01007387 */ /* 0x000fe80000100a00 */
[----:B------:R-:W-:Y:S04]  /*511d0*/  STL.64 [R1+0x4f8], R14 ;  /* 0x0004f80e01007387 */ /* 0x000fe80000100a00 */
[----:B0-----:R-:W-:Y:S04]  /*511e0*/  STL.64 [R1+0x4e0], R8 ;  /* 0x0004e00801007387 */ /* 0x001fe80000100a00 */
[----:B------:R-:W0:Y:S04]  /*511f0*/  LDS.128 R12, [R60] ;  /* 0x000000003c0c7984 */ /* 0x000e280000000c00 */
[----:B------:R-:W-:Y:S04]  /*51200*/  STL.64 [R1+0x4e8], R10 ;  /* 0x0004e80a01007387 */ /* 0x000fe80000100a00 */
[----:B------:R-:W2:Y:S04]  /*51210*/  LDS.128 R8, [R61] ;  /* 0x000000003d087984 */ /* 0x000ea80000000c00 */
[----:B-1----:R-:W-:Y:S04]  /*51220*/  STL.64 [R1+0x410], R4 ;  /* 0x0004100401007387 */ /* 0x002fe80000100a00 */
[----:B------:R-:W-:Y:S04]  /*51230*/  STL.64 [R1+0x418], R6 ;  /* 0x0004180601007387 */ /* 0x000fe80000100a00 */
[----:B------:R-:W1:Y:S01]  /*51240*/  LDS.128 R4, [R3] ;  /* 0x0000000003047984 */ /* 0x000e620000000c00 */
[----:B------:R-:W-:-:S06]  /*51250*/  NOP ;  /* 0x0000000000007918 */ /* 0x000fcc0000000000 */
[----:B------:R-:W-:Y:S04]  /*51260*/  STS.128 [R0], R28 ;  /* 0x0000001c00007388 */ /* 0x000fe80000000c00 */
[----:B------:R-:W-:Y:S04]  /*51270*/  STS.128 [R0+0x80], R32 ;  /* 0x0000802000007388 */ /* 0x000fe80000000c00 */
[----:B0-----:R-:W-:Y:S04]  /*51280*/  STL.64 [R1+0x420], R12 ;  /* 0x0004200c01007387 */ /* 0x001fe80000100a00 */
[----:B------:R-:W-:Y:S04]  /*51290*/  STL.64 [R1+0x428], R14 ;  /* 0x0004280e01007387 */ /* 0x000fe80000100a00 */
[----:B--2---:R-:W-:Y:S04]  /*512a0*/  STL.64 [R1+0x4b0], R8 ;  /* 0x0004b00801007387 */ /* 0x004fe80000100a00 */
[----:B------:R-:W-:Y:S04]  /*512b0*/  STL.64 [R1+0x4b8], R10 ;  /* 0x0004b80a01007387 */ /* 0x000fe80000100a00 */
[----:B------:R-:W-:Y:S04]  /*512c0*/  STS.128 [R0+0x100], R36 ;  /* 0x0001002400007388 */ /* 0x000fe80000000c00 */
[----:B------:R-:W-:Y:S01]  /*512d0*/  STS.128 [R0+0x180], R40 ;  /* 0x0001802800007388 */ /* 0x000fe20000000c00 */
[----:B------:R-:W-:-:S06]  /*512e0*/  NOP ;  /* 0x0000000000007918 */ /* 0x000fcc0000000000 */
[----:B-1----:R-:W-:Y:S04]  /*512f0*/  STL.64 [R1+0x400], R4 ;  /* 0x0004000401007387 */ /* 0x002fe80000100a00 */
[----:B------:R-:W-:Y:S04]  /*51300*/  STL.64 [R1+0x408], R6 ;  /* 0x0004080601007387 */ /* 0x000fe80000100a00 */
[----:B------:R-:W0:Y:S04]  /*51310*/  LDS.128 R4, [R44] ;  /* 0x000000002c047984 */ /* 0x000e280000000c00 */
[----:B------:R-:W2:Y:S04]  /*51320*/  LDL.LU R20, [R1+0xbb0] ;  /* 0x000bb00001147983 */ /* 0x000ea80000300800 */
[----:B------:R-:W1:Y:S04]  /*51330*/  LDS.128 R8, [R60] ;  /* 0x000000003c087984 */ /* 0x000e680000000c00 */
[----:B------:R-:W3:Y:S04]  /*51340*/  LDS.128 R12, [R61] ;  /* 0x000000003d0c7984 */ /* 0x000ee80000000c00 */
[----:B0-----:R0:W-:Y:S04]  /*51350*/  STL.64 [R1+0x3f0], R4 ;  /* 0x0003f00401007387 */ /* 0x0011e80000100a00 */
[----:B------:R4:W-:Y:S04]  /*51360*/  STL.64 [R1+0x3f8], R6 ;  /* 0x0003f80601007387 */ /* 0x0009e80000100a00 */
        /* <DEDUP_REMOVED lines=43> */
[----:B-1----:R-:W-:Y:S04]  /*51620*/  STL.64 [R1+0x3e0], R8 ;  /* 0x0003e00801007387 */ /* 0x002fe80000100a00 */
[----:B------:R-:W-:Y:S04]  /*51630*/  STL.64 [R1+0x3e8], R10 ;  /* 0x0003e80a01007387 */ /* 0x000fe80000100a00 */
[----:B------:R-:W0:Y:S01]  /*51640*/  LDS.128 R8, [R3] ;  /* 0x0000000003087984 */ /* 0x000e220000000c00 */
[----:B------:R-:W-:-:S06]  /*51650*/  NOP ;  /* 0x0000000000007918 */ /* 0x000fcc0000000000 */
[----:B---3--:R-:W-:Y:S04]  /*51660*/  STL.64 [R1+0x3d0], R12 ;  /* 0x0003d00c01007387 */ /* 0x008fe80000100a00 */
[----:B------:R-:W-:Y:S04]  /*51670*/  STL.64 [R1+0x3d8], R14 ;  /* 0x0003d80e01007387 */ /* 0x000fe80000100a00 */
[----:B0-----:R-:W-:Y:S04]  /*51680*/  STL.64 [R1+0x390], R8 ;  /* 0x0003900801007387 */ /* 0x001fe80000100a00 */
[----:B------:R-:W-:Y:S04]  /*51690*/  STL.64 [R1+0x398], R10 ;  /* 0x0003980a01007387 */ /* 0x000fe80000100a00 */
[----:B--2---:R-:W-:Y:S04]  /*516a0*/  STS.128 [R0+0x180], R32 ;  /* 0x0001802000007388 */ /* 0x004fe80000000c00 */
[----:B------:R-:W-:Y:S04]  /*516b0*/  STS.128 [R0+0x80], R52 ;  /* 0x0000803400007388 */ /* 0x000fe80000000c00 */
[----:B------:R-:W-:Y:S04]  /*516c0*/  STS.128 [R0], R56 ;  /* 0x0000003800007388 */ /* 0x000fe80000000c00 */
[----:B------:R-:W-:Y:S01]  /*516d0*/  STS.128 [R0+0x100], R28 ;  /* 0x0001001c00007388 */ /* 0x000fe20000000c00 */
[----:B------:R-:W-:-:S06]  /*516e0*/  NOP ;  /* 0x0000000000007918 */ /* 0x000fcc0000000000 */
[----:B------:R-:W0:Y:S04]  /*516f0*/  LDS.128 R12, [R44] ;  /* 0x000000002c0c7984 */ /* 0x000e280000000c00 */
[----:B------:R-:W1:Y:S04]  /*51700*/  LDS.128 R32, [R61] ;  /* 0x000000003d207984 */ /* 0x000e680000000c00 */
[----:B------:R-:W2:Y:S04]  /*51710*/  LDS.128 R8, [R60] ;  /* 0x000000003c087984 */ /* 0x000ea80000000c00 */
[----:B------:R-:W3:Y:S01]  /*51720*/  LDS.128 R28, [R3] ;  /* 0x00000000031c7984 */ /* 0x000ee20000000c00 */
[----:B------:R-:W-:-:S06]  /*51730*/  NOP ;  /* 0x0000000000007918 */ /* 0x000fcc0000000000 */
[----:B------:R-:W-:Y:S04]  /*51740*/  STS.128 [R0+0x100], R16 ;  /* 0x0001001000007388 */ /* 0x000fe80000000c00 */
[----:B------:R-:W-:Y:S04]  /*51750*/  STS.128 [R0+0x180], R20 ;  /* 0x0001801400007388 */ /* 0x000fe80000000c00 */
[----:B----4-:R-:W-:Y:S04]  /*51760*/  STS.128 [R0+0x80], R4 ;  /* 0x0000800400007388 */ /* 0x010fe80000000c00 */
[----:B------:R-:W-:Y:S01]  /*51770*/  STS.128 [R0], R48 ;  /* 0x0000003000007388 */ /* 0x000fe20000000c00 */
[----:B------:R-:W-:-:S06]  /*51780*/  NOP ;  /* 0x0000000000007918 */ /* 0x000fcc0000000000 */
[----:B------:R-:W4:Y:S04]  /*51790*/  LDS.128 R4, [R44] ;  /* 0x000000002c047984 */ /* 0x000f280000000c00 */
[----:B0-----:R-:W-:Y:S04]  /*517a0*/  STL.64 [R1+0x2c0], R12 ;  /* 0x0002c00c01007387 */ /* 0x001fe80000100a00 */
[----:B------:R-:W-:Y:S04]  /*517b0*/  STL.64 [R1+0x2c8], R14 ;  /* 0x0002c80e01007387 */ /* 0x000fe80000100a00 */
[----:B-1----:R-:W-:Y:S04]  /*517c0*/  STL.64 [R1+0x2230], R34 ;  /* 0x0022302201007387 */ /* 0x002fe80000100a00 */
[----:B--2---:R-:W-:Y:S04]  /*517d0*/  STL.64 [R1+0xe0], R8 ;  /* 0x0000e00801007387 */ /* 0x004fe80000100a00 */
[----:B------:R-:W-:Y:S04]  /*517e0*/  STL.64 [R1+0xe8], R10 ;  /* 0x0000e80a01007387 */ /* 0x000fe80000100a00 */
[----:B------:R-:W-:Y:S04]  /*517f0*/  STL.64 [R1+0x2228], R32 ;  /* 0x0022282001007387 */ /* 0x000fe80000100a00 */
[----:B---3--:R-:W-:Y:S04]  /*51800*/  STL.64 [R1+0x2240], R30 ;  /* 0x0022401e01007387 */ /* 0x008fe80000100a00 */
[----:B------:R-:W0:Y:S04]  /*51810*/  LDS.128 R12, [R60] ;  /* 0x000000003c0c7984 */ /* 0x000e280000000c00 */
[----:B------:R-:W-:Y:S04]  /*51820*/  STL.64 [R1+0x2238], R28 ;  /* 0x0022381c01007387 */ /* 0x000fe80000100a00 */
[----:B------:R-:W1:Y:S04]  /*51830*/  LDS.128 R8, [R61] ;  /* 0x000000003d087984 */ /* 0x000e680000000c00 */
[----:B----4-:R-:W-:Y:S04]  /*51840*/  STL.64 [R1+0x640], R4 ;  /* 0x0006400401007387 */ /* 0x010fe80000100a00 */
[----:B------:R-:W-:Y:S04]  /*51850*/  STL.64 [R1+0x648], R6 ;  /* 0x0006480601007387 */ /* 0x000fe80000100a00 */
[----:B------:R-:W2:Y:S01]  /*51860*/  LDS.128 R4, [R3] ;  /* 0x0000000003047984 */ /* 0x000ea20000000c00 */
[----:B------:R-:W-:-:S06]  /*51870*/  NOP ;  /* 0x0000000000007918 */ /* 0x000fcc0000000000 */
[----:B------:R3:W-:Y:S04]  /*51880*/  STS.128 [R0+0x80], R36 ;  /* 0x0000802400007388 */ /* 0x0007e80000000c00 */
[----:B0-----:R-:W-:Y:S04]  /*51890*/  STL.64 [R1+0x6f0], R12 ;  /* 0x0006f00c01007387 */ /* 0x001fe80000100a00 */
[----:B------:R-:W-:Y:S04]  /*518a0*/  STL.64 [R1+0x6f8], R14 ;  /* 0x0006f80e01007387 */ /* 0x000fe80000100a00 */
[----:B-1----:R-:W-:Y:S04]  /*518b0*/  STL.64 [R1+0x720], R8 ;  /* 0x0007200801007387 */ /* 0x002fe80000100a00 */
[----:B------:R-:W-:Y:S04]  /*518c0*/  STL.64 [R1+0x728], R10 ;  /* 0x0007280a01007387 */ /* 0x000fe80000100a00 */
[----:B--2---:R0:W-:Y:S04]  /*518d0*/  STL.64 [R1+0x730], R4 ;  /* 0x0007300401007387 */ /* 0x0041e80000100a00 */
[----:B------:R1:W-:Y:S04]  /*518e0*/  STL.64 [R1+0x738], R6 ;  /* 0x0007380601007387 */ /* 0x0003e80000100a00 */
[----:B---3--:R-:W2:Y:S04]  /*518f0*/  LDL.LU R36, [R1+0x1140] ;  /* 0x0011400001247983 */ /* 0x008ea80000300800 */
[----:B------:R-:W2:Y:S04]  /*51900*/  LDL.LU R37, [R1+0x1144] ;  /* 0x0011440001257983 */ /* 0x000ea80000300800 */
[----:B------:R-:W2:Y:S04]  /*51910*/  LDL.LU R38, [R1+0x1148] ;  /* 0x0011480001267983 */ /* 0x000ea80000300800 */
[----:B------:R-:W2:Y:S04]  /*51920*/  LDL.LU R39, [R1+0x114c] ;  /* 0x00114c0001277983 */ /* 0x000ea80000300800 */
[----:B------:R-:W3:Y:S04]  /*51930*/  LDL.LU R16, [R1+0x1100] ;  /* 0x0011000001107983 */ /* 0x000ee80000300800 */
[----:B------:R-:W3:Y:S04]  /*51940*/  LDL.LU R17, [R1+0x1104] ;  /* 0x0011040001117983 */ /* 0x000ee80000300800 */
[----:B------:R-:W3:Y:S04]  /*51950*/  LDL.LU R18, [R1+0x1108] ;  /* 0x0011080001127983 */ /* 0x000ee80000300800 */
[----:B------:R-:W3:Y:S04]  /*51960*/  LDL.LU R19, [R1+0x110c] ;  /* 0x00110c0001137983 */ /* 0x000ee80000300800 */
[----:B0-----:R-:W4:Y:S04]  /*51970*/  LDL.LU R4, [R1+0x10f0] ;  /* 0x0010f00001047983 */ /* 0x001f280000300800 */
[----:B------:R-:W4:Y:S04]  /*51980*/  LDL.LU R5, [R1+0x10f4] ;  /* 0x0010f40001057983 */ /* 0x000f280000300800 */
[----:B-1----:R-:W4:Y:S04]  /*51990*/  LDL.LU R6, [R1+0x10f8] ;  /* 0x0010f80001067983 */ /* 0x002f280000300800 */
        /* <DEDUP_REMOVED lines=29> */
[----:B------:R0:W-:Y:S04]  /*51b70*/  STS.128 [R0], R24 ;  /* 0x0000001800007388 */ /* 0x0001e80000000c00 */
[----:B------:R1:W-:Y:S04]  /*51b80*/  STS.128 [R0+0x100], R40 ;  /* 0x0001002800007388 */ /* 0x0003e80000000c00 */
        /* <DEDUP_REMOVED lines=12> */
[----:B--2---:R-:W-:Y:S01]  /*51c50*/  STS.128 [R0+0x180], R28 ;  /* 0x0001801c00007388 */ /* 0x004fe20000000c00 */
        /* <DEDUP_REMOVED lines=12> */
[----:B---3--:R-:W-:Y:S04]  /*51d20*/  STS.128 [R0], R32 ;  /* 0x0000002000007388 */ /* 0x008fe80000000c00 */
[----:B------:R-:W-:Y:S04]  /*51d30*/  STS.128 [R0+0x80], R8 ;  /* 0x0000800800007388 */ /* 0x000fe80000000c00 */
[----:B------:R-:W-:Y:S04]  /*51d40*/  STS.128 [R0+0x100], R12 ;  /* 0x0001000c00007388 */ /* 0x000fe80000000c00 */
[----:B------:R-:W-:Y:S01]  /*51d50*/  STS.128 [R0+0x180], R56 ;  /* 0x0001803800007388 */ /* 0x000fe20000000c00 */
[----:B------:R-:W-:-:S06]  /*51d60*/  NOP ;  /* 0x0000000000007918 */ /* 0x000fcc0000000000 */
[----:B------:R-:W1:Y:S04]  /*51d70*/  LDS.128 R8, [R44] ;  /* 0x000000002c087984 */ /* 0x000e680000000c00 */
[----:B------:R-:W2:Y:S04]  /*51d80*/  LDS.128 R32, [R60] ;  /* 0x000000003c207984 */ /* 0x000ea80000000c00 */
[----:B------:R-:W2:Y:S04]  /*51d90*/  LDS.128 R12, [R61] ;  /* 0x000000003d0c7984 */ /* 0x000ea80000000c00 */
[----:B0-----:R-:W-:Y:S04]  /*51da0*/  STL.64 [R1+0x710], R28 ;  /* 0x0007101c01007387 */ /* 0x001fe80000100a00 */
[----:B------:R0:W-:Y:S04]  /*51db0*/  STL.64 [R1+0x718], R30 ;  /* 0x0007181e01007387 */ /* 0x0001e80000100a00 */
[----:B0-----:R-:W3:Y:S04]  /*51dc0*/  LDL.LU.64 R30, [R1+0x2240] ;  /* 0x00224000011e7983 */ /* 0x001ee80000300a00 */
[----:B------:R-:W3:Y:S04]  /*51dd0*/  LDL.LU.64 R28, [R1+0x2238] ;  /* 0x00223800011c7983 */ /* 0x000ee80000300a00 */
[----:B-1----:R-:W-:Y:S04]  /*51de0*/  STL.64 [R1+0x620], R8 ;  /* 0x0006200801007387 */ /* 0x002fe80000100a00 */
[----:B------:R-:W-:Y:S04]  /*51df0*/  STL.64 [R1+0x628], R10 ;  /* 0x0006280a01007387 */ /* 0x000fe80000100a00 */
[----:B------:R-:W0:Y:S01]  /*51e00*/  LDS.128 R8, [R3] ;  /* 0x0000000003087984 */ /* 0x000e220000000c00 */
[----:B------:R-:W-:-:S06]  /*51e10*/  NOP ;  /* 0x0000000000007918 */ /* 0x000fcc0000000000 */
[----:B------:R-:W-:Y:S04]  /*51e20*/  STS.128 [R0], R52 ;  /* 0x0000003400007388 */ /* 0x000fe80000000c00 */
[----:B------:R-:W-:Y:S04]  /*51e30*/  STS.128 [R0+0x80], R48 ;  /* 0x0000803000007388 */ /* 0x000fe80000000c00 */
[----:B----4-:R-:W-:Y:S04]  /*51e40*/  STS.128 [R0+0x100], R4 ;  /* 0x0001000400007388 */ /* 0x010fe80000000c00 */
[----:B------:R-:W-:Y:S01]  /*51e50*/  STS.128 [R0+0x180], R16 ;  /* 0x0001801000007388 */ /* 0x000fe20000000c00 */
[----:B------:R-:W-:-:S06]  /*51e60*/  NOP ;  /* 0x0000000000007918 */ /* 0x000fcc0000000000 */
[----:B------:R-:W1:Y:S04]  /*51e70*/  LDS.128 R4, [R44] ;  /* 0x000000002c047984 */ /* 0x000e680000000c00 */
[----:B--2---:R-:W-:Y:S04]  /*51e80*/  STL.64 [R1+0x6b0], R32 ;  /* 0x0006b02001007387 */ /* 0x004fe80000100a00 */
        /* <DEDUP_REMOVED lines=23> */
[----:B------:R-:W1:Y:S04]  /*52000*/  LDS.128 R12, [R60] ;  /* 0x000000003c0c7984 */ /* 0x000e680000000c00 */
[----:B------:R-:W2:Y:S04]  /*52010*/  LDS.128 R8, [R61] ;  /* 0x000000003d087984 */ /* 0x000ea80000000c00 */
[----:B0-----:R-:W-:Y:S04]  /*52020*/  STL.64 [R1+0x600], R4 ;  /* 0x0006000401007387 */ /* 0x001fe80000100a00 */
[----:B------:R-:W-:Y:S04]  /*52030*/  STL.64 [R1+0x608], R6 ;  /* 0x0006080601007387 */ /* 0x000fe80000100a00 */
[----:B------:R-:W0:Y:S04]  /*52040*/  LDS.128 R4, [R3] ;  /* 0x0000000003047984 */ /* 0x000e280000000c00 */
[----:B-1----:R-:W-:Y:S04]  /*52050*/  STL.64 [R1+0x670], R12 ;  /* 0x0006700c01007387 */ /* 0x002fe80000100a00 */
[----:B------:R-:W-:Y:S04]  /*52060*/  STL.64 [R1+0x678], R14 ;  /* 0x0006780e01007387 */ /* 0x000fe80000100a00 */
[----:B------:R-:W4:Y:S04]  /*52070*/  LDL.LU R24, [R1+0x11f0] ;  /* 0x0011f00001187983 */ /* 0x000f280000300800 */
[----:B--2---:R-:W-:Y:S04]  /*52080*/  STL.64 [R1+0x660], R8 ;  /* 0x0006600801007387 */ /* 0x004fe80000100a00 */
[----:B------:R-:W-:Y:S04]  /*52090*/  STL.64 [R1+0x668], R10 ;  /* 0x0006680a01007387 */ /* 0x000fe80000100a00 */
[----:B0-----:R0:W-:Y:S04]  /*520a0*/  STL.64 [R1+0x650], R4 ;  /* 0x0006500401007387 */ /* 0x0011e80000100a00 */
[----:B------:R1:W-:Y:S04]  /*520b0*/  STL.64 [R1+0x658], R6 ;  /* 0x0006580601007387 */ /* 0x0003e80000100a00 */
[----:B------:R-:W4:Y:S04]  /*520c0*/  LDL.LU R25, [R1+0x11f4] ;  /* 0x0011f40001197983 */ /* 0x000f280000300800 */
[----:B------:R-:W4:Y:S04]  /*520d0*/  LDL.LU R26, [R1+0x11f8] ;  /* 0x0011f800011a7983 */ /* 0x000f280000300800 */
[----:B------:R-:W4:Y:S01]  /*520e0*/  LDL.LU R27, [R1+0x11fc] ;  /* 0x0011fc00011b7983 */ /* 0x000f220000300800 */
[----:B------:R-:W-:-:S06]  /*520f0*/  NOP ;  /* 0x0000000000007918 */ /* 0x000fcc0000000000 */
[----:B0-----:R-:W2:Y:S04]  /*52100*/  LDL.LU R4, [R1+0x11b0] ;  /* 0x0011b00001047983 */ /* 0x001ea80000300800 */
[----:B------:R-:W2:Y:S04]  /*52110*/  LDL.LU R5, [R1+0x11b4] ;  /* 0x0011b40001057983 */ /* 0x000ea80000300800 */
[----:B-1----:R-:W2:Y:S04]  /*52120*/  LDL.LU R6, [R1+0x11b8] ;  /* 0x0011b80001067983 */ /* 0x002ea80000300800 */
        /* <DEDUP_REMOVED lines=41> */
[----:B--2---:R-:W-:Y:S04]  /*523c0*/  STS.128 [R0+0x180], R4 ;  /* 0x0001800400007388 */ /* 0x004fe80000000c00 */
[----:B---3--:R-:W-:Y:S04]  /*523d0*/  STS.128 [R0+0x100], R52 ;  /* 0x0001003400007388 */ /* 0x008fe80000000c00 */
[----:B----4-:R0:W-:Y:S04]  /*523e0*/  STS.128 [R0], R32 ;  /* 0x0000002000007388 */ /* 0x0101e80000000c00 */
[----:B------:R1:W-:Y:S01]  /*523f0*/  STS.128 [R0+0x80], R8 ;  /* 0x0000800800007388 */ /* 0x0003e20000000c00 */
[----:B------:R-:W-:-:S06]  /*52400*/  NOP ;  /* 0x0000000000007918 */ /* 0x000fcc0000000000 */
[----:B------:R-:W2:Y:S04]  /*52410*/  LDS.128 R4, [R44] ;  /* 0x000000002c047984 */ /* 0x000ea80000000c00 */
[----:B0-----:R-:W3:Y:S04]  /*52420*/  LDL.LU.64 R34, [R1+0x2230] ;  /* 0x0022300001227983 */ /* 0x001ee80000300a00 */
[----:B------:R-:W4:Y:S04]  /*52430*/  LDL.LU.64 R32, [R1+0x2228] ;  /* 0x0022280001207983 */ /* 0x000f280000300a00 */
[----:B-1----:R-:W3:Y:S04]  /*52440*/  LDL.LU R11, [R1+0x2220] ;  /* 0x00222000010b7983 */ /* 0x002ee80000300800 */
[----:B------:R-:W3:Y:S04]  /*52450*/  LDL.LU.64 R54, [R1+0x2218] ;  /* 0x0022180001367983 */ /* 0x000ee80000300a00 */
[----:B------:R-:W3:Y:S04]  /*52460*/  LDL.LU R52, [R1+0x2210] ;  /* 0x0022100001347983 */ /* 0x000ee80000300800 */
[----:B--2---:R-:W-:Y:S04]  /*52470*/  STL.64 [R1+0x5f0], R4 ;  /* 0x0005f00401007387 */ /* 0x004fe80000100a00 */
        /* <DEDUP_REMOVED lines=15> */
[----:B------:R-:W2:Y:S04]  /*52570*/  LDS.128 R24, [R60] ;  /* 0x000000003c187984 */ /* 0x000ea80000000c00 */
[----:B0-----:R0:W-:Y:S04]  /*52580*/  STL.64 [R1+0x5b0], R4 ;  /* 0x0005b00401007387 */ /* 0x0011e80000100a00 */
[----:B------:R0:W-:Y:S04]  /*52590*/  STL.64 [R1+0x5b8], R6 ;  /* 0x0005b80601007387 */ /* 0x0001e80000100a00 */
[----:B0-----:R-:W3:Y:S04]  /*525a0*/  LDL.LU.64 R4, [R1+0x2208] ;  /* 0x0022080001047983 */ /* 0x001ee80000300a00 */
[----:B------:R-:W3:Y:S04]  /*525b0*/  LDL.LU R6, [R1+0x120] ;  /* 0x0001200001067983 */ /* 0x000ee80000300800 */
[----:B------:R-:W3:Y:S04]  /*525c0*/  LDL.LU R58, [R1+0x2200] ;  /* 0x00220000013a7983 */ /* 0x000ee80000300800 */
[----:B------:R-:W3:Y:S04]  /*525d0*/  LDL.LU.64 R56, [R1+0x21f8] ;  /* 0x0021f80001387983 */ /* 0x000ee80000300a00 */
[----:B------:R-:W3:Y:S04]  /*525e0*/  LDL.LU R51, [R1+0x21f0] ;  /* 0x0021f00001337983 */ /* 0x000ee80000300800 */
[----:B------:R-:W3:Y:S04]  /*525f0*/  LDL.LU.64 R48, [R1+0x21e8] ;  /* 0x0021e80001307983 */ /* 0x000ee80000300a00 */
[----:B-1----:R-:W-:Y:S04]  /*52600*/  STL.64 [R1+0x5a0], R12 ;  /* 0x0005a00c01007387 */ /* 0x002fe80000100a00 */
[----:B------:R-:W-:Y:S04]  /*52610*/  STL.64 [R1+0x5a8], R14 ;  /* 0x0005a80e01007387 */ /* 0x000fe80000100a00 */
[----:B------:R-:W0:Y:S04]  /*52620*/  LDS.128 R12, [R61] ;  /* 0x000000003d0c7984 */ /* 0x000e280000000c00 */
[----:B--2---:R-:W-:Y:S04]  /*52630*/  STL.64 [R1+0x590], R24 ;  /* 0x0005901801007387 */ /* 0x004fe80000100a00 */
[----:B------:R-:W-:Y:S04]  /*52640*/  STL.64 [R1+0x598], R26 ;  /* 0x0005981a01007387 */ /* 0x000fe80000100a00 */
[----:B------:R-:W1:Y:S01]  /*52650*/  LDS.128 R24, [R3] ;  /* 0x0000000003187984 */ /* 0x000e620000000c00 */
[----:B------:R-:W-:-:S06]  /*52660*/  NOP ;  /* 0x0000000000007918 */ /* 0x000fcc0000000000 */
[----:B------:R-:W2:Y:S04]  /*52670*/  LDL.LU R7, [R1+0x10dc] ;  /* 0x0010dc0001077983 */ /* 0x000ea80000300800 */
[----:B0-----:R-:W-:Y:S04]  /*52680*/  STL.64 [R1+0x500], R12 ;  /* 0x0005000c01007387 */ /* 0x001fe80000100a00 */
[----:B------:R-:W-:Y:S04]  /*52690*/  STL.64 [R1+0x508], R14 ;  /* 0x0005080e01007387 */ /* 0x000fe80000100a00 */
[----:B------:R-:W3:Y:S04]  /*526a0*/  LDL.LU R50, [R1+0x110] ;  /* 0x0001100001327983 */ /* 0x000ee80000300800 */
[----:B-1----:R0:W-:Y:S04]  /*526b0*/  STL [R1+0x2164], R27 ;  /* 0x0021641b01007387 */ /* 0x0021e80000100800 */
[----:B0-----:R-:W3:Y:S04]  /*526c0*/  LDL.LU R27, [R1+0x1088] ;  /* 0x00108800011b7983 */ /* 0x001ee80000300800 */
[----:B------:R-:W4:Y:S04]  /*526d0*/  LDL R13, [R1+0x1098] ;  /* 0x00109800010d7983 */ /* 0x000f280000100800 */
[----:B------:R-:W4:Y:S04]  /*526e0*/  LDL.LU R59, [R1+0x100] ;  /* 0x00010000013b7983 */ /* 0x000f280000300800 */
[----:B------:R-:W4:Y:S04]  /*526f0*/  LDL.LU R45, [R1+0x10] ;  /* 0x00001000012d7983 */ /* 0x000f280000300800 */
[----:B------:R-:W4:Y:S04]  /*52700*/  LDL.LU R53, [R1] ;  /* 0x0000000001357983 */ /* 0x000f280000300800 */
[----:B------:R-:W4:Y:S04]  /*52710*/  LDL R12, [R1+0x109c] ;  /* 0x00109c00010c7983 */ /* 0x000f280000100800 */
[----:B------:R-:W4:Y:S04]  /*52720*/  LDL.LU R10, [R1+0x1f68] ;  /* 0x001f6800010a7983 */ /* 0x000f280000300800 */
[----:B------:R-:W4:Y:S04]  /*52730*/  LDL R8, [R1+0x10a0] ;  /* 0x0010a00001087983 */ /* 0x000f280000100800 */
[----:B------:R-:W-:Y:S04]  /*52740*/  STS.128 [R0], R16 ;  /* 0x0000001000007388 */ /* 0x000fe80000000c00 */
[----:B------:R-:W-:Y:S04]  /*52750*/  STS.128 [R0+0x80], R20 ;  /* 0x0000801400007388 */ /* 0x000fe80000000c00 */
[----:B------:R-:W-:Y:S04]  /*52760*/  STS.128 [R0+0x100], R36 ;  /* 0x0001002400007388 */ /* 0x000fe80000000c00 */
[----:B------:R3:W-:Y:S04]  /*52770*/  STS.128 [R0+0x180], R40 ;  /* 0x0001802800007388 */ /* 0x0007e80000000c00 */
[----:B------:R-:W4:Y:S04]  /*52780*/  LDL R14, [R1+0x10cc] ;  /* 0x0010cc00010e7983 */ /* 0x000f280000100800 */
[----:B------:R-:W4:Y:S04]  /*52790*/  LDL R9, [R1+0x115c] ;  /* 0x00115c0001097983 */ /* 0x000f280000100800 */
[----:B------:R-:W4:Y:S01]  /*527a0*/  LDL R15, [R1+0x1184] ;  /* 0x00118400010f7983 */ /* 0x000f220000100800 */
[----:B--2---:R-:W-:-:S02]  /*527b0*/  IMAD R44, R7, c[0x0][0x198], RZ ;  /* 0x00006600072c7a24 */ /* 0x004fc400078e02ff */
[C---:B---3--:R-:W-:Y:S01]  /*527c0*/  IMAD R0, R27.reuse, c[0x0][0x194], RZ ;  /* 0x000065001b007a24 */ /* 0x048fe200078e02ff */
[----:B------:R-:W-:-:S04]  /*527d0*/  ISETP.GE.AND P0, PT, R27, c[0x0][0x178], PT ;  /* 0x00005e001b007a0c */ /* 0x000fc80003f06270 */
[C---:B------:R-:W-:Y:S02]  /*527e0*/  LEA R2, P1, R0.reuse, c[0x0][0x170], 0x1 ;  /* 0x00005c0000027a11 */ /* 0x040fe400078208ff */
[----:B------:R-:W-:Y:S02]  /*527f0*/  ISETP.LT.AND P0, PT, R7, c[0x0][0x17c], !P0 ;  /* 0x00005f0007007a0c */ /* 0x000fe40004701270 */
[----:B------:R-:W-:-:S05]  /*52800*/  LEA.HI.X.SX32 R3, R0, c[0x0][0x174], 0x1, P1 ;  /* 0x00005d0000037a11 */ /* 0x000fca00008f0eff */
[----:B------:R-:W-:Y:S01]  /*52810*/  IMAD.WIDE R16, R44, 0x2, R2 ;  /* 0x000000022c107825 */ /* 0x000fe200078e0202 */
[----:B------:R-:W-:-:S06]  /*52820*/  NOP ;  /* 0x0000000000007918 */ /* 0x000fcc0000000000 */
[----:B------:R0:W-:Y:S01]  /*52830*/  @P0 STG.E.U16 [R16.64], R6 ;  /* 0x0000000610000986 */ /* 0x0001e2000c10150a */
[----:B------:R-:W-:-:S03]  /*52840*/  ISETP.GE.AND P0, PT, R7, c[0x0][0x17c], PT ;  /* 0x00005f0007007a0c */ /* 0x000fc60003f06270 */
[----:B------:R-:W2:Y:S01]  /*52850*/  LDL R7, [R1+0x111c] ;  /* 0x00111c0001077983 */ /* 0x000ea20000100800 */
[----:B------:R-:W-:-:S04]  /*52860*/  IMAD.MOV.U32 R40, RZ, RZ, c[0x0][0x194] ;  /* 0x00006500ff287624 */ /* 0x000fc800078e00ff */
[----:B------:R-:W-:Y:S01]  /*52870*/  IMAD R0, R40, 0x20, R0 ;  /* 0x0000002028007824 */ /* 0x000fe200078e0200 */
[----:B----4-:R-:W-:-:S04]  /*52880*/  ISETP.LT.AND P2, PT, R13, c[0x0][0x178], !P0 ;  /* 0x00005e000d007a0c */ /* 0x010fc80004741270 */
[----:B0-----:R-:W-:-:S04]  /*52890*/  LEA R16, P1, R0, c[0x0][0x170], 0x1 ;  /* 0x00005c0000107a11 */ /* 0x001fc800078208ff */
[----:B------:R-:W-:Y:S01]  /*528a0*/  LEA.HI.X.SX32 R17, R0, c[0x0][0x174], 0x1, P1 ;  /* 0x00005d0000117a11 */ /* 0x000fe200008f0eff */
[----:B------:R-:W-:-:S04]  /*528b0*/  IMAD R0, R40, 0x20, R0 ;  /* 0x0000002028007824 */ /* 0x000fc800078e0200 */
[----:B------:R-:W-:-:S05]  /*528c0*/  IMAD.WIDE R18, R44, 0x2, R16 ;  /* 0x000000022c127825 */ /* 0x000fca00078e0210 */
[----:B------:R0:W-:Y:S01]  /*528d0*/  @P2 STG.E.U16 [R18.64], R50 ;  /* 0x0000003212002986 */ /* 0x0001e2000c10150a */
[----:B------:R-:W-:Y:S02]  /*528e0*/  ISETP.LT.AND P2, PT, R12, c[0x0][0x178], !P0 ;  /* 0x00005e000c007a0c */ /* 0x000fe40004741270 */
        /* <DEDUP_REMOVED lines=16> */
[----:B------:R0:W-:Y:S02]  /*529f0*/  @P2 STG.E.U16 [R36.64], R53 ;  /* 0x0000003524002986 */ /* 0x0001e4000c10150a */
[----:B0-----:R-:W-:-:S04]  /*52a00*/  LEA R36, P1, R0, c[0x0][0x170], 0x1 ;  /* 0x00005c0000247a11 */ /* 0x001fc800078208ff */
[----:B------:R-:W-:Y:S01]  /*52a10*/  LEA.HI.X.SX32 R37, R0, c[0x0][0x174], 0x1, P1 ;  /* 0x00005d0000257a11 */ /* 0x000fe200008f0eff */
[----:B------:R-:W-:-:S04]  /*52a20*/  IMAD R0, R40, 0x20, R0 ;  /* 0x0000002028007824 */ /* 0x000fc800078e0200 */
[----:B------:R-:W-:Y:S01]  /*52a30*/  IMAD.WIDE R38, R44, 0x2, R36 ;  /* 0x000000022c267825 */ /* 0x000fe200078e0224 */
[----:B--2---:R-:W-:-:S13]  /*52a40*/  ISETP.LT.AND P2, PT, R7, c[0x0][0x178], !P0 ;  /* 0x00005e0007007a0c */ /* 0x004fda0004741270 */
[----:B------:R0:W-:Y:S01]  /*52a50*/  @P2 STG.E.U16 [R38.64], R56 ;  /* 0x0000003826002986 */ /* 0x0001e2000c10150a */
[----:B------:R-:W-:Y:S02]  /*52a60*/  ISETP.LT.AND P2, PT, R9, c[0x0][0x178], !P0 ;  /* 0x00005e0009007a0c */ /* 0x000fe40004741270 */
[----:B0-----:R-:W-:-:S04]  /*52a70*/  LEA R38, P1, R0, c[0x0][0x170], 0x1 ;  /* 0x00005c0000267a11 */ /* 0x001fc800078208ff */
[----:B------:R-:W-:Y:S01]  /*52a80*/  LEA.HI.X.SX32 R39, R0, c[0x0][0x174], 0x1, P1 ;  /* 0x00005d0000277a11 */ /* 0x000fe200008f0eff */
[----:B------:R-:W-:-:S04]  /*52a90*/  IMAD R0, R40, 0x20, R0 ;  /* 0x0000002028007824 */ /* 0x000fc800078e0200 */
[----:B------:R-:W-:Y:S01]  /*52aa0*/  IMAD.WIDE R40, R44, 0x2, R38 ;  /* 0x000000022c287825 */ /* 0x000fe200078e0226 */
[----:B------:R-:W-:-:S04]  /*52ab0*/  ISETP.LT.AND P1, PT, R15, c[0x0][0x178], !P0 ;  /* 0x00005e000f007a0c */ /* 0x000fc80004721270 */
[----:B------:R0:W-:Y:S01]  /*52ac0*/  @P2 STG.E.U16 [R40.64], R52 ;  /* 0x0000003428002986 */ /* 0x0001e2000c10150a */
[----:B------:R-:W-:Y:S02]  /*52ad0*/  ISETP.GE.AND P0, PT, R10, c[0x0][0x17c], PT ;  /* 0x00005f000a007a0c */ /* 0x000fe40003f06270 */
[----:B------:R-:W-:Y:S01]  /*52ae0*/  PRMT R56, R56, 0x7632, R56 ;  /* 0x0000763238387816 */ /* 0x000fe20000000038 */
[----:B------:R-:W2:Y:S01]  /*52af0*/  LDL.LU R10, [R1+0x180] ;  /* 0x00018000010a7983 */ /* 0x000ea20000300800 */
[----:B0-----:R-:W-:-:S04]  /*52b00*/  LEA R40, P2, R0, c[0x0][0x170], 0x1 ;  /* 0x00005c0000287a11 */ /* 0x001fc800078408ff */
[----:B------:R-:W-:-:S05]  /*52b10*/  LEA.HI.X.SX32 R41, R0, c[0x0][0x174], 0x1, P2 ;  /* 0x00005d0000297a11 */ /* 0x000fca00010f0eff */
[C---:B------:R-:W-:Y:S01]  /*52b20*/  IMAD.WIDE R42, R44.reuse, 0x2, R40 ;  /* 0x000000022c2a7825 */ /* 0x040fe200078e0228 */
[----:B------:R-:W-:-:S04]  /*52b30*/  IADD3 R0, R44, c[0x0][0x198], RZ ;  /* 0x000066002c007a10 */ /* 0x000fc80007ffe0ff */
[----:B------:R0:W-:Y:S01]  /*52b40*/  @P1 STG.E.U16 [R42.64], R48 ;  /* 0x000000302a001986 */ /* 0x0001e2000c10150a */
[----:B------:R-:W-:Y:S02]  /*52b50*/  ISETP.LT.AND P1, PT, R27, c[0x0][0x178], !P0 ;  /* 0x00005e001b007a0c */ /* 0x000fe40004721270 */
[----:B------:R-:W-:Y:S02]  /*52b60*/  PRMT R44, R6, 0x7632, R44 ;  /* 0x00007632062c7816 */ /* 0x000fe4000000002c */
[----:B------:R-:W-:Y:S01]  /*52b70*/  PRMT R52, R52, 0x7632, R52 ;  /* 0x0000763234347816 */ /* 0x000fe20000000034 */
[----:B------:R-:W3:Y:S01]  /*52b80*/  LDL.LU R6, [R1+0x170] ;  /* 0x0001700001067983 */ /* 0x000ee20000300800 */
[----:B0-----:R-:W-:-:S07]  /*52b90*/  IMAD.WIDE R42, R0, 0x2, R2 ;  /* 0x00000002002a7825 */ /* 0x001fce00078e0202 */
[----:B------:R0:W-:Y:S01]  /*52ba0*/  @P1 STG.E.U16 [R42.64], R44 ;  /* 0x0000002c2a001986 */ /* 0x0001e2000c10150a */
[----:B------:R-:W-:Y:S02]  /*52bb0*/  ISETP.LT.AND P1, PT, R13, c[0x0][0x178], !P0 ;  /* 0x00005e000d007a0c */ /* 0x000fe40004721270 */
[----:B0-----:R-:W-:Y:S01]  /*52bc0*/  PRMT R44, R50, 0x7632, R44 ;  /* 0x00007632322c7816 */ /* 0x001fe2000000002c */
[----:B------:R-:W-:Y:S01]  /*52bd0*/  IMAD.WIDE R42, R0, 0x2, R16 ;  /* 0x00000002002a7825 */ /* 0x000fe200078e0210 */
[----:B------:R-:W-:Y:S01]  /*52be0*/  PRMT R48, R48, 0x7632, R48 ;  /* 0x0000763230307816 */ /* 0x000fe20000000030 */
[----:B------:R-:W4:Y:S08]  /*52bf0*/  LDL.LU R50, [R1+0x130] ;  /* 0x0001300001327983 */ /* 0x000f300000300800 */
[----:B------:R0:W-:Y:S01]  /*52c00*/  @P1 STG.E.U16 [R42.64], R44 ;  /* 0x0000002c2a001986 */ /* 0x0001e2000c10150a */
[----:B------:R-:W-:-:S02]  /*52c10*/  ISETP.LT.AND P1, PT, R12, c[0x0][0x178], !P0 ;  /* 0x00005e000c007a0c */ /* 0x000fc40004721270 */
[----:B0-----:R-:W-:Y:S01]  /*52c20*/  PRMT R44, R59, 0x7632, R44 ;  /* 0x000076323b2c7816 */ /* 0x001fe2000000002c */
[----:B------:R-:W-:Y:S01]  /*52c30*/  IMAD.WIDE R42, R0, 0x2, R18 ;  /* 0x00000002002a7825 */ /* 0x000fe200078e0212 */
[----:B------:R-:W2:Y:S09]  /*52c40*/  LDL.LU R59, [R1+0x50] ;  /* 0x00005000013b7983 */ /* 0x000eb20000300800 */
[----:B------:R0:W-:Y:S01]  /*52c50*/  @P1 STG.E.U16 [R42.64], R44 ;  /* 0x0000002c2a001986 */ /* 0x0001e2000c10150a */
[----:B------:R-:W-:-:S02]  /*52c60*/  ISETP.LT.AND P1, PT, R8, c[0x0][0x178], !P0 ;  /* 0x00005e0008007a0c */ /* 0x000fc40004721270 */
[----:B0-----:R-:W-:Y:S01]  /*52c70*/  PRMT R44, R45, 0x7632, R44 ;  /* 0x000076322d2c7816 */ /* 0x001fe2000000002c */
[----:B------:R-:W-:-:S10]  /*52c80*/  IMAD.WIDE R42, R0, 0x2, R20 ;  /* 0x00000002002a7825 */ /* 0x000fd400078e0214 */
[----:B------:R0:W-:Y:S01]  /*52c90*/  @P1 STG.E.U16 [R42.64], R44 ;  /* 0x0000002c2a001986 */ /* 0x0001e2000c10150a */
[----:B------:R-:W-:Y:S02]  /*52ca0*/  ISETP.LT.AND P1, PT, R14, c[0x0][0x178], !P0 ;  /* 0x00005e000e007a0c */ /* 0x000fe40004721270 */
[----:B0-----:R-:W-:Y:S01]  /*52cb0*/  PRMT R44, R53, 0x7632, R44 ;  /* 0x00007632352c7816 */ /* 0x001fe2000000002c */
[----:B------:R-:W-:Y:S01]  /*52cc0*/  IMAD.WIDE R42, R0, 0x2, R22 ;  /* 0x00000002002a7825 */ /* 0x000fe200078e0216 */
[----:B------:R-:W2:Y:S09]  /*52cd0*/  LDL.LU R53, [R1+0x20] ;  /* 0x0000200001357983 */ /* 0x000eb20000300800 */
[----:B------:R0:W-:Y:S01]  /*52ce0*/  @P1 STG.E.U16 [R42.64], R44 ;  /* 0x0000002c2a001986 */ /* 0x0001e2000c10150a */
[----:B------:R-:W-:-:S03]  /*52cf0*/  ISETP.LT.AND P1, PT, R7, c[0x0][0x178], !P0 ;  /* 0x00005e0007007a0c */ /* 0x000fc60004721270 */
[----:B------:R-:W2:Y:S01]  /*52d00*/  LDL.LU R45, [R1+0x40] ;  /* 0x00004000012d7983 */ /* 0x000ea20000300800 */
[----:B0-----:R-:W-:-:S09]  /*52d10*/  IMAD.WIDE R42, R0, 0x2, R36 ;  /* 0x00000002002a7825 */ /* 0x001fd200078e0224 */
[----:B------:R0:W-:Y:S01]  /*52d20*/  @P1 STG.E.U16 [R42.64], R56 ;  /* 0x000000382a001986 */ /* 0x0001e2000c10150a */
[----:B------:R-:W-:Y:S02]  /*52d30*/  ISETP.LT.AND P1, PT, R9, c[0x0][0x178], !P0 ;  /* 0x00005e0009007a0c */ /* 0x000fe40004721270 */
[----:B------:R-:W-:Y:S01]  /*52d40*/  ISETP.LT.AND P0, PT, R15, c[0x0][0x178], !P0 ;  /* 0x00005e000f007a0c */ /* 0x000fe20004701270 */
[C---:B0-----:R-:W-:Y:S01]  /*52d50*/  IMAD.WIDE R42, R0.reuse, 0x2, R38 ;  /* 0x00000002002a7825 */ /* 0x041fe200078e0226 */
[----:B------:R-:W2:Y:S09]  /*52d60*/  LDL.LU R56, [R1+0x190] ;  /* 0x0001900001387983 */ /* 0x000eb20000300800 */
[----:B------:R0:W-:Y:S02]  /*52d70*/  @P1 STG.E.U16 [R42.64], R52 ;  /* 0x000000342a001986 */ /* 0x0001e4000c10150a */
[----:B0-----:R-:W-:-:S05]  /*52d80*/  IMAD.WIDE R42, R0, 0x2, R40 ;  /* 0x00000002002a7825 */ /* 0x001fca00078e0228 */
[----:B------:R0:W-:Y:S04]  /*52d90*/  @P0 STG.E.U16 [R42.64], R48 ;  /* 0x000000302a000986 */ /* 0x0001e8000c10150a */
[----:B0-----:R-:W2:Y:S01]  /*52da0*/  LDL.LU R43, [R1+0x1f6c] ;  /* 0x001f6c00012b7983 */ /* 0x001ea20000300800 */
[----:B------:R-:W-:Y:S02]  /*52db0*/  IADD3 R0, R0, c[0x0][0x198], RZ ;  /* 0x0000660000007a10 */ /* 0x000fe40007ffe0ff */
[----:B--2---:R-:W-:-:S04]  /*52dc0*/  ISETP.GE.AND P0, PT, R43, c[0x0][0x17c], PT ;  /* 0x00005f002b007a0c */ /* 0x004fc80003f06270 */
[----:B------:R-:W-:Y:S01]  /*52dd0*/  ISETP.LT.AND P2, PT, R27, c[0x0][0x178], !P0 ;  /* 0x00005e001b007a0c */ /* 0x000fe20004741270 */
[----:B------:R-:W-:Y:S01]  /*52de0*/  IMAD.WIDE R42, R0, 0x2, R2 ;  /* 0x00000002002a7825 */ /* 0x000fe200078e0202 */
[----:B------:R-:W-:-:S11]  /*52df0*/  ISETP.LT.AND P1, PT, R13, c[0x0][0x178], !P0 ;  /* 0x00005e000d007a0c */ /* 0x000fd60004721270 */
[----:B------:R0:W-:Y:S01]  /*52e00*/  @P2 STG.E.U16 [R42.64], R56 ;  /* 0x000000382a002986 */ /* 0x0001e2000c10150a */
[----:B------:R-:W-:Y:S01]  /*52e10*/  ISETP.LT.AND P2, PT, R12, c[0x0][0x178], !P0 ;  /* 0x00005e000c007a0c */ /* 0x000fe20004741270 */
[----:B0-----:R-:W-:-:S05]  /*52e20*/  IMAD.WIDE R42, R0, 0x2, R16 ;  /* 0x00000002002a7825 */ /* 0x001fca00078e0210 */
[----:B------:R0:W-:Y:S01]  /*52e30*/  @P1 STG.E.U16 [R42.64], R10 ;  /* 0x0000000a2a001986 */ /* 0x0001e2000c10150a */
[----:B------:R-:W-:Y:S01]  /*52e40*/  ISETP.LT.AND P1, PT, R8, c[0x0][0x178], !P0 ;  /* 0x00005e0008007a0c */ /* 0x000fe20004721270 */
[----:B0-----:R-:W-:-:S05]  /*52e50*/  IMAD.WIDE R42, R0, 0x2, R18 ;  /* 0x00000002002a7825 */ /* 0x001fca00078e0212 */
[----:B---3--:R0:W-:Y:S01]  /*52e60*/  @P2 STG.E.U16 [R42.64], R6 ;  /* 0x000000062a002986 */ /* 0x0081e2000c10150a */
[----:B------:R-:W-:Y:S01]  /*52e70*/  ISETP.LT.AND P2, PT, R14, c[0x0][0x178], !P0 ;  /* 0x00005e000e007a0c */ /* 0x000fe20004741270 */
[----:B0-----:R-:W-:-:S05]  /*52e80*/  IMAD.WIDE R42, R0, 0x2, R20 ;  /* 0x00000002002a7825 */ /* 0x001fca00078e0214 */
[----:B----4-:R0:W-:Y:S01]  /*52e90*/  @P1 STG.E.U16 [R42.64], R50 ;  /* 0x000000322a001986 */ /* 0x0101e2000c10150a */
[----:B------:R-:W-:Y:S01]  /*52ea0*/  ISETP.LT.AND P1, PT, R7, c[0x0][0x178], !P0 ;  /* 0x00005e0007007a0c */ /* 0x000fe20004721270 */
[----:B0-----:R-:W-:-:S05]  /*52eb0*/  IMAD.WIDE R42, R0, 0x2, R22 ;  /* 0x00000002002a7825 */ /* 0x001fca00078e0216 */
[----:B------:R0:W-:Y:S01]  /*52ec0*/  @P2 STG.E.U16 [R42.64], R59 ;  /* 0x0000003b2a002986 */ /* 0x0001e2000c10150a */
[----:B------:R-:W-:Y:S01]  /*52ed0*/  ISETP.LT.AND P2, PT, R9, c[0x0][0x178], !P0 ;  /* 0x00005e0009007a0c */ /* 0x000fe20004741270 */
[----:B0-----:R-:W-:-:S05]  /*52ee0*/  IMAD.WIDE R42, R0, 0x2, R36 ;  /* 0x00000002002a7825 */ /* 0x001fca00078e0224 */
[----:B------:R0:W-:Y:S02]  /*52ef0*/  @P1 STG.E.U16 [R42.64], R53 ;  /* 0x000000352a001986 */ /* 0x0001e4000c10150a */
[----:B0-----:R-:W-:-:S05]  /*52f00*/  IMAD.WIDE R42, R0, 0x2, R38 ;  /* 0x00000002002a7825 */ /* 0x001fca00078e0226 */
[----:B------:R0:W-:Y:S04]  /*52f10*/  @P2 STG.E.U16 [R42.64], R45 ;  /* 0x0000002d2a002986 */ /* 0x0001e8000c10150a */
[----:B0-----:R-:W2:Y:S01]  /*52f20*/  LDL.LU R43, [R1+0x1f70] ;  /* 0x001f7000012b7983 */ /* 0x001ea20000300800 */
[----:B------:R-:W-:Y:S02]  /*52f30*/  ISETP.LT.AND P1, PT, R15, c[0x0][0x178], !P0 ;  /* 0x00005e000f007a0c */ /* 0x000fe40004721270 */
[----:B--2---:R-:W-:Y:S01]  /*52f40*/  ISETP.GE.AND P0, PT, R43, c[0x0][0x17c], PT ;  /* 0x00005f002b007a0c */ /* 0x004fe20003f06270 */
[C---:B------:R-:W-:Y:S01]  /*52f50*/  IMAD.WIDE R42, R0.reuse, 0x2, R40 ;  /* 0x00000002002a7825 */ /* 0x040fe200078e0228 */
[----:B------:R-:W-:-:S09]  /*52f60*/  IADD3 R0, R0, c[0x0][0x198], RZ ;  /* 0x0000660000007a10 */ /* 0x000fd20007ffe0ff */
[----:B------:R0:W-:Y:S01]  /*52f70*/  @P1 STG.E.U16 [R42.64], R4 ;  /* 0x000000042a001986 */ /* 0x0001e2000c10150a */
[----:B------:R-:W-:Y:S02]  /*52f80*/  ISETP.LT.AND P1, PT, R27, c[0x0][0x178], !P0 ;  /* 0x00005e001b007a0c */ /* 0x000fe40004721270 */
        /* <DEDUP_REMOVED lines=11> */
[----:B------:R-:W3:Y:S09]  /*53040*/  LDL.LU R6, [R1+0x200] ;  /* 0x0002000001067983 */ /* 0x000ef20000300800 */
[----:B------:R0:W-:Y:S01]  /*53050*/  @P1 STG.E.U16 [R42.64], R4 ;  /* 0x000000042a001986 */ /* 0x0001e2000c10150a */
[----:B------:R-:W-:-:S02]  /*53060*/  ISETP.LT.AND P1, PT, R8, c[0x0][0x178], !P0 ;  /* 0x00005e0008007a0c */ /* 0x000fc40004721270 */
[----:B0-----:R-:W-:Y:S01]  /*53070*/  PRMT R4, R50, 0x7632, R4 ;  /* 0x0000763232047816 */ /* 0x001fe20000000004 */
[----:B------:R-:W-:Y:S01]  /*53080*/  IMAD.WIDE R42, R0, 0x2, R20 ;  /* 0x00000002002a7825 */ /* 0x000fe200078e0214 */
[----:B------:R-:W4:Y:S09]  /*53090*/  LDL.LU R50, [R1+0x1f0] ;  /* 0x0001f00001327983 */ /* 0x000f320000300800 */
[----:B------:R0:W-:Y:S01]  /*530a0*/  @P1 STG.E.U16 [R42.64], R4 ;  /* 0x000000042a001986 */ /* 0x0001e2000c10150a */
[----:B------:R-:W-:-:S02]  /*530b0*/  ISETP.LT.AND P1, PT, R14, c[0x0][0x178], !P0 ;  /* 0x00005e000e007a0c */ /* 0x000fc40004721270 */
[----:B0-----:R-:W-:Y:S01]  /*530c0*/  PRMT R4, R59, 0x7632, R4 ;  /* 0x000076323b047816 */ /* 0x001fe20000000004 */
[----:B------:R-:W-:Y:S01]  /*530d0*/  IMAD.WIDE R42, R0, 0x2, R22 ;  /* 0x00000002002a7825 */ /* 0x000fe200078e0216 */
[----:B------:R-:W2:Y:S09]  /*530e0*/  LDL.LU R59, [R1+0x1e0] ;  /* 0x0001e000013b7983 */ /* 0x000eb20000300800 */
[----:B------:R0:W-:Y:S01]  /*530f0*/  @P1 STG.E.U16 [R42.64], R4 ;  /* 0x000000042a001986 */ /* 0x0001e2000c10150a */
[----:B------:R-:W-:-:S03]  /*53100*/  ISETP.LT.AND P1, PT, R7, c[0x0][0x178], !P0 ;  /* 0x00005e0007007a0c */ /* 0x000fc60004721270 */
[----:B------:R-:W2:Y:S01]  /*53110*/  LDL.LU R10, [R1+0x1a0] ;  /* 0x0001a000010a7983 */ /* 0x000ea20000300800 */
[----:B0-----:R-:W-:Y:S01]  /*53120*/  PRMT R4, R53, 0x7632, R4 ;  /* 0x0000763235047816 */ /* 0x001fe20000000004 */
[----:B------:R-:W-:Y:S02]  /*53130*/  IMAD.WIDE R42, R0, 0x2, R36 ;  /* 0x00000002002a7825 */ /* 0x000fe400078e0224 */
[----:B------:R-:W2:Y:S06]  /*53140*/  LDL.LU R53, [R1+0x70] ;  /* 0x0000700001357983 */ /* 0x000eac0000300800 */
[----:B------:R0:W-:Y:S01]  /*53150*/  @P1 STG.E.U16 [R42.64], R4 ;  /* 0x000000042a001986 */ /* 0x0001e2000c10150a */
[----:B------:R-:W-:-:S02]  /*53160*/  ISETP.LT.AND P1, PT, R9, c[0x0][0x178], !P0 ;  /* 0x00005e0009007a0c */ /* 0x000fc40004721270 */
[----:B------:R-:W-:Y:S02]  /*53170*/  ISETP.LT.AND P0, PT, R15, c[0x0][0x178], !P0 ;  /* 0x00005e000f007a0c */ /* 0x000fe40004701270 */
[----:B0-----:R-:W-:Y:S01]  /*53180*/  PRMT R4, R45, 0x7632, R4 ;  /* 0x000076322d047816 */ /* 0x001fe20000000004 */
[----:B------:R-:W-:Y:S01]  /*53190*/  IMAD.WIDE R42, R0, 0x2, R38 ;  /* 0x00000002002a7825 */ /* 0x000fe200078e0226 */
[----:B------:R-:W2:Y:S07]  /*531a0*/  LDL.LU R45, [R1+0x21e0] ;  /* 0x0021e000012d7983 */ /* 0x000eae0000300800 */
[----:B------:R0:W-:Y:S02]  /*531b0*/  @P1 STG.E.U16 [R42.64], R4 ;  /* 0x000000042a001986 */ /* 0x0001e4000c10150a */
[----:B0-----:R-:W-:Y:S01]  /*531c0*/  PRMT R4, R4, 0x7632, R4 ;  /* 0x0000763204047816 */ /* 0x001fe20000000004 */
[----:B------:R-:W-:-:S05]  /*531d0*/  IMAD.WIDE R42, R0, 0x2, R40 ;  /* 0x00000002002a7825 */ /* 0x000fca00078e0228 */
        /* <DEDUP_REMOVED lines=27> */
[----:B------:R-:W-:Y:S02]  /*53390*/  PRMT R4, R56, 0x7632, R4 ;  /* 0x0000763238047816 */ /* 0x000fe40000000004 */
[----:B------:R-:W3:Y:S01]  /*533a0*/  LDL.LU R56, [R1+0x2e0] ;  /* 0x0002e00001387983 */ /* 0x000ee20000300800 */
[----:B--2---:R-:W-:Y:S01]  /*533b0*/  ISETP.GE.AND P0, PT, R43, c[0x0][0x17c], PT ;  /* 0x00005f002b007a0c */ /* 0x004fe20003f06270 */
[C---:B------:R-:W-:Y:S01]  /*533c0*/  IMAD.WIDE R42, R0.reuse, 0x2, R40 ;  /* 0x00000002002a7825 */ /* 0x040fe200078e0228 */
[----:B------:R-:W-:-:S06]  /*533d0*/  IADD3 R0, R0, c[0x0][0x198], RZ ;  /* 0x0000660000007a10 */ /* 0x000fcc0007ffe0ff */
[----:B------:R0:W-:Y:S01]  /*533e0*/  @P1 STG.E.U16 [R42.64], R57 ;  /* 0x000000392a001986 */ /* 0x0001e2000c10150a */
[----:B------:R-:W-:Y:S01]  /*533f0*/  ISETP.LT.AND P1, PT, R27, c[0x0][0x178], !P0 ;  /* 0x00005e001b007a0c */ /* 0x000fe20004721270 */
[----:B0-----:R-:W-:-:S12]  /*53400*/  IMAD.WIDE R42, R0, 0x2, R2 ;  /* 0x00000002002a7825 */ /* 0x001fd800078e0202 */
[----:B------:R0:W-:Y:S01]  /*53410*/  @P1 STG.E.U16 [R42.64], R4 ;  /* 0x000000042a001986 */ /* 0x0001e2000c10150a */
[----:B------:R-:W-:Y:S02]  /*53420*/  ISETP.LT.AND P1, PT, R13, c[0x0][0x178], !P0 ;  /* 0x00005e000d007a0c */ /* 0x000fe40004721270 */
        /* <DEDUP_REMOVED lines=10> */
[----:B------:R-:W-:Y:S01]  /*534d0*/  IMAD.WIDE R42, R0, 0x2, R20 ;  /* 0x00000002002a7825 */ /* 0x000fe200078e0214 */
[----:B------:R-:W4:Y:S09]  /*534e0*/  LDL.LU R59, [R1+0x290] ;  /* 0x00029000013b7983 */ /* 0x000f320000300800 */
        /* <DEDUP_REMOVED lines=8> */
[----:B0-----:R-:W-:Y:S01]  /*53570*/  PRMT R4, R53, 0x7632, R4 ;  /* 0x0000763235047816 */ /* 0x001fe20000000004 */
[----:B------:R-:W-:Y:S01]  /*53580*/  IMAD.WIDE R42, R0, 0x2, R36 ;  /* 0x00000002002a7825 */ /* 0x000fe200078e0224 */
[----:B------:R-:W2:Y:S09]  /*53590*/  LDL.LU R53, [R1+0x21dc] ;  /* 0x0021dc0001357983 */ /* 0x000eb20000300800 */
[----:B------:R0:W-:Y:S01]  /*535a0*/  @P1 STG.E.U16 [R42.64], R4 ;  /* 0x000000042a001986 */ /* 0x0001e2000c10150a */
[----:B------:R-:W-:-:S02]  /*535b0*/  ISETP.LT.AND P1, PT, R9, c[0x0][0x178], !P0 ;  /* 0x00005e0009007a0c */ /* 0x000fc40004721270 */
[----:B------:R-:W-:Y:S02]  /*535c0*/  ISETP.LT.AND P0, PT, R15, c[0x0][0x178], !P0 ;  /* 0x00005e000f007a0c */ /* 0x000fe40004701270 */
[----:B0-----:R-:W-:Y:S01]  /*535d0*/  PRMT R4, R45, 0x7632, R4 ;  /* 0x000076322d047816 */ /* 0x001fe20000000004 */
[C---:B------:R-:W-:Y:S01]  /*535e0*/  IMAD.WIDE R42, R0.reuse, 0x2, R38 ;  /* 0x00000002002a7825 */ /* 0x040fe200078e0226 */
[----:B------:R-:W2:Y:S07]  /*535f0*/  LDL.LU R45, [R1+0x21d8] ;  /* 0x0021d800012d7983 */ /* 0x000eae0000300800 */
[----:B------:R0:W-:Y:S02]  /*53600*/  @P1 STG.E.U16 [R42.64], R4 ;  /* 0x000000042a001986 */ /* 0x0001e4000c10150a */
[----:B0-----:R-:W-:Y:S01]  /*53610*/  PRMT R4, R57, 0x7632, R4 ;  /* 0x0000763239047816 */ /* 0x001fe20000000004 */
[C---:B------:R-:W-:Y:S01]  /*53620*/  IMAD.WIDE R42, R0.reuse, 0x2, R40 ;  /* 0x00000002002a7825 */ /* 0x040fe200078e0228 */
[----:B------:R-:W2:Y:S04]  /*53630*/  LDL.LU R57, [R1+0x21d4] ;  /* 0x0021d40001397983 */ /* 0x000ea80000300800 */
[----:B------:R0:W-:Y:S04]  /*53640*/  @P0 STG.E.U16 [R42.64], R4 ;  /* 0x000000042a000986 */ /* 0x0001e8000c10150a */
[----:B0-----:R-:W2:Y:S01]  /*53650*/  LDL.LU R43, [R1+0x1f7c] ;  /* 0x001f7c00012b7983 */ /* 0x001ea20000300800 */
[----:B------:R-:W-:-:S02]  /*53660*/  IADD3 R0, R0, c[0x0][0x198], RZ ;  /* 0x0000660000007a10 */ /* 0x000fc40007ffe0ff */
[----:B--2---:R-:W-:-:S04]  /*53670*/  ISETP.GE.AND P0, PT, R43, c[0x0][0x17c], PT ;  /* 0x00005f002b007a0c */ /* 0x004fc80003f06270 */
[----:B------:R-:W-:Y:S01]  /*53680*/  ISETP.LT.AND P2, PT, R27, c[0x0][0x178], !P0 ;  /* 0x00005e001b007a0c */ /* 0x000fe20004741270 */
[----:B------:R-:W-:Y:S01]  /*53690*/  IMAD.WIDE R42, R0, 0x2, R2 ;  /* 0x00000002002a7825 */ /* 0x000fe200078e0202 */
[----:B------:R-:W-:-:S11]  /*536a0*/  ISETP.LT.AND P1, PT, R13, c[0x0][0x178], !P0 ;  /* 0x00005e000d007a0c */ /* 0x000fd60004721270 */
[----:B---3--:R0:W-:Y:S01]  /*536b0*/  @P2 STG.E.U16 [R42.64], R56 ;  /* 0x000000382a002986 */ /* 0x0081e2000c10150a */
[----:B------:R-:W-:Y:S01]  /*536c0*/  ISETP.LT.AND P2, PT, R12, c[0x0][0x178], !P0 ;  /* 0x00005e000c007a0c */ /* 0x000fe20004741270 */
[----:B0-----:R-:W-:-:S05]  /*536d0*/  IMAD.WIDE R42, R0, 0x2, R16 ;  /* 0x00000002002a7825 */ /* 0x001fca00078e0210 */
[----:B------:R0:W-:Y:S01]  /*536e0*/  @P1 STG.E.U16 [R42.64], R50 ;  /* 0x000000322a001986 */ /* 0x0001e2000c10150a */
        /* <DEDUP_REMOVED lines=17> */
[----:B--2---:R-:W-:Y:S01]  /*53800*/  ISETP.GE.AND P0, PT, R43, c[0x0][0x17c], PT ;  /* 0x00005f002b007a0c */ /* 0x004fe20003f06270 */
[C---:B------:R-:W-:Y:S01]  /*53810*/  IMAD.WIDE R42, R0.reuse, 0x2, R40 ;  /* 0x00000002002a7825 */ /* 0x040fe200078e0228 */
[----:B------:R-:W-:-:S07]  /*53820*/  IADD3 R0, R0, c[0x0][0x198], RZ ;  /* 0x0000660000007a10 */ /* 0x000fce0007ffe0ff */
[----:B------:R0:W-:Y:S01]  /*53830*/  @P1 STG.E.U16 [R42.64], R47 ;  /* 0x0000002f2a001986 */ /* 0x0001e2000c10150a */
[----:B------:R-:W-:Y:S01]  /*53840*/  ISETP.LT.AND P1, PT, R27, c[0x0][0x178], !P0 ;  /* 0x00005e001b007a0c */ /* 0x000fe20004721270 */
[----:B0-----:R-:W-:-:S12]  /*53850*/  IMAD.WIDE R42, R0, 0x2, R2 ;  /* 0x00000002002a7825 */ /* 0x001fd800078e0202 */
        /* <DEDUP_REMOVED lines=9> */
[----:B------:R-:W3:Y:S09]  /*538f0*/  LDL.LU R59, [R1+0x114] ;  /* 0x00011400013b7983 */ /* 0x000ef20000300800 */
[----:B------:R0:W-:Y:S02]  /*53900*/  @P1 STG.E.U16 [R42.64], R4 ;  /* 0x000000042a001986 */ /* 0x0001e4000c10150a */
[----:B0-----:R-:W-:-:S02]  /*53910*/  PRMT R4, R6, 0x7632, R4 ;  /* 0x0000763206047816 */ /* 0x001fc40000000004 */
[----:B------:R-:W4:Y:S01]  /*53920*/  LDL.LU R6, [R1+0x1f84] ;  /* 0x001f840001067983 */ /* 0x000f220000300800 */
[----:B------:R-:W-:Y:S01]  /*53930*/  ISETP.LT.AND P1, PT, R8, c[0x0][0x178], !P0 ;  /* 0x00005e0008007a0c */ /* 0x000fe20004721270 */
[----:B------:R-:W-:-:S12]  /*53940*/  IMAD.WIDE R42, R0, 0x2, R20 ;  /* 0x00000002002a7825 */ /* 0x000fd800078e0214 */
        /* <DEDUP_REMOVED lines=13> */
[----:B------:R-:W3:Y:S09]  /*53a20*/  LDL.LU R46, [R1+0x21cc] ;  /* 0x0021cc00012e7983 */ /* 0x000ef20000300800 */
[----:B------:R0:W-:Y:S02]  /*53a30*/  @P1 STG.E.U16 [R42.64], R4 ;  /* 0x000000042a001986 */ /* 0x0001e4000c10150a */
[----:B0-----:R-:W-:-:S02]  /*53a40*/  PRMT R4, R47, 0x7632, R4 ;  /* 0x000076322f047816 */ /* 0x001fc40000000004 */
[----:B------:R-:W3:Y:S04]  /*53a50*/  LDL.LU R47, [R1+0x21c8] ;  /* 0x0021c800012f7983 */ /* 0x000ee80000300800 */
[----:B------:R-:W3:Y:S01]  /*53a60*/  LDL.LU R56, [R1+0x1f88] ;  /* 0x001f880001387983 */ /* 0x000ee20000300800 */
[----:B------:R-:W-:Y:S01]  /*53a70*/  ISETP.LT.AND P0, PT, R15, c[0x0][0x178], !P0 ;  /* 0x00005e000f007a0c */ /* 0x000fe20004701270 */
[----:B------:R-:W-:Y:S02]  /*53a80*/  IMAD.WIDE R42, R0, 0x2, R40 ;  /* 0x00000002002a7825 */ /* 0x000fe400078e0228 */
[----:B------:R-:W3:Y:S10]  /*53a90*/  LDL.LU R10, [R1+0x1f8c] ;  /* 0x001f8c00010a7983 */ /* 0x000ef40000300800 */
[----:B------:R0:W-:Y:S01]  /*53aa0*/  @P0 STG.E.U16 [R42.64], R4 ;  /* 0x000000042a000986 */ /* 0x0001e2000c10150a */
[----:B----4-:R-:W-:-:S03]  /*53ab0*/  ISETP.GE.AND P0, PT, R6, c[0x0][0x17c], PT ;  /* 0x00005f0006007a0c */ /* 0x010fc60003f06270 */
[----:B------:R-:W4:Y:S01]  /*53ac0*/  LDL.LU R6, [R1+0x1f90] ;  /* 0x001f900001067983 */ /* 0x000f220000300800 */
[----:B------:R-:W-:Y:S02]  /*53ad0*/  ISETP.LT.AND P1, PT, R27, c[0x0][0x178], !P0 ;  /* 0x00005e001b007a0c */ /* 0x000fe40004721270 */
[----:B------:R-:W-:Y:S02]  /*53ae0*/  IADD3 R0, R0, c[0x0][0x198], RZ ;  /* 0x0000660000007a10 */ /* 0x000fe40007ffe0ff */
[----:B------:R-:W-:-:S03]  /*53af0*/  ISETP.LT.AND P2, PT, R13, c[0x0][0x178], !P0 ;  /* 0x00005e000d007a0c */ /* 0x000fc60004741270 */
[----:B0-----:R-:W-:-:S06]  /*53b00*/  IMAD.WIDE R42, R0, 0x2, R2 ;  /* 0x00000002002a7825 */ /* 0x001fcc00078e0202 */
[----:B--2---:R0:W-:Y:S01]  /*53b10*/  @P1 STG.E.U16 [R42.64], R50 ;  /* 0x000000322a001986 */ /* 0x0041e2000c10150a */
[----:B------:R-:W-:Y:S01]  /*53b20*/  ISETP.LT.AND P1, PT, R12, c[0x0][0x178], !P0 ;  /* 0x00005e000c007a0c */ /* 0x000fe20004721270 */
[----:B0-----:R-:W-:-:S05]  /*53b30*/  IMAD.WIDE R42, R0, 0x2, R16 ;  /* 0x00000002002a7825 */ /* 0x001fca00078e0210 */
[----:B---3--:R0:W-:Y:S01]  /*53b40*/  @P2 STG.E.U16 [R42.64], R59 ;  /* 0x0000003b2a002986 */ /* 0x0081e2000c10150a */
        /* <DEDUP_REMOVED lines=8> */
[----:B------:R0:W-:Y:S01]  /*53bd0*/  @P1 STG.E.U16 [R42.64], R45 ;  /* 0x0000002d2a001986 */ /* 0x0001e2000c10150a */
[----:B------:R-:W-:Y:S02]  /*53be0*/  ISETP.LT.AND P1, PT, R9, c[0x0][0x178], !P0 ;  /* 0x00005e0009007a0c */ /* 0x000fe40004721270 */
[----:B------:R-:W-:Y:S01]  /*53bf0*/  ISETP.LT.AND P0, PT, R15, c[0x0][0x178], !P0 ;  /* 0x00005e000f007a0c */ /* 0x000fe20004701270 */
[----:B0-----:R-:W-:Y:S01]  /*53c00*/  IMAD.WIDE R42, R0, 0x2, R36 ;  /* 0x00000002002a7825 */ /* 0x001fe200078e0224 */
[----:B------:R-:W-:Y:S02]  /*53c10*/  ISETP.GE.AND P4, PT, R56, c[0x0][0x17c], PT ;  /* 0x00005f0038007a0c */ /* 0x000fe40003f86270 */
[----:B------:R-:W-:Y:S01]  /*53c20*/  PRMT R4, R50, 0x7632, R4 ;  /* 0x0000763232047816 */ /* 0x000fe20000000004 */
[----:B------:R-:W2:Y:S04]  /*53c30*/  LDL.LU R56, [R1+0x174] ;  /* 0x0001740001387983 */ /* 0x000ea80000300800 */
[----:B------:R0:W-:Y:S02]  /*53c40*/  @P2 STG.E.U16 [R42.64], R57 ;  /* 0x000000392a002986 */ /* 0x0001e4000c10150a */
[----:B0-----:R-:W-:-:S05]  /*53c50*/  IMAD.WIDE R42, R0, 0x2, R38 ;  /* 0x00000002002a7825 */ /* 0x001fca00078e0226 */
[----:B------:R0:W-:Y:S01]  /*53c60*/  @P1 STG.E.U16 [R42.64], R53 ;  /* 0x000000352a001986 */ /* 0x0001e2000c10150a */
[----:B------:R-:W-:Y:S01]  /*53c70*/  ISETP.LT.AND P1, PT, R27, c[0x0][0x178], !P4 ;  /* 0x00005e001b007a0c */ /* 0x000fe20006721270 */
[C---:B0-----:R-:W-:Y:S01]  /*53c80*/  IMAD.WIDE R42, R0.reuse, 0x2, R40 ;  /* 0x00000002002a7825 */ /* 0x041fe200078e0228 */
[----:B------:R-:W-:-:S04]  /*53c90*/  IADD3 R0, R0, c[0x0][0x198], RZ ;  /* 0x0000660000007a10 */ /* 0x000fc80007ffe0ff */
[----:B------:R0:W-:Y:S01]  /*53ca0*/  @P0 STG.E.U16 [R42.64], R49 ;  /* 0x000000312a000986 */ /* 0x0001e2000c10150a */
[----:B------:R-:W-:Y:S02]  /*53cb0*/  ISETP.LT.AND P0, PT, R13, c[0x0][0x178], !P4 ;  /* 0x00005e000d007a0c */ /* 0x000fe40006701270 */
[----:B------:R-:W-:Y:S01]  /*53cc0*/  ISETP.LT.AND P3, PT, R12, c[0x0][0x178], !P4 ;  /* 0x00005e000c007a0c */ /* 0x000fe20006761270 */
[----:B0-----:R-:W-:-:S05]  /*53cd0*/  IMAD.WIDE R42, R0, 0x2, R2 ;  /* 0x00000002002a7825 */ /* 0x001fca00078e0202 */
[----:B------:R0:W-:Y:S01]  /*53ce0*/  @P1 STG.E.U16 [R42.64], R4 ;  /* 0x000000042a001986 */ /* 0x0001e2000c10150a */
[----:B------:R-:W-:Y:S02]  /*53cf0*/  ISETP.LT.AND P6, PT, R8, c[0x0][0x178], !P4 ;  /* 0x00005e0008007a0c */ /* 0x000fe400067c1270 */
[----:B------:R-:W-:Y:S02]  /*53d00*/  ISETP.LT.AND P2, PT, R14, c[0x0][0x178], !P4 ;  /* 0x00005e000e007a0c */ /* 0x000fe40006741270 */
[----:B------:R-:W-:Y:S02]  /*53d10*/  PRMT R44, R47, 0x7632, R44 ;  /* 0x000076322f2c7816 */ /* 0x000fe4000000002c */
[----:B0-----:R-:W-:Y:S01]  /*53d20*/  PRMT R4, R59, 0x7632, R4 ;  /* 0x000076323b047816 */ /* 0x001fe20000000004 */
[----:B------:R-:W-:Y:S01]  /*53d30*/  IMAD.WIDE R42, R0, 0x2, R16 ;  /* 0x00000002002a7825 */ /* 0x000fe200078e0210 */
[----:B------:R-:W-:-:S04]  /*53d40*/  ISETP.LT.AND P5, PT, R7, c[0x0][0x178], !P4 ;  /* 0x00005e0007007a0c */ /* 0x000fc800067a1270 */
[----:B------:R0:W-:Y:S01]  /*53d50*/  @P0 STG.E.U16 [R42.64], R4 ;  /* 0x000000042a000986 */ /* 0x0001e2000c10150a */
[----:B------:R-:W-:Y:S01]  /*53d60*/  PRMT R48, R46, 0x7632, R48 ;  /* 0x000076322e307816 */ /* 0x000fe20000000030 */
[----:B------:R-:W-:Y:S01]  /*53d70*/  IMAD.WIDE R46, R0, 0x2, R36 ;  /* 0x00000002002e7825 */ /* 0x000fe200078e0224 */
[----:B------:R-:W-:Y:S02]  /*53d80*/  ISETP.GE.AND P0, PT, R10, c[0x0][0x17c], PT ;  /* 0x00005f000a007a0c */ /* 0x000fe40003f06270 */
[----:B------:R-:W-:Y:S01]  /*53d90*/  PRMT R57, R57, 0x7632, R57 ;  /* 0x0000763239397816 */ /* 0x000fe20000000039 */
[----:B------:R-:W3:Y:S01]  /*53da0*/  LDL.LU R10, [R1+0x134] ;  /* 0x00013400010a7983 */ /* 0x000ee20000300800 */
[----:B0-----:R-:W-:Y:S01]  /*53db0*/  IMAD.WIDE R42, R0, 0x2, R18 ;  /* 0x00000002002a7825 */ /* 0x001fe200078e0212 */
[----:B------:R-:W-:-:S04]  /*53dc0*/  PRMT R4, R45, 0x7632, R4 ;  /* 0x000076322d047816 */ /* 0x000fc80000000004 */
[----:B------:R0:W-:Y:S02]  /*53dd0*/  @P3 STG.E.U16 [R42.64], R44 ;  /* 0x0000002c2a003986 */ /* 0x0001e4000c10150a */
[----:B0-----:R-:W-:-:S04]  /*53de0*/  IMAD.WIDE R42, R0, 0x2, R20 ;  /* 0x00000002002a7825 */ /* 0x001fc800078e0214 */
[C---:B------:R-:W-:Y:S01]  /*53df0*/  IMAD.WIDE R44, R0.reuse, 0x2, R22 ;  /* 0x00000002002c7825 */ /* 0x040fe200078e0216 */
[----:B------:R0:W-:Y:S04]  /*53e00*/  @P6 STG.E.U16 [R42.64], R48 ;  /* 0x000000302a006986 */ /* 0x0001e8000c10150a */
[----:B------:R1:W-:Y:S04]  /*53e10*/  @P2 STG.E.U16 [R44.64], R4 ;  /* 0x000000042c002986 */ /* 0x0003e8000c10150a */
[----:B------:R1:W-:Y:S01]  /*53e20*/  @P5 STG.E.U16 [R46.64], R57 ;  /* 0x000000392e005986 */ /* 0x0003e2000c10150a */
[C---:B0-----:R-:W-:Y:S01]  /*53e30*/  IMAD.WIDE R42, R0.reuse, 0x2, R40 ;  /* 0x00000002002a7825 */ /* 0x041fe200078e0228 */
[----:B-1----:R-:W-:-:S03]  /*53e40*/  IADD3 R4, R0, c[0x0][0x198], RZ ;  /* 0x0000660000047a10 */ /* 0x002fc60007ffe0ff */
[----:B------:R-:W-:Y:S01]  /*53e50*/  IMAD.WIDE R46, R0, 0x2, R38 ;  /* 0x00000002002e7825 */ /* 0x000fe200078e0226 */
[----:B----4-:R-:W-:Y:S02]  /*53e60*/  ISETP.GE.AND P1, PT, R6, c[0x0][0x17c], PT ;  /* 0x00005f0006007a0c */ /* 0x010fe40003f26270 */
[----:B------:R-:W4:Y:S04]  /*53e70*/  LDL.LU R6, [R1+0x54] ;  /* 0x0000540001067983 */ /* 0x000f280000300800 */
[----:B------:R-:W3:Y:S04]  /*53e80*/  LDL.LU R50, [R1+0x24] ;  /* 0x0000240001327983 */ /* 0x000ee80000300800 */
[----:B------:R-:W3:Y:S04]  /*53e90*/  LDL.LU R59, [R1+0x44] ;  /* 0x00004400013b7983 */ /* 0x000ee80000300800 */
[----:B------:R-:W3:Y:S04]  /*53ea0*/  LDL.LU R48, [R1+0x184] ;  /* 0x0001840001307983 */ /* 0x000ee80000300800 */
[----:B------:R-:W3:Y:S04]  /*53eb0*/  LDL.LU R57, [R1+0x194] ;  /* 0x0001940001397983 */ /* 0x000ee80000300800 */
[----:B------:R-:W4:Y:S01]  /*53ec0*/  LDL.LU R0, [R1+0x1f94] ;  /* 0x001f940001007983 */ /* 0x000f220000300800 */
[----:B------:R-:W-:-:S02]  /*53ed0*/  ISETP.LT.AND P3, PT, R9, c[0x0][0x178], !P4 ;  /* 0x00005e0009007a0c */ /* 0x000fc40006761270 */
[----:B------:R-:W-:Y:S02]  /*53ee0*/  ISETP.LT.AND P4, PT, R15, c[0x0][0x178], !P4 ;  /* 0x00005e000f007a0c */ /* 0x000fe40006781270 */
[----:B------:R-:W-:Y:S02]  /*53ef0*/  ISETP.LT.AND P6, PT, R27, c[0x0][0x178], !P1 ;  /* 0x00005e001b007a0c */ /* 0x000fe40004fc1270 */
[----:B------:R-:W-:Y:S02]  /*53f00*/  ISETP.LT.AND P5, PT, R13, c[0x0][0x178], !P1 ;  /* 0x00005e000d007a0c */ /* 0x000fe40004fa1270 */
[----:B------:R-:W-:Y:S02]  /*53f10*/  PRMT R53, R53, 0x7632, R53 ;  /* 0x0000763235357816 */ /* 0x000fe40000000035 */
[----:B------:R-:W-:Y:S02]  /*53f20*/  ISETP.LT.AND P2, PT, R12, c[0x0][0x178], !P1 ;  /* 0x00005e000c007a0c */ /* 0x000fe40004f41270 */
[----:B------:R-:W-:Y:S01]  /*53f30*/  PRMT R49, R49, 0x7632, R49 ;  /* 0x0000763231317816 */ /* 0x000fe20000000031 */
[----:B------:R0:W-:Y:S01]  /*53f40*/  @P3 STG.E.U16 [R46.64], R53 ;  /* 0x000000352e003986 */ /* 0x0001e2000c10150a */
[----:B------:R-:W-:Y:S01]  /*53f50*/  IMAD.WIDE R44, R4, 0x2, R2 ;  /* 0x00000002042c7825 */ /* 0x000fe200078e0202 */
[----:B------:R-:W-:-:S02]  /*53f60*/  ISETP.LT.AND P3, PT, R8, c[0x0][0x178], !P1 ;  /* 0x00005e0008007a0c */ /* 0x000fc40004f61270 */
[----:B------:R1:W-:Y:S01]  /*53f70*/  @P4 STG.E.U16 [R42.64], R49 ;  /* 0x000000312a004986 */ /* 0x0003e2000c10150a */
[----:B------:R-:W-:Y:S01]  /*53f80*/  ISETP.LT.AND P4, PT, R14, c[0x0][0x178], !P1 ;  /* 0x00005e000e007a0c */ /* 0x000fe20004f81270 */
[----:B0-----:R-:W-:-:S04]  /*53f90*/  IMAD.WIDE R46, R4, 0x2, R16 ;  /* 0x00000002042e7825 */ /* 0x001fc800078e0210 */
[----:B-1----:R-:W-:Y:S01]  /*53fa0*/  IMAD.WIDE R42, R4, 0x2, R18 ;  /* 0x00000002042a7825 */ /* 0x002fe200078e0212 */
[----:B--2---:R-:W-:Y:S01]  /*53fb0*/  PRMT R52, R56, 0x7632, R52 ;  /* 0x0000763238347816 */ /* 0x004fe20000000034 */
[----:B---3--:R0:W-:Y:S01]  /*53fc0*/  @P6 STG.E.U16 [R44.64], R57 ;  /* 0x000000392c006986 */ /* 0x0081e2000c10150a */
[----:B------:R-:W-:-:S03]  /*53fd0*/  ISETP.LT.AND P6, PT, R7, c[0x0][0x178], !P1 ;  /* 0x00005e0007007a0c */ /* 0x000fc60004fc1270 */
[----:B------:R1:W-:Y:S01]  /*53fe0*/  @P5 STG.E.U16 [R46.64], R48 ;  /* 0x000000302e005986 */ /* 0x0003e2000c10150a */
[----:B------:R-:W-:Y:S02]  /*53ff0*/  ISETP.LT.AND P5, PT, R9, c[0x0][0x178], !P1 ;  /* 0x00005e0009007a0c */ /* 0x000fe40004fa1270 */
[----:B------:R-:W-:Y:S01]  /*54000*/  ISETP.LT.AND P1, PT, R15, c[0x0][0x178], !P1 ;  /* 0x00005e000f007a0c */ /* 0x000fe20004f21270 */
[----:B------:R2:W-:Y:S01]  /*54010*/  @P2 STG.E.U16 [R42.64], R56 ;  /* 0x000000382a002986 */ /* 0x0005e2000c10150a */
[----:B----4-:R-:W-:Y:S01]  /*54020*/  ISETP.GE.AND P2, PT, R0, c[0x0][0x17c], PT ;  /* 0x00005f0000007a0c */ /* 0x010fe20003f46270 */
[----:B0-----:R-:W-:-:S04]  /*54030*/  IMAD.WIDE R44, R4, 0x2, R20 ;  /* 0x00000002042c7825 */ /* 0x001fc800078e0214 */
[C---:B-1----:R-:W-:Y:S01]  /*54040*/  IMAD.WIDE R46, R4.reuse, 0x2, R22 ;  /* 0x00000002042e7825 */ /* 0x042fe200078e0216 */
[----:B------:R0:W-:Y:S01]  /*54050*/  @P3 STG.E.U16 [R44.64], R10 ;  /* 0x0000000a2c003986 */ /* 0x0001e2000c10150a */
[----:B------:R-:W-:Y:S02]  /*54060*/  ISETP.LT.AND P3, PT, R27, c[0x0][0x178], !P2 ;  /* 0x00005e001b007a0c */ /* 0x000fe40005761270 */
[C---:B--2---:R-:W-:Y:S01]  /*54070*/  IMAD.WIDE R42, R4.reuse, 0x2, R36 ;  /* 0x00000002042a7825 */ /* 0x044fe200078e0224 */
[----:B------:R1:W-:Y:S01]  /*54080*/  @P4 STG.E.U16 [R46.64], R6 ;  /* 0x000000062e004986 */ /* 0x0003e2000c10150a */
[----:B------:R-:W-:-:S03]  /*54090*/  IADD3 R0, R4, c[0x0][0x198], RZ ;  /* 0x0000660004007a10 */ /* 0x000fc60007ffe0ff */
[----:B------:R2:W-:Y:S01]  /*540a0*/  @P6 STG.E.U16 [R42.64], R50 ;  /* 0x000000322a006986 */ /* 0x0005e2000c10150a */
[----:B0-----:R-:W-:Y:S01]  /*540b0*/  IMAD.WIDE R44, R4, 0x2, R38 ;  /* 0x00000002042c7825 */ /* 0x001fe200078e0226 */
[----:B------:R-:W-:-:S03]  /*540c0*/  ISETP.LT.AND P6, PT, R13, c[0x0][0x178], !P2 ;  /* 0x00005e000d007a0c */ /* 0x000fc600057c1270 */
[----:B-1----:R-:W-:Y:S01]  /*540d0*/  IMAD.WIDE R46, R4, 0x2, R40 ;  /* 0x00000002042e7825 */ /* 0x002fe200078e0228 */
[----:B------:R0:W-:Y:S01]  /*540e0*/  @P5 STG.E.U16 [R44.64], R59 ;  /* 0x0000003b2c005986 */ /* 0x0001e2000c10150a */
[----:B------:R-:W-:Y:S02]  /*540f0*/  ISETP.LT.AND P5, PT, R12, c[0x0][0x178], !P2 ;  /* 0x00005e000c007a0c */ /* 0x000fe400057a1270 */
[----:B------:R-:W-:Y:S01]  /*54100*/  PRMT R4, R57, 0x7632, R4 ;  /* 0x0000763239047816 */ /* 0x000fe20000000004 */
[----:B--2---:R-:W-:Y:S01]  /*54110*/  IMAD.WIDE R42, R0, 0x2, R2 ;  /* 0x00000002002a7825 */ /* 0x004fe200078e0202 */
[----:B------:R1:W-:Y:S01]  /*54120*/  @P1 STG.E.U16 [R46.64], R5 ;  /* 0x000000052e001986 */ /* 0x0003e2000c10150a */
[----:B------:R-:W-:Y:S02]  /*54130*/  ISETP.LT.AND P4, PT, R8, c[0x0][0x178], !P2 ;  /* 0x00005e0008007a0c */ /* 0x000fe40005781270 */
[----:B------:R-:W-:Y:S01]  /*54140*/  ISETP.LT.AND P1, PT, R14, c[0x0][0x178], !P2 ;  /* 0x00005e000e007a0c */ /* 0x000fe20005721270 */
[----:B------:R2:W-:Y:S01]  /*54150*/  @P3 STG.E.U16 [R42.64], R4 ;  /* 0x000000042a003986 */ /* 0x0005e2000c10150a */
[----:B------:R-:W-:Y:S01]  /*54160*/  PRMT R53, R48, 0x7632, R53 ;  /* 0x0000763230357816 */ /* 0x000fe20000000035 */
[----:B0-----:R-:W-:-:S02]  /*54170*/  IMAD.WIDE R44, R0, 0x2, R18 ;  /* 0x00000002002c7825 */ /* 0x001fc400078e0212 */
[----:B------:R-:W3:Y:S02]  /*54180*/  LDL.LU R57, [R1+0x204] ;  /* 0x0002040001397983 */ /* 0x000ee40000300800 */
[----:B------:R-:W-:Y:S01]  /*54190*/  IMAD.WIDE R48, R0, 0x2, R22 ;  /* 0x0000000200307825 */ /* 0x000fe200078e0216 */
[----:B-1----:R-:W-:Y:S01]  /*541a0*/  PRMT R5, R10, 0x7632, R5 ;  /* 0x000076320a057816 */ /* 0x002fe20000000005 */
[----:B------:R-:W4:Y:S02]  /*541b0*/  LDL.LU R56, [R1+0x1f4] ;  /* 0x0001f40001387983 */ /* 0x000f240000300800 */
[----:B--2---:R-:W-:Y:S01]  /*541c0*/  IMAD.WIDE R42, R0, 0x2, R16 ;  /* 0x00000002002a7825 */ /* 0x004fe200078e0210 */
[----:B------:R-:W-:Y:S01]  /*541d0*/  PRMT R4, R6, 0x7632, R4 ;  /* 0x0000763206047816 */ /* 0x000fe20000000004 */
[----:B------:R-:W2:Y:S02]  /*541e0*/  LDL.LU R10, [R1+0x1e4] ;  /* 0x0001e400010a7983 */ /* 0x000ea40000300800 */
[----:B------:R-:W-:-:S02]  /*541f0*/  IMAD.WIDE R46, R0, 0x2, R20 ;  /* 0x00000002002e7825 */ /* 0x000fc400078e0214 */
[----:B------:R0:W-:Y:S01]  /*54200*/  @P6 STG.E.U16 [R42.64], R53 ;  /* 0x000000352a006986 */ /* 0x0001e2000c10150a */
[----:B------:R-:W-:-:S03]  /*54210*/  ISETP.LT.AND P3, PT, R7, c[0x0][0x178], !P2 ;  /* 0x00005e0007007a0c */ /* 0x000fc60005761270 */
[----:B------:R1:W-:Y:S04]  /*54220*/  @P5 STG.E.U16 [R44.64], R52 ;  /* 0x000000342c005986 */ /* 0x0003e8000c10150a */
[----:B------:R1:W-:Y:S04]  /*54230*/  @P4 STG.E.U16 [R46.64], R5 ;  /* 0x000000052e004986 */ /* 0x0003e8000c10150a */
[----:B------:R1:W-:Y:S01]  /*54240*/  @P1 STG.E.U16 [R48.64], R4 ;  /* 0x0000000430001986 */ /* 0x0003e2000c10150a */
[----:B------:R-:W-:Y:S01]  /*54250*/  ISETP.LT.AND P1, PT, R9, c[0x0][0x178], !P2 ;  /* 0x00005e0009007a0c */ /* 0x000fe20005721270 */
[----:B0-----:R-:W-:-:S02]  /*54260*/  IMAD.WIDE R42, R0, 0x2, R38 ;  /* 0x00000002002a7825 */ /* 0x001fc400078e0226 */
[----:B------:R-:W2:Y:S02]  /*54270*/  LDL.LU R53, [R1+0x214] ;  /* 0x0002140001357983 */ /* 0x000ea40000300800 */
[----:B-1----:R-:W-:Y:S01]  /*54280*/  IMAD.WIDE R44, R0, 0x2, R36 ;  /* 0x00000002002c7825 */ /* 0x002fe200078e0224 */
[----:B------:R-:W-:Y:S02]  /*54290*/  PRMT R47, R59, 0x7632, R47 ;  /* 0x000076323b2f7816 */ /* 0x000fe4000000002f */
[----:B------:R-:W-:Y:S02]  /*542a0*/  PRMT R48, R50, 0x7632, R48 ;  /* 0x0000763232307816 */ /* 0x000fe40000000030 */
[----:B------:R-:W4:Y:S04]  /*542b0*/  LDL.LU R50, [R1+0x1a4] ;  /* 0x0001a40001327983 */ /* 0x000f280000300800 */
[----:B------:R-:W4:Y:S04]  /*542c0*/  LDL.LU R59, [R1+0x74] ;  /* 0x00007400013b7983 */ /* 0x000f280000300800 */
[----:B------:R-:W4:Y:S04]  /*542d0*/  LDL.LU R6, [R1+0x64] ;  /* 0x0000640001067983 */ /* 0x000f280000300800 */
[----:B------:R0:W-:Y:S04]  /*542e0*/  @P3 STG.E.U16 [R44.64], R48 ;  /* 0x000000302c003986 */ /* 0x0001e8000c10150a */
[----:B------:R1:W-:Y:S04]  /*542f0*/  @P1 STG.E.U16 [R42.64], R47 ;  /* 0x0000002f2a001986 */ /* 0x0003e8000c10150a */
[----:B0-----:R-:W4:Y:S04]  /*54300*/  LDL.LU R48, [R1+0x1f9c] ;  /* 0x001f9c0001307983 */ /* 0x001f280000300800 */
[----:B-1----:R-:W4:Y:S01]  /*54310*/  LDL.LU R47, [R1+0x1f98] ;  /* 0x001f9800012f7983 */ /* 0x002f220000300800 */
[----:B------:R-:W-:-:S02]  /*54320*/  ISETP.LT.AND P2, PT, R15, c[0x0][0x178], !P2 ;  /* 0x00005e000f007a0c */ /* 0x000fc40005741270 */
[----:B------:R-:W-:Y:S02]  /*54330*/  ISETP.LT.AND P5, PT, R27, c[0x0][0x178], !P0 ;  /* 0x00005e001b007a0c */ /* 0x000fe400047a1270 */
[----:B------:R-:W-:Y:S01]  /*54340*/  PRMT R46, R5, 0x7632, R46 ;  /* 0x00007632052e7816 */ /* 0x000fe2000000002e */
[C---:B------:R-:W-:Y:S01]  /*54350*/  IMAD.WIDE R4, R0.reuse, 0x2, R40 ;  /* 0x0000000200047825 */ /* 0x040fe200078e0228 */
[----:B------:R-:W-:Y:S02]  /*54360*/  ISETP.LT.AND P4, PT, R13, c[0x0][0x178], !P0 ;  /* 0x00005e000d007a0c */ /* 0x000fe40004781270 */
[----:B------:R-:W-:Y:S02]  /*54370*/  IADD3 R0, R0, c[0x0][0x198], RZ ;  /* 0x0000660000007a10 */ /* 0x000fe40007ffe0ff */
[----:B------:R-:W-:Y:S02]  /*54380*/  ISETP.LT.AND P6, PT, R12, c[0x0][0x178], !P0 ;  /* 0x00005e000c007a0c */ /* 0x000fe400047c1270 */
[----:B------:R-:W-:Y:S01]  /*54390*/  ISETP.LT.AND P1, PT, R8, c[0x0][0x178], !P0 ;  /* 0x00005e0008007a0c */ /* 0x000fe20004721270 */
[----:B------:R0:W-:Y:S01]  /*543a0*/  @P2 STG.E.U16 [R4.64], R46 ;  /* 0x0000002e04002986 */ /* 0x0001e2000c10150a */
[----:B------:R-:W-:Y:S01]  /*543b0*/  IMAD.WIDE R42, R0, 0x2, R16 ;  /* 0x00000002002a7825 */ /* 0x000fe200078e0210 */
[----:B------:R-:W-:-:S03]  /*543c0*/  ISETP.LT.AND P3, PT, R14, c[0x0][0x178], !P0 ;  /* 0x00005e000e007a0c */ /* 0x000fc60004761270 */
[----:B------:R-:W-:-:S04]  /*543d0*/  IMAD.WIDE R44, R0, 0x2, R18 ;  /* 0x00000002002c7825 */ /* 0x000fc800078e0212 */
[----:B0-----:R-:W-:-:S05]  /*543e0*/  IMAD.WIDE R4, R0, 0x2, R2 ;  /* 0x0000000200047825 */ /* 0x001fca00078e0202 */
[----:B--2---:R0:W-:Y:S01]  /*543f0*/  @P5 STG.E.U16 [R4.64], R53 ;  /* 0x0000003504005986 */ /* 0x0041e2000c10150a */
[----:B------:R-:W-:-:S03]  /*54400*/  ISETP.LT.AND P5, PT, R7, c[0x0][0x178], !P0 ;  /* 0x00005e0007007a0c */ /* 0x000fc600047a1270 */
[----:B---3--:R1:W-:Y:S01]  /*54410*/  @P4 STG.E.U16 [R42.64], R57 ;  /* 0x000000392a004986 */ /* 0x0083e2000c10150a */
[----:B------:R-:W-:Y:S02]  /*54420*/  ISETP.LT.AND P4, PT, R9, c[0x0][0x178], !P0 ;  /* 0x00005e0009007a0c */ /* 0x000fe40004781270 */
[----:B------:R-:W-:Y:S01]  /*54430*/  ISETP.LT.AND P0, PT, R15, c[0x0][0x178], !P0 ;  /* 0x00005e000f007a0c */ /* 0x000fe20004701270 */
[----:B----4-:R2:W-:Y:S01]  /*54440*/  @P6 STG.E.U16 [R44.64], R56 ;  /* 0x000000382c006986 */ /* 0x0105e2000c10150a */
[----:B0-----:R-:W-:-:S04]  /*54450*/  IMAD.WIDE R4, R0, 0x2, R20 ;  /* 0x0000000200047825 */ /* 0x001fc800078e0214 */
[C---:B-1----:R-:W-:Y:S01]  /*54460*/  IMAD.WIDE R42, R0.reuse, 0x2, R22 ;  /* 0x00000002002a7825 */ /* 0x042fe200078e0216 */
[----:B------:R0:W-:Y:S04]  /*54470*/  @P1 STG.E.U16 [R4.64], R10 ;  /* 0x0000000a04001986 */ /* 0x0001e8000c10150a */
[----:B------:R1:W-:Y:S01]  /*54480*/  @P3 STG.E.U16 [R42.64], R50 ;  /* 0x000000322a003986 */ /* 0x0003e2000c10150a */
[C---:B--2---:R-:W-:Y:S01]  /*54490*/  IMAD.WIDE R44, R0.reuse, 0x2, R40 ;  /* 0x00000002002c7825 */ /* 0x044fe200078e0228 */
[----:B------:R-:W-:Y:S02]  /*544a0*/  PRMT R49, R53, 0x7632, R49 ;  /* 0x0000763235317816 */ /* 0x000fe40000000031 */
[----:B------:R-:W2:Y:S01]  /*544b0*/  LDL.LU R53, [R1+0x2e4] ;  /* 0x0002e40001357983 */ /* 0x000ea20000300800 */
[----:B0-----:R-:W-:Y:S01]  /*544c0*/  IMAD.WIDE R4, R0, 0x2, R36 ;  /* 0x0000000200047825 */ /* 0x001fe200078e0224 */
[----:B------:R-:W-:-:S02]  /*544d0*/  ISETP.GE.AND P2, PT, R47, c[0x0][0x17c], PT ;  /* 0x00005f002f007a0c */ /* 0x000fc40003f46270 */
[----:B------:R-:W-:Y:S02]  /*544e0*/  ISETP.GE.AND P1, PT, R48, c[0x0][0x17c], PT ;  /* 0x00005f0030007a0c */ /* 0x000fe40003f26270 */
[----:B------:R-:W-:Y:S01]  /*544f0*/  ISETP.LT.AND P6, PT, R27, c[0x0][0x178], !P2 ;  /* 0x00005e001b007a0c */ /* 0x000fe200057c1270 */
[C---:B-1----:R-:W-:Y:S01]  /*54500*/  IMAD.WIDE R42, R0.reuse, 0x2, R38 ;  /* 0x00000002002a7825 */ /* 0x042fe200078e0226 */
[----:B------:R-:W-:Y:S01]  /*54510*/  IADD3 R48, R0, c[0x0][0x198], RZ ;  /* 0x0000660000307a10 */ /* 0x000fe20007ffe0ff */
[----:B------:R-:W-:Y:S04]  /*54520*/  @P5 STG.E.U16 [R4.64], R59 ;  /* 0x0000003b04005986 */ /* 0x000fe8000c10150a */
[----:B------:R-:W-:Y:S01]  /*54530*/  IMAD.WIDE R46, R48, 0x2, R2 ;  /* 0x00000002302e7825 */ /* 0x000fe200078e0202 */
[----:B------:R0:W-:Y:S01]  /*54540*/  @P4 STG.E.U16 [R42.64], R6 ;  /* 0x000000062a004986 */ /* 0x0001e2000c10150a */
[----:B------:R-:W-:-:S03]  /*54550*/  ISETP.LT.AND P4, PT, R13, c[0x0][0x178], !P2 ;  /* 0x00005e000d007a0c */ /* 0x000fc60005781270 */
[----:B------:R1:W-:Y:S01]  /*54560*/  @P0 STG.E.U16 [R44.64], R54 ;  /* 0x000000362c000986 */ /* 0x0003e2000c10150a */
[----:B------:R-:W-:-:S03]  /*54570*/  ISETP.LT.AND P5, PT, R8, c[0x0][0x178], !P2 ;  /* 0x00005e0008007a0c */ /* 0x000fc600057a1270 */
[----:B------:R3:W-:Y:S01]  /*54580*/  @P6 STG.E.U16 [R46.64], R49 ;  /* 0x000000312e006986 */ /* 0x0007e2000c10150a */
[----:B------:R-:W-:Y:S02]  /*54590*/  ISETP.LT.AND P6, PT, R12, c[0x0][0x178], !P2 ;  /* 0x00005e000c007a0c */ /* 0x000fe400057c1270 */
[----:B------:R-:W-:Y:S02]  /*545a0*/  ISETP.LT.AND P0, PT, R14, c[0x0][0x178], !P2 ;  /* 0x00005e000e007a0c */ /* 0x000fe40005701270 */
[----:B------:R-:W-:Y:S01]  /*545b0*/  PRMT R0, R57, 0x7632, R0 ;  /* 0x0000763239007816 */ /* 0x000fe20000000000 */
[C---:B0-----:R-:W-:Y:S01]  /*545c0*/  IMAD.WIDE R42, R48.reuse, 0x2, R18 ;  /* 0x00000002302a7825 */ /* 0x041fe200078e0212 */
[----:B------:R-:W-:Y:S01]  /*545d0*/  ISETP.LT.AND P3, PT, R7, c[0x0][0x178], !P2 ;  /* 0x00005e0007007a0c */ /* 0x000fe20005761270 */
[----:B------:R-:W4:Y:S02]  /*545e0*/  LDL.LU R57, [R1+0x2d4] ;  /* 0x0002d40001397983 */ /* 0x000f240000300800 */
[----:B-1----:R-:W-:Y:S01]  /*545f0*/  IMAD.WIDE R44, R48, 0x2, R16 ;  /* 0x00000002302c7825 */ /* 0x002fe200078e0210 */
[----:B---3--:R-:W-:-:S02]  /*54600*/  PRMT R49, R56, 0x7632, R49 ;  /* 0x0000763238317816 */ /* 0x008fc40000000031 */
[----:B------:R-:W-:Y:S01]  /*54610*/  PRMT R47, R10, 0x7632, R47 ;  /* 0x000076320a2f7816 */ /* 0x000fe2000000002f */
[----:B------:R-:W-:Y:S01]  /*54620*/  IMAD.WIDE R4, R48, 0x2, R20 ;  /* 0x0000000230047825 */ /* 0x000fe200078e0214 */
[----:B------:R0:W-:Y:S01]  /*54630*/  @P4 STG.E.U16 [R44.64], R0 ;  /* 0x000000002c004986 */ /* 0x0001e2000c10150a */
[----:B------:R-:W-:-:S03]  /*54640*/  PRMT R46, R50, 0x7632, R46 ;  /* 0x00007632322e7816 */ /* 0x000fc6000000002e */
[----:B------:R-:W-:Y:S04]  /*54650*/  @P6 STG.E.U16 [R42.64], R49 ;  /* 0x000000312a006986 */ /* 0x000fe8000c10150a */
[----:B------:R1:W-:Y:S01]  /*54660*/  @P5 STG.E.U16 [R4.64], R47 ;  /* 0x0000002f04005986 */ /* 0x0003e2000c10150a */
[C---:B0-----:R-:W-:Y:S01]  /*54670*/  IMAD.WIDE R44, R48.reuse, 0x2, R22 ;  /* 0x00000002302c7825 */ /* 0x041fe200078e0216 */
[----:B------:R-:W-:Y:S02]  /*54680*/  PRMT R0, R59, 0x7632, R0 ;  /* 0x000076323b007816 */ /* 0x000fe40000000000 */
[----:B------:R-:W3:Y:S04]  /*54690*/  LDL.LU R56, [R1+0x294] ;  /* 0x0002940001387983 */ /* 0x000ee80000300800 */
[----:B------:R-:W-:Y:S01]  /*546a0*/  @P0 STG.E.U16 [R44.64], R46 ;  /* 0x0000002e2c000986 */ /* 0x000fe2000c10150a */
[----:B------:R-:W-:Y:S01]  /*546b0*/  ISETP.LT.AND P0, PT, R9, c[0x0][0x178], !P2 ;  /* 0x00005e0009007a0c */ /* 0x000fe20005701270 */
[----:B-1----:R-:W-:Y:S01]  /*546c0*/  IMAD.WIDE R4, R48, 0x2, R36 ;  /* 0x0000000230047825 */ /* 0x002fe200078e0224 */
[----:B------:R-:W-:Y:S01]  /*546d0*/  ISETP.LT.AND P2, PT, R15, c[0x0][0x178], !P2 ;  /* 0x00005e000f007a0c */ /* 0x000fe20005741270 */
[----:B------:R-:W3:Y:S01]  /*546e0*/  LDL.LU R10, [R1+0x284] ;  /* 0x00028400010a7983 */ /* 0x000ee20000300800 */
[----:B------:R-:W-:Y:S01]  /*546f0*/  PRMT R52, R6, 0x7632, R52 ;  /* 0x0000763206347816 */ /* 0x000fe20000000034 */
[----:B------:R-:W-:-:S02]  /*54700*/  IMAD.WIDE R42, R48, 0x2, R40 ;  /* 0x00000002302a7825 */ /* 0x000fc400078e0228 */
[----:B------:R0:W-:Y:S01]  /*54710*/  @P3 STG.E.U16 [R4.64], R0 ;  /* 0x0000000004003986 */ /* 0x0001e2000c10150a */
[----:B------:R-:W-:-:S03]  /*54720*/  PRMT R49, R54, 0x7632, R49 ;  /* 0x0000763236317816 */ /* 0x000fc60000000031 */
[----:B------:R-:W3:Y:S04]  /*54730*/  LDL.LU R59, [R1+0x274] ;  /* 0x00027400013b7983 */ /* 0x000ee80000300800 */
[----:B------:R-:W3:Y:S01]  /*54740*/  LDL.LU R50, [R1+0x264] ;  /* 0x0002640001327983 */ /* 0x000ee20000300800 */
[----:B0-----:R-:W-:-:S03]  /*54750*/  IMAD.WIDE R4, R48, 0x2, R38 ;  /* 0x0000000230047825 */ /* 0x001fc600078e0226 */
[----:B------:R-:W3:Y:S04]  /*54760*/  LDL.LU R6, [R1+0x21c4] ;  /* 0x0021c40001067983 */ /* 0x000ee80000300800 */
[----:B------:R-:W-:Y:S04]  /*54770*/  @P0 STG.E.U16 [R4.64], R52 ;  /* 0x0000003404000986 */ /* 0x000fe8000c10150a */
[----:B------:R-:W3:Y:S04]  /*54780*/  LDL.LU R54, [R1+0x21c0] ;  /* 0x0021c00001367983 */ /* 0x000ee80000300800 */
[----:B------:R0:W-:Y:S04]  /*54790*/  @P2 STG.E.U16 [R42.64], R49 ;  /* 0x000000312a002986 */ /* 0x0001e8000c10150a */
[----:B0-----:R-:W3:Y:S04]  /*547a0*/  LDL.LU R42, [R1+0x1fa0] ;  /* 0x001fa000012a7983 */ /* 0x001ee80000300800 */
[----:B------:R-:W3:Y:S01]  /*547b0*/  LDL.LU R43, [R1+0x1fa4] ;  /* 0x001fa400012b7983 */ /* 0x000ee20000300800 */
[----:B------:R-:W-:-:S02]  /*547c0*/  ISETP.LT.AND P4, PT, R27, c[0x0][0x178], !P1 ;  /* 0x00005e001b007a0c */ /* 0x000fc40004f81270 */
[----:B------:R-:W-:Y:S02]  /*547d0*/  ISETP.LT.AND P3, PT, R13, c[0x0][0x178], !P1 ;  /* 0x00005e000d007a0c */ /* 0x000fe40004f61270 */
[----:B------:R-:W-:Y:S02]  /*547e0*/  IADD3 R0, R48, c[0x0][0x198], RZ ;  /* 0x0000660030007a10 */ /* 0x000fe40007ffe0ff */
[----:B------:R-:W-:-:S03]  /*547f0*/  ISETP.LT.AND P6, PT, R12, c[0x0][0x178], !P1 ;  /* 0x00005e000c007a0c */ /* 0x000fc60004fc1270 */
[----:B------:R-:W-:Y:S01]  /*54800*/  IMAD.WIDE R44, R0, 0x2, R2 ;  /* 0x00000002002c7825 */ /* 0x000fe200078e0202 */
[----:B------:R-:W-:-:S03]  /*54810*/  ISETP.LT.AND P2, PT, R8, c[0x0][0x178], !P1 ;  /* 0x00005e0008007a0c */ /* 0x000fc60004f41270 */
[----:B------:R-:W-:Y:S01]  /*54820*/  IMAD.WIDE R46, R0, 0x2, R16 ;  /* 0x00000002002e7825 */ /* 0x000fe200078e0210 */
[----:B------:R-:W-:-:S03]  /*54830*/  ISETP.LT.AND P5, PT, R14, c[0x0][0x178], !P1 ;  /* 0x00005e000e007a0c */ /* 0x000fc60004fa1270 */
[C---:B------:R-:W-:Y:S01]  /*54840*/  IMAD.WIDE R4, R0.reuse, 0x2, R18 ;  /* 0x0000000200047825 */ /* 0x040fe200078e0212 */
[----:B--2---:R0:W-:Y:S01]  /*54850*/  @P4 STG.E.U16 [R44.64], R53 ;  /* 0x000000352c004986 */ /* 0x0041e2000c10150a */
[----:B------:R-:W-:Y:S02]  /*54860*/  ISETP.LT.AND P4, PT, R7, c[0x0][0x178], !P1 ;  /* 0x00005e0007007a0c */ /* 0x000fe40004f81270 */
[C---:B0-----:R-:W-:Y:S01]  /*54870*/  IMAD.WIDE R44, R0.reuse, 0x2, R22 ;  /* 0x00000002002c7825 */ /* 0x041fe200078e0216 */
[----:B----4-:R0:W-:Y:S01]  /*54880*/  @P3 STG.E.U16 [R46.64], R57 ;  /* 0x000000392e003986 */ /* 0x0101e2000c10150a */
[----:B------:R-:W-:Y:S02]  /*54890*/  ISETP.LT.AND P3, PT, R9, c[0x0][0x178], !P1 ;  /* 0x00005e0009007a0c */ /* 0x000fe40004f61270 */
[----:B------:R-:W-:Y:S01]  /*548a0*/  ISETP.LT.AND P1, PT, R15, c[0x0][0x178], !P1 ;  /* 0x00005e000f007a0c */ /* 0x000fe20004f21270 */
[C---:B0-----:R-:W-:Y:S01]  /*548b0*/  IMAD.WIDE R46, R0.reuse, 0x2, R20 ;  /* 0x00000002002e7825 */ /* 0x041fe200078e0214 */
[----:B---3--:R0:W-:Y:S04]  /*548c0*/  @P6 STG.E.U16 [R4.64], R56 ;  /* 0x0000003804006986 */ /* 0x0081e8000c10150a */
[----:B------:R1:W-:Y:S01]  /*548d0*/  @P2 STG.E.U16 [R46.64], R10 ;  /* 0x0000000a2e002986 */ /* 0x0003e2000c10150a */
[----:B0-----:R-:W-:-:S03]  /*548e0*/  IMAD.WIDE R4, R0, 0x2, R38 ;  /* 0x0000000200047825 */ /* 0x001fc600078e0226 */
[----:B------:R0:W-:Y:S01]  /*548f0*/  @P5 STG.E.U16 [R44.64], R59 ;  /* 0x0000003b2c005986 */ /* 0x0001e2000c10150a */
[----:B-1----:R-:W-:Y:S01]  /*54900*/  IMAD.WIDE R46, R0, 0x2, R40 ;  /* 0x00000002002e7825 */ /* 0x002fe200078e0228 */
[----:B------:R-:W-:Y:S02]  /*54910*/  PRMT R48, R57, 0x7632, R48 ;  /* 0x0000763239307816 */ /* 0x000fe40000000030 */
[----:B------:R-:W-:Y:S02]  /*54920*/  ISETP.GE.AND P0, PT, R42, c[0x0][0x17c], PT ;  /* 0x00005f002a007a0c */ /* 0x000fe40003f06270 */
[----:B------:R-:W-:Y:S01]  /*54930*/  ISETP.GE.AND P6, PT, R43, c[0x0][0x17c], PT ;  /* 0x00005f002b007a0c */ /* 0x000fe20003fc6270 */
[----:B------:R-:W-:-:S05]  /*54940*/  IMAD.WIDE R42, R0, 0x2, R36 ;  /* 0x00000002002a7825 */ /* 0x000fca00078e0224 */
[----:B------:R-:W-:Y:S04]  /*54950*/  @P4 STG.E.U16 [R42.64], R50 ;  /* 0x000000322a004986 */ /* 0x000fe8000c10150a */
[----:B------:R-:W-:Y:S01]  /*54960*/  @P3 STG.E.U16 [R4.64], R54 ;  /* 0x0000003604003986 */ /* 0x000fe2000c10150a */
[----:B------:R-:W-:Y:S02]  /*54970*/  ISETP.LT.AND P3, PT, R27, c[0x0][0x178], !P6 ;  /* 0x00005e001b007a0c */ /* 0x000fe40007761270 */
[----:B------:R-:W-:Y:S01]  /*54980*/  IADD3 R0, R0, c[0x0][0x198], RZ ;  /* 0x0000660000007a10 */ /* 0x000fe20007ffe0ff */
[----:B------:R1:W-:Y:S01]  /*54990*/  @P1 STG.E.U16 [R46.64], R58 ;  /* 0x0000003a2e001986 */ /* 0x0003e2000c10150a */
[----:B------:R-:W-:Y:S02]  /*549a0*/  ISETP.LT.AND P5, PT, R13, c[0x0][0x178], !P6 ;  /* 0x00005e000d007a0c */ /* 0x000fe400077a1270 */
[----:B------:R-:W-:-:S02]  /*549b0*/  ISETP.LT.AND P4, PT, R12, c[0x0][0x178], !P6 ;  /* 0x00005e000c007a0c */ /* 0x000fc40007781270 */
[----:B------:R-:W-:Y:S01]  /*549c0*/  ISETP.LT.AND P1, PT, R8, c[0x0][0x178], !P6 ;  /* 0x00005e0008007a0c */ /* 0x000fe20007721270 */
[----:B0-----:R-:W-:Y:S01]  /*549d0*/  IMAD.WIDE R44, R0, 0x2, R2 ;  /* 0x00000002002c7825 */ /* 0x001fe200078e0202 */
[----:B-1----:R-:W-:-:S03]  /*549e0*/  PRMT R46, R53, 0x7632, R46 ;  /* 0x00007632352e7816 */ /* 0x002fc6000000002e */
[----:B------:R-:W-:Y:S01]  /*549f0*/  IMAD.WIDE R42, R0, 0x2, R16 ;  /* 0x00000002002a7825 */ /* 0x000fe200078e0210 */
[----:B------:R-:W-:Y:S01]  /*54a00*/  PRMT R47, R56, 0x7632, R47 ;  /* 0x00007632382f7816 */ /* 0x000fe2000000002f */
[----:B------:R-:W2:Y:S01]  /*54a10*/  LDL.LU R53, [R1+0x128] ;  /* 0x0001280001357983 */ /* 0x000ea20000300800 */
[----:B------:R-:W-:Y:S01]  /*54a20*/  ISETP.LT.AND P2, PT, R14, c[0x0][0x178], !P6 ;  /* 0x00005e000e007a0c */ /* 0x000fe20007741270 */
[----:B------:R-:W-:Y:S02]  /*54a30*/  IMAD.WIDE R4, R0, 0x2, R18 ;  /* 0x0000000200047825 */ /* 0x000fe400078e0212 */
[----:B------:R0:W-:Y:S04]  /*54a40*/  @P3 STG.E.U16 [R44.64], R46 ;  /* 0x0000002e2c003986 */ /* 0x0001e8000c10150a */
[----:B------:R-:W-:Y:S01]  /*54a50*/  @P5 STG.E.U16 [R42.64], R48 ;  /* 0x000000302a005986 */ /* 0x000fe2000c10150a */
[----:B------:R-:W-:-:S03]  /*54a60*/  ISETP.LT.AND P3, PT, R9, c[0x0][0x178], !P6 ;  /* 0x00005e0009007a0c */ /* 0x000fc60007761270 */
[----:B------:R1:W-:Y:S01]  /*54a70*/  @P4 STG.E.U16 [R4.64], R47 ;  /* 0x0000002f04004986 */ /* 0x0003e2000c10150a */
[----:B0-----:R-:W-:Y:S01]  /*54a80*/  PRMT R46, R10, 0x7632, R46 ;  /* 0x000076320a2e7816 */ /* 0x001fe2000000002e */
[C---:B------:R-:W-:Y:S02]  /*54a90*/  IMAD.WIDE R44, R0.reuse, 0x2, R20 ;  /* 0x00000002002c7825 */ /* 0x040fe400078e0214 */
[----:B------:R-:W3:Y:S04]  /*54aa0*/  LDL.LU R57, [R1+0x118] ;  /* 0x0001180001397983 */ /* 0x000ee80000300800 */
[----:B------:R0:W-:Y:S01]  /*54ab0*/  @P1 STG.E.U16 [R44.64], R46 ;  /* 0x0000002e2c001986 */ /* 0x0001e2000c10150a */
[----:B------:R-:W-:Y:S01]  /*54ac0*/  ISETP.LT.AND P1, PT, R7, c[0x0][0x178], !P6 ;  /* 0x00005e0007007a0c */ /* 0x000fe20007721270 */
[----:B-1----:R-:W-:Y:S01]  /*54ad0*/  IMAD.WIDE R4, R0, 0x2, R22 ;  /* 0x0000000200047825 */ /* 0x002fe200078e0216 */
[----:B------:R-:W-:Y:S01]  /*54ae0*/  PRMT R42, R59, 0x7632, R42 ;  /* 0x000076323b2a7816 */ /* 0x000fe2000000002a */
[----:B------:R-:W4:Y:S01]  /*54af0*/  LDL.LU R56, [R1+0x108] ;  /* 0x0001080001387983 */ /* 0x000f220000300800 */
[----:B------:R-:W-:-:S02]  /*54b00*/  ISETP.LT.AND P6, PT, R15, c[0x0][0x178], !P6 ;  /* 0x00005e000f007a0c */ /* 0x000fc400077c1270 */
[----:B------:R-:W-:Y:S01]  /*54b10*/  PRMT R49, R50, 0x7632, R49 ;  /* 0x0000763232317816 */ /* 0x000fe20000000031 */
[----:B------:R1:W-:Y:S01]  /*54b20*/  @P2 STG.E.U16 [R4.64], R42 ;  /* 0x0000002a04002986 */ /* 0x0003e2000c10150a */
[----:B------:R-:W-:Y:S01]  /*54b30*/  PRMT R48, R54, 0x7632, R48 ;  /* 0x0000763236307816 */ /* 0x000fe20000000030 */
[C---:B0-----:R-:W-:Y:S02]  /*54b40*/  IMAD.WIDE R44, R0.reuse, 0x2, R38 ;  /* 0x00000002002c7825 */ /* 0x041fe400078e0226 */
[----:B------:R-:W4:Y:S02]  /*54b50*/  LDL.LU R10, [R1+0x18] ;  /* 0x00001800010a7983 */ /* 0x000f240000300800 */
[C---:B------:R-:W-:Y:S02]  /*54b60*/  IMAD.WIDE R46, R0.reuse, 0x2, R40 ;  /* 0x00000002002e7825 */ /* 0x040fe400078e0228 */
[----:B------:R-:W4:Y:S02]  /*54b70*/  LDL.LU R59, [R1+0x8] ;  /* 0x00000800013b7983 */ /* 0x000f240000300800 */
[----:B-1----:R-:W-:Y:S01]  /*54b80*/  IMAD.WIDE R42, R0, 0x2, R36 ;  /* 0x00000002002a7825 */ /* 0x002fe200078e0224 */
[----:B------:R-:W-:Y:S01]  /*54b90*/  PRMT R5, R58, 0x7632, R5 ;  /* 0x000076323a057816 */ /* 0x000fe20000000005 */
[----:B------:R-:W4:Y:S01]  /*54ba0*/  LDL.LU R50, [R1+0x21bc] ;  /* 0x0021bc0001327983 */ /* 0x000f220000300800 */
[----:B------:R-:W-:-:S03]  /*54bb0*/  IADD3 R4, R0, c[0x0][0x198], RZ ;  /* 0x0000660000047a10 */ /* 0x000fc60007ffe0ff */
[----:B------:R-:W4:Y:S04]  /*54bc0*/  LDL.LU R54, [R1+0x21b8] ;  /* 0x0021b80001367983 */ /* 0x000f280000300800 */
[----:B------:R-:W-:Y:S04]  /*54bd0*/  @P1 STG.E.U16 [R42.64], R49 ;  /* 0x000000312a001986 */ /* 0x000fe8000c10150a */
[----:B------:R-:W4:Y:S04]  /*54be0*/  LDL.LU R58, [R1+0x21b4] ;  /* 0x0021b400013a7983 */ /* 0x000f280000300800 */
[----:B------:R-:W-:Y:S04]  /*54bf0*/  @P3 STG.E.U16 [R44.64], R48 ;  /* 0x000000302c003986 */ /* 0x000fe8000c10150a */
[----:B------:R-:W4:Y:S04]  /*54c00*/  LDL.LU R0, [R1+0x1fac] ;  /* 0x001fac0001007983 */ /* 0x000f280000300800 */
[----:B------:R0:W-:Y:S04]  /*54c10*/  @P6 STG.E.U16 [R46.64], R5 ;  /* 0x000000052e006986 */ /* 0x0001e8000c10150a */
[----:B0-----:R-:W4:Y:S04]  /*54c20*/  LDL.LU R47, [R1+0x1fa8] ;  /* 0x001fa800012f7983 */ /* 0x001f280000300800 */
[----:B------:R-:W4:Y:S01]  /*54c30*/  LDL.LU R5, [R1+0x1fb0] ;  /* 0x001fb00001057983 */ /* 0x000f220000300800 */
[----:B------:R-:W-:-:S02]  /*54c40*/  ISETP.LT.AND P4, PT, R27, c[0x0][0x178], !P0 ;  /* 0x00005e001b007a0c */ /* 0x000fc40004781270 */
[----:B------:R-:W-:Y:S02]  /*54c50*/  ISETP.LT.AND P2, PT, R13, c[0x0][0x178], !P0 ;  /* 0x00005e000d007a0c */ /* 0x000fe40004741270 */
[----:B------:R-:W-:Y:S02]  /*54c60*/  ISETP.LT.AND P5, PT, R12, c[0x0][0x178], !P0 ;  /* 0x00005e000c007a0c */ /* 0x000fe400047a1270 */
[----:B------:R-:W-:Y:S01]  /*54c70*/  ISETP.LT.AND P6, PT, R8, c[0x0][0x178], !P0 ;  /* 0x00005e0008007a0c */ /* 0x000fe200047c1270 */
[----:B------:R-:W-:Y:S01]  /*54c80*/  IMAD.WIDE R44, R4, 0x2, R2 ;  /* 0x00000002042c7825 */ /* 0x000fe200078e0202 */
[----:B------:R-:W-:-:S03]  /*54c90*/  ISETP.LT.AND P3, PT, R14, c[0x0][0x178], !P0 ;  /* 0x00005e000e007a0c */ /* 0x000fc60004761270 */
[C---:B------:R-:W-:Y:S02]  /*54ca0*/  IMAD.WIDE R42, R4.reuse, 0x2, R16 ;  /* 0x00000002042a7825 */ /* 0x040fe400078e0210 */
[----:B--2---:R0:W-:Y:S01]  /*54cb0*/  @P4 STG.E.U16 [R44.64], R53 ;  /* 0x000000352c004986 */ /* 0x0041e2000c10150a */
[----:B------:R-:W-:Y:S01]  /*54cc0*/  ISETP.LT.AND P4, PT, R7, c[0x0][0x178], !P0 ;  /* 0x00005e0007007a0c */ /* 0x000fe20004781270 */
[C---:B0-----:R-:W-:Y:S02]  /*54cd0*/  IMAD.WIDE R44, R4.reuse, 0x2, R20 ;  /* 0x00000002042c7825 */ /* 0x041fe400078e0214 */
[----:B---3--:R0:W-:Y:S02]  /*54ce0*/  @P2 STG.E.U16 [R42.64], R57 ;  /* 0x000000392a002986 */ /* 0x0081e4000c10150a */
[----:B0-----:R-:W-:Y:S01]  /*54cf0*/  IMAD.WIDE R42, R4, 0x2, R22 ;  /* 0x00000002042a7825 */ /* 0x001fe200078e0216 */
[----:B----4-:R-:W-:Y:S02]  /*54d00*/  PRMT R49, R10, 0x7632, R49 ;  /* 0x000076320a317816 */ /* 0x010fe40000000031 */
[----:B------:R-:W-:-:S02]  /*54d10*/  ISETP.GE.AND P2, PT, R0, c[0x0][0x17c], PT ;  /* 0x00005f0000007a0c */ /* 0x000fc40003f46270 */
[----:B------:R-:W-:Y:S01]  /*54d20*/  ISETP.GE.AND P1, PT, R47, c[0x0][0x17c], PT ;  /* 0x00005f002f007a0c */ /* 0x000fe20003f26270 */
[----:B------:R-:W-:-:S05]  /*54d30*/  IMAD.WIDE R46, R4, 0x2, R18 ;  /* 0x00000002042e7825 */ /* 0x000fca00078e0212 */
[----:B------:R0:W-:Y:S01]  /*54d40*/  @P5 STG.E.U16 [R46.64], R56 ;  /* 0x000000382e005986 */ /* 0x0001e2000c10150a */
[----:B------:R-:W-:-:S03]  /*54d50*/  ISETP.LT.AND P5, PT, R9, c[0x0][0x178], !P0 ;  /* 0x00005e0009007a0c */ /* 0x000fc600047a1270 */
[----:B------:R1:W-:Y:S04]  /*54d60*/  @P6 STG.E.U16 [R44.64], R10 ;  /* 0x0000000a2c006986 */ /* 0x0003e8000c10150a */
[----:B------:R2:W-:Y:S01]  /*54d70*/  @P3 STG.E.U16 [R42.64], R59 ;  /* 0x0000003b2a003986 */ /* 0x0005e2000c10150a */
[----:B------:R-:W-:Y:S01]  /*54d80*/  ISETP.LT.AND P3, PT, R15, c[0x0][0x178], !P0 ;  /* 0x00005e000f007a0c */ /* 0x000fe20004761270 */
[----:B0-----:R-:W-:Y:S01]  /*54d90*/  IMAD.WIDE R46, R4, 0x2, R36 ;  /* 0x00000002042e7825 */ /* 0x001fe200078e0224 */
[----:B------:R-:W-:-:S03]  /*54da0*/  ISETP.LT.AND P6, PT, R27, c[0x0][0x178], !P2 ;  /* 0x00005e001b007a0c */ /* 0x000fc600057c1270 */
[----:B-1----:R-:W-:-:S04]  /*54db0*/  IMAD.WIDE R44, R4, 0x2, R40 ;  /* 0x00000002042c7825 */ /* 0x002fc800078e0228 */
[C---:B--2---:R-:W-:Y:S01]  /*54dc0*/  IMAD.WIDE R42, R4.reuse, 0x2, R38 ;  /* 0x00000002042a7825 */ /* 0x044fe200078e0226 */
[----:B------:R0:W-:Y:S01]  /*54dd0*/  @P4 STG.E.U16 [R46.64], R58 ;  /* 0x0000003a2e004986 */ /* 0x0001e2000c10150a */
[----:B------:R-:W-:Y:S02]  /*54de0*/  IADD3 R0, R4, c[0x0][0x198], RZ ;  /* 0x0000660004007a10 */ /* 0x000fe40007ffe0ff */
[----:B------:R-:W-:Y:S01]  /*54df0*/  ISETP.LT.AND P4, PT, R13, c[0x0][0x178], !P2 ;  /* 0x00005e000d007a0c */ /* 0x000fe20005781270 */
[----:B------:R1:W-:Y:S01]  /*54e00*/  @P5 STG.E.U16 [R42.64], R54 ;  /* 0x000000362a005986 */ /* 0x0003e2000c10150a */
[----:B------:R-:W-:-:S03]  /*54e10*/  ISETP.GE.AND P0, PT, R5, c[0x0][0x17c], PT ;  /* 0x00005f0005007a0c */ /* 0x000fc60003f06270 */
[----:B------:R2:W-:Y:S01]  /*54e20*/  @P3 STG.E.U16 [R44.64], R50 ;  /* 0x000000322c003986 */ /* 0x0005e2000c10150a */
[----:B------:R-:W-:Y:S01]  /*54e30*/  ISETP.LT.AND P3, PT, R12, c[0x0][0x178], !P2 ;  /* 0x00005e000c007a0c */ /* 0x000fe20005761270 */
[C---:B------:R-:W-:Y:S01]  /*54e40*/  IMAD.WIDE R4, R0.reuse, 0x2, R2 ;  /* 0x0000000200047825 */ /* 0x040fe200078e0202 */
[----:B0-----:R-:W-:Y:S02]  /*54e50*/  PRMT R47, R53, 0x7632, R47 ;  /* 0x00007632352f7816 */ /* 0x001fe4000000002f */
[----:B------:R-:W-:Y:S01]  /*54e60*/  PRMT R46, R57, 0x7632, R46 ;  /* 0x00007632392e7816 */ /* 0x000fe2000000002e */
[----:B------:R-:W3:Y:S01]  /*54e70*/  LDL.LU R53, [R1+0x178] ;  /* 0x0001780001357983 */ /* 0x000ee20000300800 */
[----:B-1----:R-:W-:-:S03]  /*54e80*/  IMAD.WIDE R42, R0, 0x2, R16 ;  /* 0x00000002002a7825 */ /* 0x002fc600078e0210 */
[----:B------:R0:W-:Y:S01]  /*54e90*/  @P6 STG.E.U16 [R4.64], R47 ;  /* 0x0000002f04006986 */ /* 0x0001e2000c10150a */
[----:B------:R-:W-:Y:S02]  /*54ea0*/  ISETP.LT.AND P6, PT, R8, c[0x0][0x178], !P2 ;  /* 0x00005e0008007a0c */ /* 0x000fe400057c1270 */
[----:B--2---:R-:W-:Y:S01]  /*54eb0*/  PRMT R50, R56, 0x7632, R50 ;  /* 0x0000763238327816 */ /* 0x004fe20000000032 */
[----:B------:R1:W-:Y:S01]  /*54ec0*/  @P4 STG.E.U16 [R42.64], R46 ;  /* 0x0000002e2a004986 */ /* 0x0003e2000c10150a */
[----:B------:R-:W-:Y:S02]  /*54ed0*/  ISETP.LT.AND P4, PT, R14, c[0x0][0x178], !P2 ;  /* 0x00005e000e007a0c */ /* 0x000fe40005781270 */
[----:B------:R-:W-:Y:S01]  /*54ee0*/  ISETP.LT.AND P5, PT, R7, c[0x0][0x178], !P2 ;  /* 0x00005e0007007a0c */ /* 0x000fe200057a1270 */
[C---:B------:R-:W-:Y:S01]  /*54ef0*/  IMAD.WIDE R44, R0.reuse, 0x2, R22 ;  /* 0x00000002002c7825 */ /* 0x040fe200078e0216 */
[----:B------:R-:W-:Y:S01]  /*54f00*/  PRMT R48, R59, 0x7632, R48 ;  /* 0x000076323b307816 */ /* 0x000fe20000000030 */
[----:B------:R-:W2:Y:S02]  /*54f10*/  LDL.LU R57, [R1+0x138] ;  /* 0x0001380001397983 */ /* 0x000ea40000300800 */
[----:B0-----:R-:W-:Y:S01]  /*54f20*/  IMAD.WIDE R4, R0, 0x2, R18 ;  /* 0x0000000200047825 */ /* 0x001fe200078e0212 */
[----:B------:R-:W-:Y:S01]  /*54f30*/  PRMT R58, R58, 0x7632, R58 ;  /* 0x000076323a3a7816 */ /* 0x000fe2000000003a */
[----:B------:R-:W4:Y:S04]  /*54f40*/  LDL.LU R56, [R1+0x58] ;  /* 0x0000580001387983 */ /* 0x000f280000300800 */
[----:B------:R-:W-:Y:S01]  /*54f50*/  @P3 STG.E.U16 [R4.64], R50 ;  /* 0x0000003204003986 */ /* 0x000fe2000c10150a */
[----:B------:R-:W-:Y:S01]  /*54f60*/  ISETP.LT.AND P3, PT, R9, c[0x0][0x178], !P2 ;  /* 0x00005e0009007a0c */ /* 0x000fe20005761270 */
[----:B-1----:R-:W-:Y:S01]  /*54f70*/  IMAD.WIDE R42, R0, 0x2, R20 ;  /* 0x00000002002a7825 */ /* 0x002fe200078e0214 */
[----:B------:R-:W-:Y:S01]  /*54f80*/  PRMT R54, R54, 0x7632, R54 ;  /* 0x0000763236367816 */ /* 0x000fe20000000036 */
[----:B------:R-:W4:Y:S02]  /*54f90*/  LDL.LU R10, [R1+0x28] ;  /* 0x00002800010a7983 */ /* 0x000f240000300800 */
[----:B------:R-:W-:-:S02]  /*54fa0*/  IMAD.WIDE R46, R0, 0x2, R36 ;  /* 0x00000002002e7825 */ /* 0x000fc400078e0224 */
[----:B------:R0:W-:Y:S04]  /*54fb0*/  @P6 STG.E.U16 [R42.64], R49 ;  /* 0x000000312a006986 */ /* 0x0001e8000c10150a */
[----:B------:R-:W4:Y:S04]  /*54fc0*/  LDL.LU R59, [R1+0x48] ;  /* 0x00004800013b7983 */ /* 0x000f280000300800 */
[----:B------:R-:W-:Y:S01]  /*54fd0*/  @P4 STG.E.U16 [R44.64], R48 ;  /* 0x000000302c004986 */ /* 0x000fe2000c10150a */
[----:B0-----:R-:W-:-:S03]  /*54fe0*/  IMAD.WIDE R42, R0, 0x2, R38 ;  /* 0x00000002002a7825 */ /* 0x001fc600078e0226 */
[----:B------:R-:W4:Y:S04]  /*54ff0*/  LDL.LU R5, [R1+0x1fb4] ;  /* 0x001fb40001057983 */ /* 0x000f280000300800 */
[----:B------:R0:W-:Y:S04]  /*55000*/  @P5 STG.E.U16 [R46.64], R58 ;  /* 0x0000003a2e005986 */ /* 0x0001e8000c10150a */
[----:B------:R1:W-:Y:S04]  /*55010*/  @P3 STG.E.U16 [R42.64], R54 ;  /* 0x000000362a003986 */ /* 0x0003e8000c10150a */
[----:B0-----:R-:W4:Y:S04]  /*55020*/  LDL.LU R58, [R1+0x188] ;  /* 0x00018800013a7983 */ /* 0x001f280000300800 */
[----:B-1----:R-:W4:Y:S01]  /*55030*/  LDL.LU R54, [R1+0x198] ;  /* 0x0001980001367983 */ /* 0x002f220000300800 */
[----:B------:R-:W-:-:S02]  /*55040*/  ISETP.LT.AND P2, PT, R15, c[0x0][0x178], !P2 ;  /* 0x00005e000f007a0c */ /* 0x000fc40005741270 */
[----:B------:R-:W-:Y:S02]  /*55050*/  ISETP.LT.AND P6, PT, R27, c[0x0][0x178], !P0 ;  /* 0x00005e001b007a0c */ /* 0x000fe400047c1270 */
[----:B------:R-:W-:Y:S02]  /*55060*/  ISETP.LT.AND P5, PT, R13, c[0x0][0x178], !P0 ;  /* 0x00005e000d007a0c */ /* 0x000fe400047a1270 */
[C---:B------:R-:W-:Y:S01]  /*55070*/  IADD3 R4, R0.reuse, c[0x0][0x198], RZ ;  /* 0x0000660000047a10 */ /* 0x040fe20007ffe0ff */
[----:B------:R-:W-:Y:S01]  /*55080*/  IMAD.WIDE R46, R0, 0x2, R40 ;  /* 0x00000002002e7825 */ /* 0x000fe200078e0228 */
[----:B------:R-:W-:Y:S02]  /*55090*/  ISETP.LT.AND P4, PT, R12, c[0x0][0x178], !P0 ;  /* 0x00005e000c007a0c */ /* 0x000fe40004781270 */
[----:B------:R-:W-:Y:S01]  /*550a0*/  PRMT R50, R50, 0x7632, R50 ;  /* 0x0000763232327816 */ /* 0x000fe20000000032 */
[----:B------:R-:W-:Y:S01]  /*550b0*/  IMAD.WIDE R44, R4, 0x2, R2 ;  /* 0x00000002042c7825 */ /* 0x000fe200078e0202 */
[----:B------:R-:W-:-:S03]  /*550c0*/  ISETP.LT.AND P3, PT, R8, c[0x0][0x178], !P0 ;  /* 0x00005e0008007a0c */ /* 0x000fc60004761270 */
[----:B------:R-:W-:Y:S01]  /*550d0*/  IMAD.WIDE R42, R4, 0x2, R16 ;  /* 0x00000002042a7825 */ /* 0x000fe200078e0210 */
[----:B------:R0:W-:Y:S01]  /*550e0*/  @P2 STG.E.U16 [R46.64], R50 ;  /* 0x000000322e002986 */ /* 0x0001e2000c10150a */
[----:B------:R-:W-:Y:S02]  /*550f0*/  ISETP.LT.AND P2, PT, R14, c[0x0][0x178], !P0 ;  /* 0x00005e000e007a0c */ /* 0x000fe40004741270 */
[C---:B------:R-:W-:Y:S01]  /*55100*/  IADD3 R0, R4.reuse, c[0x0][0x198], RZ ;  /* 0x0000660004007a10 */ /* 0x040fe20007ffe0ff */
[----:B0-----:R-:W-:Y:S01]  /*55110*/  IMAD.WIDE R46, R4, 0x2, R22 ;  /* 0x00000002042e7825 */ /* 0x001fe200078e0216 */
[----:B---3--:R-:W-:Y:S02]  /*55120*/  PRMT R49, R53, 0x7632, R49 ;  /* 0x0000763235317816 */ /* 0x008fe40000000031 */
[----:B--2---:R-:W-:Y:S01]  /*55130*/  PRMT R48, R57, 0x7632, R48 ;  /* 0x0000763239307816 */ /* 0x004fe20000000030 */
[----:B----4-:R0:W-:Y:S01]  /*55140*/  @P6 STG.E.U16 [R44.64], R54 ;  /* 0x000000362c006986 */ /* 0x0101e2000c10150a */
[----:B------:R-:W-:-:S03]  /*55150*/  ISETP.LT.AND P6, PT, R7, c[0x0][0x178], !P0 ;  /* 0x00005e0007007a0c */ /* 0x000fc600047c1270 */
[----:B------:R1:W-:Y:S01]  /*55160*/  @P5 STG.E.U16 [R42.64], R58 ;  /* 0x0000003a2a005986 */ /* 0x0003e2000c10150a */
[----:B------:R-:W-:Y:S01]  /*55170*/  ISETP.LT.AND P5, PT, R9, c[0x0][0x178], !P0 ;  /* 0x00005e0009007a0c */ /* 0x000fe200047a1270 */
[----:B0-----:R-:W-:-:S04]  /*55180*/  IMAD.WIDE R44, R4, 0x2, R18 ;  /* 0x00000002042c7825 */ /* 0x001fc800078e0212 */
[----:B-1----:R-:W-:Y:S01]  /*55190*/  IMAD.WIDE R42, R4, 0x2, R20 ;  /* 0x00000002042a7825 */ /* 0x002fe200078e0214 */
[----:B------:R0:W-:Y:S01]  /*551a0*/  @P4 STG.E.U16 [R44.64], R53 ;  /* 0x000000352c004986 */ /* 0x0001e2000c10150a */
[----:B------:R-:W-:Y:S02]  /*551b0*/  ISETP.GE.AND P4, PT, R5, c[0x0][0x17c], PT ;  /* 0x00005f0005007a0c */ /* 0x000fe40003f86270 */
[----:B------:R-:W-:Y:S01]  /*551c0*/  ISETP.LT.AND P0, PT, R15, c[0x0][0x178], !P0 ;  /* 0x00005e000f007a0c */ /* 0x000fe20004701270 */
[----:B------:R1:W-:Y:S01]  /*551d0*/  @P3 STG.E.U16 [R42.64], R57 ;  /* 0x000000392a003986 */ /* 0x0003e2000c10150a */
[----:B------:R-:W-:-:S03]  /*551e0*/  ISETP.LT.AND P3, PT, R27, c[0x0][0x178], !P4 ;  /* 0x00005e001b007a0c */ /* 0x000fc60006761270 */
[----:B------:R-:W-:Y:S01]  /*551f0*/  @P2 STG.E.U16 [R46.64], R56 ;  /* 0x000000382e002986 */ /* 0x000fe2000c10150a */
[----:B0-----:R-:W-:-:S04]  /*55200*/  IMAD.WIDE R44, R4, 0x2, R38 ;  /* 0x00000002042c7825 */ /* 0x001fc800078e0226 */
[----:B-1----:R-:W-:Y:S01]  /*55210*/  IMAD.WIDE R42, R4, 0x2, R36 ;  /* 0x00000002042a7825 */ /* 0x002fe200078e0224 */
[----:B------:R-:W-:-:S04]  /*55220*/  ISETP.LT.AND P2, PT, R8, c[0x0][0x178], !P4 ;  /* 0x00005e0008007a0c */ /* 0x000fc80006741270 */
[----:B------:R0:W-:Y:S01]  /*55230*/  @P6 STG.E.U16 [R42.64], R10 ;  /* 0x0000000a2a006986 */ /* 0x0001e2000c10150a */
[----:B------:R-:W-:Y:S01]  /*55240*/  ISETP.LT.AND P6, PT, R13, c[0x0][0x178], !P4 ;  /* 0x00005e000d007a0c */ /* 0x000fe200067c1270 */
[----:B------:R-:W-:Y:S02]  /*55250*/  IMAD.WIDE R4, R4, 0x2, R40 ;  /* 0x0000000204047825 */ /* 0x000fe400078e0228 */
[----:B------:R1:W-:Y:S01]  /*55260*/  @P5 STG.E.U16 [R44.64], R59 ;  /* 0x0000003b2c005986 */ /* 0x0003e2000c10150a */
[----:B------:R-:W-:Y:S02]  /*55270*/  ISETP.LT.AND P5, PT, R12, c[0x0][0x178], !P4 ;  /* 0x00005e000c007a0c */ /* 0x000fe400067a1270 */
[----:B------:R-:W-:Y:S01]  /*55280*/  PRMT R50, R58, 0x7632, R50 ;  /* 0x000076323a327816 */ /* 0x000fe20000000032 */
[----:B------:R2:W-:Y:S01]  /*55290*/  @P0 STG.E.U16 [R4.64], R6 ;  /* 0x0000000604000986 */ /* 0x0005e2000c10150a */
[----:B0-----:R-:W-:Y:S01]  /*552a0*/  IMAD.WIDE R42, R0, 0x2, R2 ;  /* 0x00000002002a7825 */ /* 0x001fe200078e0202 */
[----:B-1----:R-:W-:-:S03]  /*552b0*/  PRMT R44, R54, 0x7632, R44 ;  /* 0x00007632362c7816 */ /* 0x002fc6000000002c */
[----:B--2---:R-:W-:Y:S02]  /*552c0*/  IMAD.WIDE R4, R0, 0x2, R16 ;  /* 0x0000000200047825 */ /* 0x004fe400078e0210 */
[----:B------:R0:W-:Y:S01]  /*552d0*/  @P3 STG.E.U16 [R42.64], R44 ;  /* 0x0000002c2a003986 */ /* 0x0001e2000c10150a */
[----:B------:R-:W-:-:S03]  /*552e0*/  ISETP.LT.AND P0, PT, R14, c[0x0][0x178], !P4 ;  /* 0x00005e000e007a0c */ /* 0x000fc60006701270 */
[----:B------:R1:W-:Y:S01]  /*552f0*/  @P6 STG.E.U16 [R4.64], R50 ;  /* 0x0000003204006986 */ /* 0x0003e2000c10150a */
[----:B------:R-:W-:Y:S01]  /*55300*/  PRMT R6, R56, 0x7632, R6 ;  /* 0x0000763238067816 */ /* 0x000fe20000000006 */
[C---:B------:R-:W-:Y:S02]  /*55310*/  IMAD.WIDE R46, R0.reuse, 0x2, R22 ;  /* 0x00000002002e7825 */ /* 0x040fe400078e0216 */
[----:B------:R-:W2:Y:S02]  /*55320*/  LDL.LU R54, [R1+0x218] ;  /* 0x0002180001367983 */ /* 0x000ea40000300800 */
[C---:B0-----:R-:W-:Y:S02]  /*55330*/  IMAD.WIDE R42, R0.reuse, 0x2, R18 ;  /* 0x00000002002a7825 */ /* 0x041fe400078e0212 */
[----:B------:R-:W3:Y:S02]  /*55340*/  LDL.LU R58, [R1+0x208] ;  /* 0x00020800013a7983 */ /* 0x000ee40000300800 */
[----:B------:R-:W-:-:S02]  /*55350*/  IMAD.WIDE R44, R0, 0x2, R20 ;  /* 0x00000002002c7825 */ /* 0x000fc400078e0214 */
[----:B------:R0:W-:Y:S01]  /*55360*/  @P5 STG.E.U16 [R42.64], R49 ;  /* 0x000000312a005986 */ /* 0x0001e2000c10150a */
[----:B------:R-:W-:-:S03]  /*55370*/  ISETP.LT.AND P5, PT, R7, c[0x0][0x178], !P4 ;  /* 0x00005e0007007a0c */ /* 0x000fc600067a1270 */
[----:B------:R4:W-:Y:S01]  /*55380*/  @P2 STG.E.U16 [R44.64], R48 ;  /* 0x000000302c002986 */ /* 0x0009e2000c10150a */
[----:B------:R-:W-:Y:S02]  /*55390*/  ISETP.LT.AND P2, PT, R9, c[0x0][0x178], !P4 ;  /* 0x00005e0009007a0c */ /* 0x000fe40006741270 */
[----:B------:R-:W-:Y:S01]  /*553a0*/  ISETP.LT.AND P4, PT, R15, c[0x0][0x178], !P4 ;  /* 0x00005e000f007a0c */ /* 0x000fe20006781270 */
[----:B-1----:R-:W-:Y:S01]  /*553b0*/  IMAD.WIDE R4, R0, 0x2, R38 ;  /* 0x0000000200047825 */ /* 0x002fe200078e0226 */
[----:B------:R-:W-:Y:S01]  /*553c0*/  PRMT R50, R10, 0x7632, R50 ;  /* 0x000076320a327816 */ /* 0x000fe20000000032 */
[----:B------:R-:W3:Y:S02]  /*553d0*/  LDL.LU R53, [R1+0x1f8] ;  /* 0x0001f80001357983 */ /* 0x000ee40000300800 */
[----:B0-----:R-:W-:Y:S01]  /*553e0*/  IMAD.WIDE R42, R0, 0x2, R36 ;  /* 0x00000002002a7825 */ /* 0x001fe200078e0224 */
[----:B------:R-:W-:Y:S01]  /*553f0*/  PRMT R49, R59, 0x7632, R49 ;  /* 0x000076323b317816 */ /* 0x000fe20000000031 */
[----:B------:R-:W3:Y:S01]  /*55400*/  LDL.LU R57, [R1+0x1e8] ;  /* 0x0001e80001397983 */ /* 0x000ee20000300800 */
[----:B----4-:R-:W-:Y:S01]  /*55410*/  PRMT R48, R6, 0x7632, R48 ;  /* 0x0000763206307816 */ /* 0x010fe20000000030 */
[----:B------:R-:W-:-:S02]  /*55420*/  IMAD.WIDE R44, R0, 0x2, R40 ;  /* 0x00000002002c7825 */ /* 0x000fc400078e0228 */
[----:B------:R-:W4:Y:S04]  /*55430*/  LDL.LU R10, [R1+0x1a8] ;  /* 0x0001a800010a7983 */ /* 0x000f280000300800 */
[----:B------:R0:W-:Y:S04]  /*55440*/  @P0 STG.E.U16 [R46.64], R6 ;  /* 0x000000062e000986 */ /* 0x0001e8000c10150a */
[----:B------:R-:W4:Y:S04]  /*55450*/  LDL.LU R56, [R1+0x78] ;  /* 0x0000780001387983 */ /* 0x000f280000300800 */
[----:B------:R-:W-:Y:S04]  /*55460*/  @P5 STG.E.U16 [R42.64], R50 ;  /* 0x000000322a005986 */ /* 0x000fe8000c10150a */
[----:B------:R-:W4:Y:S01]  /*55470*/  LDL.LU R59, [R1+0x21b0] ;  /* 0x0021b000013b7983 */ /* 0x000f220000300800 */
[----:B0-----:R-:W-:-:S03]  /*55480*/  IADD3 R6, R0, c[0x0][0x198], RZ ;  /* 0x0000660000067a10 */ /* 0x001fc60007ffe0ff */
[----:B------:R-:W-:Y:S04]  /*55490*/  @P2 STG.E.U16 [R4.64], R49 ;  /* 0x0000003104002986 */ /* 0x000fe8000c10150a */
[----:B------:R-:W4:Y:S04]  /*554a0*/  LDL.LU R0, [R1+0x1fbc] ;  /* 0x001fbc0001007983 */ /* 0x000f280000300800 */
[----:B------:R0:W-:Y:S04]  /*554b0*/  @P4 STG.E.U16 [R44.64], R48 ;  /* 0x000000302c004986 */ /* 0x0001e8000c10150a */
[----:B0-----:R-:W4:Y:S01]  /*554c0*/  LDL.LU R45, [R1+0x1fb8] ;  /* 0x001fb800012d7983 */ /* 0x001f220000300800 */
[----:B------:R-:W-:-:S02]  /*554d0*/  ISETP.LT.AND P6, PT, R27, c[0x0][0x178], !P1 ;  /* 0x00005e001b007a0c */ /* 0x000fc40004fc1270 */
[----:B------:R-:W-:Y:S01]  /*554e0*/  ISETP.LT.AND P3, PT, R13, c[0x0][0x178], !P1 ;  /* 0x00005e000d007a0c */ /* 0x000fe20004f61270 */
[----:B------:R-:W-:Y:S01]  /*554f0*/  IMAD.WIDE R46, R6, 0x2, R2 ;  /* 0x00000002062e7825 */ /* 0x000fe200078e0202 */
[----:B------:R-:W-:Y:S02]  /*55500*/  ISETP.LT.AND P0, PT, R12, c[0x0][0x178], !P1 ;  /* 0x00005e000c007a0c */ /* 0x000fe40004f01270 */
[----:B------:R-:W-:Y:S01]  /*55510*/  ISETP.LT.AND P4, PT, R8, c[0x0][0x178], !P1 ;  /* 0x00005e0008007a0c */ /* 0x000fe20004f81270 */
[----:B------:R-:W-:Y:S01]  /*55520*/  IMAD.WIDE R4, R6, 0x2, R16 ;  /* 0x0000000206047825 */ /* 0x000fe200078e0210 */
[----:B------:R-:W-:-:S03]  /*55530*/  ISETP.LT.AND P5, PT, R14, c[0x0][0x178], !P1 ;  /* 0x00005e000e007a0c */ /* 0x000fc60004fa1270 */
[----:B------:R-:W-:Y:S02]  /*55540*/  IMAD.WIDE R42, R6, 0x2, R18 ;  /* 0x00000002062a7825 */ /* 0x000fe400078e0212 */
[----:B--2---:R-:W-:Y:S01]  /*55550*/  @P6 STG.E.U16 [R46.64], R54 ;  /* 0x000000362e006986 */ /* 0x004fe2000c10150a */
[----:B------:R-:W-:-:S03]  /*55560*/  ISETP.LT.AND P6, PT, R7, c[0x0][0x178], !P1 ;  /* 0x00005e0007007a0c */ /* 0x000fc60004fc1270 */
[----:B---3--:R0:W-:Y:S01]  /*55570*/  @P3 STG.E.U16 [R4.64], R58 ;  /* 0x0000003a04003986 */ /* 0x0081e2000c10150a */
[----:B------:R-:W-:Y:S02]  /*55580*/  ISETP.LT.AND P3, PT, R9, c[0x0][0x178], !P1 ;  /* 0x00005e0009007a0c */ /* 0x000fe40004f61270 */
[----:B------:R-:W-:Y:S01]  /*55590*/  ISETP.LT.AND P1, PT, R15, c[0x0][0x178], !P1 ;  /* 0x00005e000f007a0c */ /* 0x000fe20004f21270 */
[C---:B0-----:R-:W-:Y:S01]  /*555a0*/  IMAD.WIDE R4, R6.reuse, 0x2, R36 ;  /* 0x0000000206047825 */ /* 0x041fe200078e0224 */
[----:B------:R0:W-:Y:S03]  /*555b0*/  @P0 STG.E.U16 [R42.64], R53 ;  /* 0x000000352a000986 */ /* 0x0001e6000c10150a */
[----:B0-----:R-:W-:Y:S01]  /*555c0*/  IMAD.WIDE R42, R6, 0x2, R22 ;  /* 0x00000002062a7825 */ /* 0x001fe200078e0216 */
[----:B------:R-:W-:Y:S02]  /*555d0*/  PRMT R47, R54, 0x7632, R47 ;  /* 0x00007632362f7816 */ /* 0x000fe4000000002f */
[----:B----4-:R-:W-:-:S02]  /*555e0*/  ISETP.GE.AND P0, PT, R0, c[0x0][0x17c], PT ;  /* 0x00005f0000007a0c */ /* 0x010fc40003f06270 */
[C---:B------:R-:W-:Y:S02]  /*555f0*/  IADD3 R0, R6.reuse, c[0x0][0x198], RZ ;  /* 0x0000660006007a10 */ /* 0x040fe40007ffe0ff */
[----:B------:R-:W-:Y:S01]  /*55600*/  ISETP.GE.AND P2, PT, R45, c[0x0][0x17c], PT ;  /* 0x00005f002d007a0c */ /* 0x000fe20003f46270 */
[----:B------:R-:W-:-:S05]  /*55610*/  IMAD.WIDE R44, R6, 0x2, R20 ;  /* 0x00000002062c7825 */ /* 0x000fca00078e0214 */
[----:B------:R0:W-:Y:S01]  /*55620*/  @P4 STG.E.U16 [R44.64], R57 ;  /* 0x000000392c004986 */ /* 0x0001e2000c10150a */
[----:B------:R-:W-:-:S03]  /*55630*/  ISETP.LT.AND P4, PT, R27, c[0x0][0x178], !P0 ;  /* 0x00005e001b007a0c */ /* 0x000fc60004781270 */
[----:B------:R-:W-:Y:S04]  /*55640*/  @P5 STG.E.U16 [R42.64], R10 ;  /* 0x0000000a2a005986 */ /* 0x000fe8000c10150a */
[----:B------:R1:W-:Y:S01]  /*55650*/  @P6 STG.E.U16 [R4.64], R56 ;  /* 0x0000003804006986 */ /* 0x0003e2000c10150a */
[----:B0-----:R-:W-:Y:S01]  /*55660*/  IMAD.WIDE R44, R6, 0x2, R38 ;  /* 0x00000002062c7825 */ /* 0x001fe200078e0226 */
[----:B------:R-:W-:-:S03]  /*55670*/  ISETP.LT.AND P5, PT, R13, c[0x0][0x178], !P0 ;  /* 0x00005e000d007a0c */ /* 0x000fc600047a1270 */
[----:B-1----:R-:W-:Y:S01]  /*55680*/  IMAD.WIDE R4, R6, 0x2, R40 ;  /* 0x0000000206047825 */ /* 0x002fe200078e0228 */
[----:B------:R-:W-:Y:S01]  /*55690*/  @P3 STG.E.U16 [R44.64], R59 ;  /* 0x0000003b2c003986 */ /* 0x000fe2000c10150a */
[----:B------:R-:W-:-:S03]  /*556a0*/  ISETP.LT.AND P3, PT, R12, c[0x0][0x178], !P0 ;  /* 0x00005e000c007a0c */ /* 0x000fc60004761270 */
[----:B------:R0:W-:Y:S01]  /*556b0*/  @P1 STG.E.U16 [R4.64], R51 ;  /* 0x0000003304001986 */ /* 0x0001e2000c10150a */
[----:B------:R-:W-:Y:S02]  /*556c0*/  ISETP.LT.AND P6, PT, R8, c[0x0][0x178], !P0 ;  /* 0x00005e0008007a0c */ /* 0x000fe400047c1270 */
[----:B------:R-:W-:Y:S01]  /*556d0*/  ISETP.LT.AND P1, PT, R14, c[0x0][0x178], !P0 ;  /* 0x00005e000e007a0c */ /* 0x000fe20004721270 */
[----:B------:R-:W-:Y:S01]  /*556e0*/  IMAD.WIDE R42, R0, 0x2, R16 ;  /* 0x00000002002a7825 */ /* 0x000fe200078e0210 */
[----:B------:R-:W-:-:S03]  /*556f0*/  PRMT R46, R58, 0x7632, R46 ;  /* 0x000076323a2e7816 */ /* 0x000fc6000000002e */
[----:B0-----:R-:W-:Y:S01]  /*55700*/  IMAD.WIDE R4, R0, 0x2, R2 ;  /* 0x0000000200047825 */ /* 0x001fe200078e0202 */
[----:B------:R-:W-:-:S04]  /*55710*/  PRMT R6, R53, 0x7632, R6 ;  /* 0x0000763235067816 */ /* 0x000fc80000000006 */
[----:B------:R0:W-:Y:S01]  /*55720*/  @P4 STG.E.U16 [R4.64], R47 ;  /* 0x0000002f04004986 */ /* 0x0001e2000c10150a */
[----:B------:R-:W-:Y:S01]  /*55730*/  ISETP.LT.AND P4, PT, R7, c[0x0][0x178], !P0 ;  /* 0x00005e0007007a0c */ /* 0x000fe20004781270 */
[C---:B------:R-:W-:Y:S02]  /*55740*/  IMAD.WIDE R44, R0.reuse, 0x2, R18 ;  /* 0x00000002002c7825 */ /* 0x040fe400078e0212 */
[----:B------:R1:W-:Y:S04]  /*55750*/  @P5 STG.E.U16 [R42.64], R46 ;  /* 0x0000002e2a005986 */ /* 0x0003e8000c10150a */
[----:B------:R2:W-:Y:S01]  /*55760*/  @P3 STG.E.U16 [R44.64], R6 ;  /* 0x000000062c003986 */ /* 0x0005e2000c10150a */
[----:B0-----:R-:W-:Y:S01]  /*55770*/  PRMT R47, R57, 0x7632, R47 ;  /* 0x00007632392f7816 */ /* 0x001fe2000000002f */
[----:B------:R-:W-:Y:S01]  /*55780*/  IMAD.WIDE R4, R0, 0x2, R20 ;  /* 0x0000000200047825 */ /* 0x000fe200078e0214 */
[----:B-1----:R-:W-:-:S03]  /*55790*/  PRMT R46, R10, 0x7632, R46 ;  /* 0x000076320a2e7816 */ /* 0x002fc6000000002e */
[----:B------:R-:W-:Y:S01]  /*557a0*/  IMAD.WIDE R42, R0, 0x2, R22 ;  /* 0x00000002002a7825 */ /* 0x000fe200078e0216 */
[----:B------:R-:W3:Y:S01]  /*557b0*/  LDL.LU R10, [R1+0x2e8] ;  /* 0x0002e800010a7983 */ /* 0x000ee20000300800 */
[----:B--2---:R-:W-:Y:S02]  /*557c0*/  PRMT R6, R56, 0x7632, R6 ;  /* 0x0000763238067816 */ /* 0x004fe40000000006 */
[----:B------:R-:W-:Y:S01]  /*557d0*/  IMAD.WIDE R44, R0, 0x2, R36 ;  /* 0x00000002002c7825 */ /* 0x000fe200078e0224 */
[----:B------:R-:W2:Y:S04]  /*557e0*/  LDL.LU R54, [R1+0x2d8] ;  /* 0x0002d80001367983 */ /* 0x000ea80000300800 */
[----:B------:R-:W-:Y:S04]  /*557f0*/  @P6 STG.E.U16 [R4.64], R47 ;  /* 0x0000002f04006986 */ /* 0x000fe8000c10150a */
[----:B------:R-:W4:Y:S04]  /*55800*/  LDL.LU R57, [R1+0x298] ;  /* 0x0002980001397983 */ /* 0x000f280000300800 */
[----:B------:R-:W-:Y:S04]  /*55810*/  @P1 STG.E.U16 [R42.64], R46 ;  /* 0x0000002e2a001986 */ /* 0x000fe8000c10150a */
[----:B------:R-:W2:Y:S04]  /*55820*/  LDL.LU R58, [R1+0x288] ;  /* 0x00028800013a7983 */ /* 0x000ea80000300800 */
[----:B------:R0:W-:Y:S04]  /*55830*/  @P4 STG.E.U16 [R44.64], R6 ;  /* 0x000000062c004986 */ /* 0x0001e8000c10150a */
[----:B------:R-:W2:Y:S01]  /*55840*/  LDL.LU R53, [R1+0x278] ;  /* 0x0002780001357983 */ /* 0x000ea20000300800 */
[----:B0-----:R-:W-:-:S03]  /*55850*/  PRMT R44, R59, 0x7632, R44 ;  /* 0x000076323b2c7816 */ /* 0x001fc6000000002c */
[----:B------:R-:W2:Y:S01]  /*55860*/  LDL.LU R59, [R1+0x21ac] ;  /* 0x0021ac00013b7983 */ /* 0x000ea20000300800 */
[----:B------:R-:W-:-:S03]  /*55870*/  PRMT R6, R51, 0x7632, R6 ;  /* 0x0000763233067816 */ /* 0x000fc60000000006 */
[----:B------:R-:W2:Y:S01]  /*55880*/  LDL.LU R51, [R1+0x1fc0] ;  /* 0x001fc00001337983 */ /* 0x000ea20000300800 */
[----:B------:R-:W-:Y:S02]  /*55890*/  ISETP.LT.AND P3, PT, R9, c[0x0][0x178], !P0 ;  /* 0x00005e0009007a0c */ /* 0x000fe40004761270 */
[----:B------:R-:W-:Y:S01]  /*558a0*/  ISETP.LT.AND P0, PT, R15, c[0x0][0x178], !P0 ;  /* 0x00005e000f007a0c */ /* 0x000fe20004701270 */
[C---:B------:R-:W-:Y:S01]  /*558b0*/  IMAD.WIDE R42, R0.reuse, 0x2, R38 ;  /* 0x00000002002a7825 */ /* 0x040fe200078e0226 */
[----:B------:R-:W-:Y:S01]  /*558c0*/  ISETP.LT.AND P1, PT, R27, c[0x0][0x178], !P2 ;  /* 0x00005e001b007a0c */ /* 0x000fe20005721270 */
[----:B------:R-:W4:Y:S02]  /*558d0*/  LDL.LU R56, [R1+0x98] ;  /* 0x0000980001387983 */ /* 0x000f240000300800 */
[C---:B------:R-:W-:Y:S01]  /*558e0*/  IMAD.WIDE R4, R0.reuse, 0x2, R40 ;  /* 0x0000000200047825 */ /* 0x040fe200078e0228 */
[----:B------:R-:W-:-:S05]  /*558f0*/  IADD3 R0, R0, c[0x0][0x198], RZ ;  /* 0x0000660000007a10 */ /* 0x000fca0007ffe0ff */
[----:B------:R-:W-:Y:S04]  /*55900*/  @P3 STG.E.U16 [R42.64], R44 ;  /* 0x0000002c2a003986 */ /* 0x000fe8000c10150a */
[----:B------:R0:W-:Y:S02]  /*55910*/  @P0 STG.E.U16 [R4.64], R6 ;  /* 0x0000000604000986 */ /* 0x0001e4000c10150a */
[----:B0-----:R-:W-:-:S05]  /*55920*/  IMAD.WIDE R4, R0, 0x2, R2 ;  /* 0x0000000200047825 */ /* 0x001fca00078e0202 */
[----:B---3--:R0:W-:Y:S01]  /*55930*/  @P1 STG.E.U16 [R4.64], R10 ;  /* 0x0000000a04001986 */ /* 0x0081e2000c10150a */
[----:B--2---:R-:W-:-:S03]  /*55940*/  ISETP.GE.AND P1, PT, R51, c[0x0][0x17c], PT ;  /* 0x00005f0033007a0c */ /* 0x004fc60003f26270 */
[----:B------:R-:W2:Y:S01]  /*55950*/  LDL.LU R51, [R1+0x1fc4] ;  /* 0x001fc40001337983 */ /* 0x000ea20000300800 */
[----:B------:R-:W-:Y:S02]  /*55960*/  ISETP.LT.AND P5, PT, R13, c[0x0][0x178], !P2 ;  /* 0x00005e000d007a0c */ /* 0x000fe400057a1270 */
[----:B------:R-:W-:Y:S02]  /*55970*/  ISETP.LT.AND P4, PT, R12, c[0x0][0x178], !P2 ;  /* 0x00005e000c007a0c */ /* 0x000fe40005781270 */
[----:B------:R-:W-:Y:S01]  /*55980*/  ISETP.LT.AND P6, PT, R8, c[0x0][0x178], !P2 ;  /* 0x00005e0008007a0c */ /* 0x000fe200057c1270 */
[----:B------:R-:W-:Y:S01]  /*55990*/  IMAD.WIDE R42, R0, 0x2, R16 ;  /* 0x00000002002a7825 */ /* 0x000fe200078e0210 */
[----:B------:R-:W-:Y:S02]  /*559a0*/  ISETP.LT.AND P3, PT, R14, c[0x0][0x178], !P2 ;  /* 0x00005e000e007a0c */ /* 0x000fe40005761270 */
[----:B------:R-:W-:Y:S01]  /*559b0*/  ISETP.LT.AND P0, PT, R7, c[0x0][0x178], !P2 ;  /* 0x00005e0007007a0c */ /* 0x000fe20005701270 */
[----:B------:R-:W-:-:S04]  /*559c0*/  IMAD.WIDE R44, R0, 0x2, R18 ;  /* 0x00000002002c7825 */ /* 0x000fc800078e0212 */
[C---:B------:R-:W-:Y:S01]  /*559d0*/  IMAD.WIDE R46, R0.reuse, 0x2, R20 ;  /* 0x00000002002e7825 */ /* 0x040fe200078e0214 */
[----:B------:R1:W-:Y:S04]  /*559e0*/  @P5 STG.E.U16 [R42.64], R54 ;  /* 0x000000362a005986 */ /* 0x0003e8000c10150a */
[----:B----4-:R-:W-:Y:S01]  /*559f0*/  @P4 STG.E.U16 [R44.64], R57 ;  /* 0x000000392c004986 */ /* 0x010fe2000c10150a */
[----:B------:R-:W-:Y:S01]  /*55a00*/  ISETP.LT.AND P4, PT, R9, c[0x0][0x178], !P2 ;  /* 0x00005e0009007a0c */ /* 0x000fe20005781270 */
[C---:B0-----:R-:W-:Y:S01]  /*55a10*/  IMAD.WIDE R4, R0.reuse, 0x2, R22 ;  /* 0x0000000200047825 */ /* 0x041fe200078e0216 */
[----:B------:R-:W-:Y:S01]  /*55a20*/  ISETP.LT.AND P2, PT, R15, c[0x0][0x178], !P2 ;  /* 0x00005e000f007a0c */ /* 0x000fe20005741270 */
[----:B------:R0:W-:Y:S01]  /*55a30*/  @P6 STG.E.U16 [R46.64], R58 ;  /* 0x0000003a2e006986 */ /* 0x0001e2000c10150a */
[----:B------:R-:W-:Y:S01]  /*55a40*/  ISETP.LT.AND P6, PT, R27, c[0x0][0x178], !P1 ;  /* 0x00005e001b007a0c */ /* 0x000fe20004fc1270 */
[C---:B-1----:R-:W-:Y:S01]  /*55a50*/  IMAD.WIDE R42, R0.reuse, 0x2, R36 ;  /* 0x00000002002a7825 */ /* 0x042fe200078e0224 */
[----:B------:R-:W-:Y:S01]  /*55a60*/  IADD3 R6, R0, c[0x0][0x198], RZ ;  /* 0x0000660000067a10 */ /* 0x000fe20007ffe0ff */
[----:B------:R1:W-:Y:S01]  /*55a70*/  @P3 STG.E.U16 [R4.64], R53 ;  /* 0x0000003504003986 */ /* 0x0003e2000c10150a */
[----:B------:R-:W-:-:S02]  /*55a80*/  ISETP.LT.AND P3, PT, R13, c[0x0][0x178], !P1 ;  /* 0x00005e000d007a0c */ /* 0x000fc40004f61270 */
[----:B------:R-:W-:Y:S01]  /*55a90*/  ISETP.LT.AND P5, PT, R12, c[0x0][0x178], !P1 ;  /* 0x00005e000c007a0c */ /* 0x000fe20004fa1270 */
[----:B------:R3:W-:Y:S01]  /*55aa0*/  @P0 STG.E.U16 [R42.64], R59 ;  /* 0x0000003b2a000986 */ /* 0x0007e2000c10150a */
[----:B0-----:R-:W-:Y:S01]  /*55ab0*/  PRMT R46, R10, 0x7632, R46 ;  /* 0x000076320a2e7816 */ /* 0x001fe2000000002e */
[----:B------:R-:W-:Y:S02]  /*55ac0*/  IMAD.WIDE R44, R6, 0x2, R2 ;  /* 0x00000002062c7825 */ /* 0x000fe400078e0202 */
[----:B------:R-:W4:Y:S02]  /*55ad0*/  LDL.LU R10, [R1+0x21a8] ;  /* 0x0021a800010a7983 */ /* 0x000f240000300800 */
[----:B-1----:R-:W-:-:S04]  /*55ae0*/  IMAD.WIDE R4, R0, 0x2, R38 ;  /* 0x0000000200047825 */ /* 0x002fc800078e0226 */
[----:B---3--:R-:W-:Y:S01]  /*55af0*/  IMAD.WIDE R42, R0, 0x2, R40 ;  /* 0x00000002002a7825 */ /* 0x008fe200078e0228 */
[----:B------:R-:W-:Y:S01]  /*55b00*/  PRMT R0, R57, 0x7632, R0 ;  /* 0x0000763239007816 */ /* 0x000fe20000000000 */
[----:B------:R0:W-:Y:S04]  /*55b10*/  @P4 STG.E.U16 [R4.64], R56 ;  /* 0x0000003804004986 */ /* 0x0001e8000c10150a */
[----:B------:R1:W-:Y:S04]  /*55b20*/  @P2 STG.E.U16 [R42.64], R55 ;  /* 0x000000372a002986 */ /* 0x0003e8000c10150a */
[----:B------:R3:W-:Y:S01]  /*55b30*/  @P6 STG.E.U16 [R44.64], R46 ;  /* 0x0000002e2c006986 */ /* 0x0007e2000c10150a */
[----:B0-----:R-:W-:-:S04]  /*55b40*/  IMAD.WIDE R4, R6, 0x2, R16 ;  /* 0x0000000206047825 */ /* 0x001fc800078e0210 */
[----:B-1----:R-:W-:Y:S01]  /*55b50*/  IMAD.WIDE R42, R6, 0x2, R18 ;  /* 0x00000002062a7825 */ /* 0x002fe200078e0212 */
[----:B---3--:R-:W-:Y:S02]  /*55b60*/  PRMT R44, R54, 0x7632, R44 ;  /* 0x00007632362c7816 */ /* 0x008fe4000000002c */
[----:B------:R-:W-:Y:S02]  /*55b70*/  PRMT R47, R58, 0x7632, R47 ;  /* 0x000076323a2f7816 */ /* 0x000fe4000000002f */
[----:B------:R-:W-:Y:S01]  /*55b80*/  PRMT R46, R53, 0x7632, R46 ;  /* 0x00007632352e7816 */ /* 0x000fe2000000002e */
[----:B------:R-:W-:Y:S04]  /*55b90*/  @P3 STG.E.U16 [R4.64], R44 ;  /* 0x0000002c04003986 */ /* 0x000fe8000c10150a */
[----:B------:R0:W-:Y:S02]  /*55ba0*/  @P5 STG.E.U16 [R42.64], R0 ;  /* 0x000000002a005986 */ /* 0x0001e4000c10150a */
[----:B0-----:R-:W-:-:S02]  /*55bb0*/  PRMT R0, R59, 0x7632, R0 ;  /* 0x000076323b007816 */ /* 0x001fc40000000000 */
[----:B--2---:R-:W-:Y:S02]  /*55bc0*/  ISETP.GE.AND P0, PT, R51, c[0x0][0x17c], PT ;  /* 0x00005f0033007a0c */ /* 0x004fe40003f06270 */
[----:B------:R-:W2:Y:S04]  /*55bd0*/  LDL.LU R51, [R1+0x21a4] ;  /* 0x0021a40001337983 */ /* 0x000ea80000300800 */
[----:B------:R-:W3:Y:S04]  /*55be0*/  LDL.LU R57, [R1+0x1fc8] ;  /* 0x001fc80001397983 */ /* 0x000ee80000300800 */
[----:B------:R-:W2:Y:S04]  /*55bf0*/  LDL.LU R54, [R1+0x12c] ;  /* 0x00012c0001367983 */ /* 0x000ea80000300800 */
[----:B------:R-:W2:Y:S04]  /*55c00*/  LDL.LU R58, [R1+0x11c] ;  /* 0x00011c00013a7983 */ /* 0x000ea80000300800 */
[----:B------:R-:W2:Y:S04]  /*55c10*/  LDL.LU R53, [R1+0x10c] ;  /* 0x00010c0001357983 */ /* 0x000ea80000300800 */
[----:B------:R-:W2:Y:S01]  /*55c20*/  LDL.LU R59, [R1+0x1fcc] ;  /* 0x001fcc00013b7983 */ /* 0x000ea20000300800 */
[----:B------:R-:W-:-:S02]  /*55c30*/  ISETP.LT.AND P4, PT, R8, c[0x0][0x178], !P1 ;  /* 0x00005e0008007a0c */ /* 0x000fc40004f81270 */
[----:B------:R-:W-:Y:S02]  /*55c40*/  ISETP.LT.AND P6, PT, R14, c[0x0][0x178], !P1 ;  /* 0x00005e000e007a0c */ /* 0x000fe40004fc1270 */
[----:B------:R-:W-:Y:S01]  /*55c50*/  ISETP.LT.AND P3, PT, R7, c[0x0][0x178], !P1 ;  /* 0x00005e0007007a0c */ /* 0x000fe20004f61270 */
[----:B------:R-:W-:Y:S01]  /*55c60*/  IMAD.WIDE R4, R6, 0x2, R20 ;  /* 0x0000000206047825 */ /* 0x000fe200078e0214 */
[----:B------:R-:W-:-:S03]  /*55c70*/  ISETP.LT.AND P2, PT, R9, c[0x0][0x178], !P1 ;  /* 0x00005e0009007a0c */ /* 0x000fc60004f41270 */
[----:B------:R-:W-:-:S04]  /*55c80*/  IMAD.WIDE R42, R6, 0x2, R22 ;  /* 0x00000002062a7825 */ /* 0x000fc800078e0216 */
[C---:B------:R-:W-:Y:S01]  /*55c90*/  IMAD.WIDE R44, R6.reuse, 0x2, R36 ;  /* 0x00000002062c7825 */ /* 0x040fe200078e0224 */
[----:B------:R0:W-:Y:S04]  /*55ca0*/  @P4 STG.E.U16 [R4.64], R47 ;  /* 0x0000002f04004986 */ /* 0x0001e8000c10150a */
[----:B------:R1:W-:Y:S04]  /*55cb0*/  @P6 STG.E.U16 [R42.64], R46 ;  /* 0x0000002e2a006986 */ /* 0x0003e8000c10150a */
[----:B------:R4:W-:Y:S01]  /*55cc0*/  @P3 STG.E.U16 [R44.64], R0 ;  /* 0x000000002c003986 */ /* 0x0009e2000c10150a */
[----:B0-----:R-:W-:-:S04]  /*55cd0*/  IMAD.WIDE R4, R6, 0x2, R38 ;  /* 0x0000000206047825 */ /* 0x001fc800078e0226 */
[----:B-1----:R-:W-:Y:S01]  /*55ce0*/  IMAD.WIDE R42, R6, 0x2, R40 ;  /* 0x00000002062a7825 */ /* 0x002fe200078e0228 */
[----:B----4-:R-:W-:Y:S02]  /*55cf0*/  PRMT R44, R56, 0x7632, R44 ;  /* 0x00007632382c7816 */ /* 0x010fe4000000002c */
[----:B------:R-:W-:Y:S02]  /*55d00*/  PRMT R45, R55, 0x7632, R45 ;  /* 0x00007632372d7816 */ /* 0x000fe4000000002d */
[----:B------:R-:W-:Y:S01]  /*55d10*/  IADD3 R0, R6, c[0x0][0x198], RZ ;  /* 0x0000660006007a10 */ /* 0x000fe20007ffe0ff */
[----:B------:R0:W-:Y:S01]  /*55d20*/  @P2 STG.E.U16 [R4.64], R44 ;  /* 0x0000002c04002986 */ /* 0x0001e2000c10150a */
[----:B---3--:R-:W-:-:S03]  /*55d30*/  ISETP.GE.AND P5, PT, R57, c[0x0][0x17c], PT ;  /* 0x00005f0039007a0c */ /* 0x008fc60003fa6270 */
[----:B------:R-:W3:Y:S04]  /*55d40*/  LDL.LU R57, [R1+0x1c] ;  /* 0x00001c0001397983 */ /* 0x000ee80000300800 */
[----:B------:R-:W4:Y:S04]  /*55d50*/  LDL.LU R56, [R1+0xc] ;  /* 0x00000c0001387983 */ /* 0x000f280000300800 */
[----:B------:R-:W4:Y:S04]  /*55d60*/  LDL.LU R55, [R1+0x21a0] ;  /* 0x0021a00001377983 */ /* 0x000f280000300800 */
[----:B------:R-:W4:Y:S01]  /*55d70*/  LDL.LU R6, [R1+0x1fd0] ;  /* 0x001fd00001067983 */ /* 0x000f220000300800 */
[----:B--2---:R-:W-:-:S03]  /*55d80*/  ISETP.GE.AND P2, PT, R59, c[0x0][0x17c], PT ;  /* 0x00005f003b007a0c */ /* 0x004fc60003f46270 */
[----:B------:R-:W2:Y:S01]  /*55d90*/  LDL.LU R59, [R1+0x219c] ;  /* 0x00219c00013b7983 */ /* 0x000ea20000300800 */
[----:B------:R-:W-:Y:S02]  /*55da0*/  ISETP.LT.AND P1, PT, R15, c[0x0][0x178], !P1 ;  /* 0x00005e000f007a0c */ /* 0x000fe40004f21270 */
[----:B------:R-:W-:Y:S02]  /*55db0*/  ISETP.LT.AND P4, PT, R27, c[0x0][0x178], !P5 ;  /* 0x00005e001b007a0c */ /* 0x000fe40006f81270 */
[----:B------:R-:W-:Y:S02]  /*55dc0*/  ISETP.LT.AND P3, PT, R13, c[0x0][0x178], !P5 ;  /* 0x00005e000d007a0c */ /* 0x000fe40006f61270 */
[----:B------:R-:W-:Y:S01]  /*55dd0*/  ISETP.LT.AND P6, PT, R12, c[0x0][0x178], !P5 ;  /* 0x00005e000c007a0c */ /* 0x000fe20006fc1270 */
[----:B0-----:R-:W-:-:S06]  /*55de0*/  IMAD.WIDE R4, R0, 0x2, R2 ;  /* 0x0000000200047825 */ /* 0x001fcc00078e0202 */
[----:B------:R0:W-:Y:S01]  /*55df0*/  @P1 STG.E.U16 [R42.64], R45 ;  /* 0x0000002d2a001986 */ /* 0x0001e2000c10150a */
[----:B------:R-:W-:-:S03]  /*55e00*/  ISETP.LT.AND P1, PT, R8, c[0x0][0x178], !P5 ;  /* 0x00005e0008007a0c */ /* 0x000fc60006f21270 */
[----:B------:R1:W-:Y:S01]  /*55e10*/  @P4 STG.E.U16 [R4.64], R54 ;  /* 0x0000003604004986 */ /* 0x0003e2000c10150a */
[----:B0-----:R-:W-:-:S04]  /*55e20*/  IMAD.WIDE R42, R0, 0x2, R16 ;  /* 0x00000002002a7825 */ /* 0x001fc800078e0210 */
[----:B-1----:R-:W-:Y:S01]  /*55e30*/  IMAD.WIDE R4, R0, 0x2, R18 ;  /* 0x0000000200047825 */ /* 0x002fe200078e0212 */
[----:B------:R0:W-:Y:S01]  /*55e40*/  @P3 STG.E.U16 [R42.64], R58 ;  /* 0x0000003a2a003986 */ /* 0x0001e2000c10150a */
[----:B------:R-:W-:-:S03]  /*55e50*/  ISETP.LT.AND P3, PT, R14, c[0x0][0x178], !P5 ;  /* 0x00005e000e007a0c */ /* 0x000fc60006f61270 */
[----:B------:R1:W-:Y:S01]  /*55e60*/  @P6 STG.E.U16 [R4.64], R53 ;  /* 0x0000003504006986 */ /* 0x0003e2000c10150a */
[----:B------:R-:W-:Y:S01]  /*55e70*/  ISETP.LT.AND P6, PT, R7, c[0x0][0x178], !P5 ;  /* 0x00005e0007007a0c */ /* 0x000fe20006fc1270 */
[----:B0-----:R-:W-:-:S04]  /*55e80*/  IMAD.WIDE R42, R0, 0x2, R20 ;  /* 0x00000002002a7825 */ /* 0x001fc800078e0214 */
[----:B-1----:R-:W-:Y:S01]  /*55e90*/  IMAD.WIDE R4, R0, 0x2, R36 ;  /* 0x0000000200047825 */ /* 0x002fe200078e0224 */
[----:B------:R-:W-:Y:S02]  /*55ea0*/  PRMT R47, R54, 0x7632, R47 ;  /* 0x00007632362f7816 */ /* 0x000fe4000000002f */
[----:B------:R-:W-:Y:S02]  /*55eb0*/  PRMT R44, R58, 0x7632, R44 ;  /* 0x000076323a2c7816 */ /* 0x000fe4000000002c */
[----:B------:R-:W-:Y:S01]  /*55ec0*/  PRMT R46, R53, 0x7632, R46 ;  /* 0x00007632352e7816 */ /* 0x000fe2000000002e */
[----:B---3--:R0:W-:Y:S01]  /*55ed0*/  @P1 STG.E.U16 [R42.64], R57 ;  /* 0x000000392a001986 */ /* 0x0081e2000c10150a */
[----:B------:R-:W-:Y:S02]  /*55ee0*/  ISETP.LT.AND P1, PT, R9, c[0x0][0x178], !P5 ;  /* 0x00005e0009007a0c */ /* 0x000fe40006f21270 */
[----:B------:R-:W-:Y:S01]  /*55ef0*/  ISETP.LT.AND P5, PT, R15, c[0x0][0x178], !P5 ;  /* 0x00005e000f007a0c */ /* 0x000fe20006fa1270 */
[----:B0-----:R-:W-:Y:S01]  /*55f00*/  IMAD.WIDE R42, R0, 0x2, R22 ;  /* 0x00000002002a7825 */ /* 0x001fe200078e0216 */
[----:B----4-:R-:W-:-:S04]  /*55f10*/  ISETP.GE.AND P4, PT, R6, c[0x0][0x17c], PT ;  /* 0x00005f0006007a0c */ /* 0x010fc80003f86270 */
[----:B------:R0:W-:Y:S01]  /*55f20*/  @P3 STG.E.U16 [R42.64], R56 ;  /* 0x000000382a003986 */ /* 0x0001e2000c10150a */
[----:B------:R-:W-:Y:S02]  /*55f30*/  ISETP.LT.AND P3, PT, R27, c[0x0][0x178], !P4 ;  /* 0x00005e001b007a0c */ /* 0x000fe40006761270 */
[C---:B------:R-:W-:Y:S01]  /*55f40*/  IADD3 R6, R0.reuse, c[0x0][0x198], RZ ;  /* 0x0000660000067a10 */ /* 0x040fe20007ffe0ff */
[----:B--2---:R1:W-:Y:S01]  /*55f50*/  @P6 STG.E.U16 [R4.64], R59 ;  /* 0x0000003b04006986 */ /* 0x0043e2000c10150a */
[----:B------:R-:W-:Y:S01]  /*55f60*/  ISETP.LT.AND P6, PT, R13, c[0x0][0x178], !P4 ;  /* 0x00005e000d007a0c */ /* 0x000fe200067c1270 */
[----:B0-----:R-:W-:-:S05]  /*55f70*/  IMAD.WIDE R42, R0, 0x2, R38 ;  /* 0x00000002002a7825 */ /* 0x001fca00078e0226 */
[----:B------:R0:W-:Y:S01]  /*55f80*/  @P1 STG.E.U16 [R42.64], R55 ;  /* 0x000000372a001986 */ /* 0x0001e2000c10150a */
[----:B------:R-:W-:Y:S01]  /*55f90*/  ISETP.LT.AND P1, PT, R12, c[0x0][0x178], !P4 ;  /* 0x00005e000c007a0c */ /* 0x000fe20006721270 */
[----:B-1----:R-:W-:-:S05]  /*55fa0*/  IMAD.WIDE R4, R0, 0x2, R40 ;  /* 0x0000000200047825 */ /* 0x002fca00078e0228 */
[----:B------:R1:W-:Y:S01]  /*55fb0*/  @P5 STG.E.U16 [R4.64], R51 ;  /* 0x0000003304005986 */ /* 0x0003e2000c10150a */
[----:B0-----:R-:W-:-:S05]  /*55fc0*/  IMAD.WIDE R42, R6, 0x2, R2 ;  /* 0x00000002062a7825 */ /* 0x001fca00078e0202 */
[----:B------:R0:W-:Y:S01]  /*55fd0*/  @P3 STG.E.U16 [R42.64], R47 ;  /* 0x0000002f2a003986 */ /* 0x0001e2000c10150a */
[----:B-1----:R-:W-:-:S05]  /*55fe0*/  IMAD.WIDE R4, R6, 0x2, R16 ;  /* 0x0000000206047825 */ /* 0x002fca00078e0210 */
[----:B------:R1:W-:Y:S01]  /*55ff0*/  @P6 STG.E.U16 [R4.64], R44 ;  /* 0x0000002c04006986 */ /* 0x0003e2000c10150a */
[----:B0-----:R-:W-:-:S05]  /*56000*/  IMAD.WIDE R42, R6, 0x2, R18 ;  /* 0x00000002062a7825 */ /* 0x001fca00078e0212 */
[----:B------:R0:W-:Y:S01]  /*56010*/  @P1 STG.E.U16 [R42.64], R46 ;  /* 0x0000002e2a001986 */ /* 0x0001e2000c10150a */
[----:B------:R-:W-:-:S03]  /*56020*/  ISETP.LT.AND P1, PT, R9, c[0x0][0x178], !P4 ;  /* 0x00005e0009007a0c */ /* 0x000fc60006721270 */
[----:B-1----:R-:W2:Y:S04]  /*56030*/  LDL.LU R44, [R1+0x19c] ;  /* 0x00019c00012c7983 */ /* 0x002ea80000300800 */
[----:B------:R-:W3:Y:S04]  /*56040*/  LDL.LU R9, [R1+0x2198] ;  /* 0x0021980001097983 */ /* 0x000ee80000300800 */
[----:B------:R-:W4:Y:S01]  /*56050*/  LDL.LU R54, [R1+0x18c] ;  /* 0x00018c0001367983 */ /* 0x000f220000300800 */
[----:B------:R-:W-:Y:S02]  /*56060*/  ISETP.LT.AND P5, PT, R8, c[0x0][0x178], !P4 ;  /* 0x00005e0008007a0c */ /* 0x000fe400067a1270 */
[----:B------:R-:W-:-:S02]  /*56070*/  ISETP.LT.AND P3, PT, R14, c[0x0][0x178], !P4 ;  /* 0x00005e000e007a0c */ /* 0x000fc40006761270 */
[----:B------:R-:W-:Y:S01]  /*56080*/  ISETP.LT.AND P6, PT, R7, c[0x0][0x178], !P4 ;  /* 0x00005e0007007a0c */ /* 0x000fe200067c1270 */
[----:B------:R-:W-:Y:S01]  /*56090*/  IMAD.WIDE R4, R6, 0x2, R20 ;  /* 0x0000000206047825 */ /* 0x000fe200078e0214 */
[----:B------:R-:W-:Y:S01]  /*560a0*/  PRMT R45, R57, 0x7632, R45 ;  /* 0x00007632392d7816 */ /* 0x000fe2000000002d */
[----:B------:R-:W3:Y:S01]  /*560b0*/  LDL.LU R58, [R1+0x17c] ;  /* 0x00017c00013a7983 */ /* 0x000ee20000300800 */
[----:B------:R-:W-:Y:S01]  /*560c0*/  PRMT R48, R56, 0x7632, R48 ;  /* 0x0000763238307816 */ /* 0x000fe20000000030 */
[----:B0-----:R-:W-:Y:S01]  /*560d0*/  IMAD.WIDE R42, R6, 0x2, R22 ;  /* 0x00000002062a7825 */ /* 0x001fe200078e0216 */
[----:B------:R-:W-:-:S03]  /*560e0*/  PRMT R59, R59, 0x7632, R59 ;  /* 0x000076323b3b7816 */ /* 0x000fc6000000003b */
[----:B------:R0:W-:Y:S01]  /*560f0*/  @P5 STG.E.U16 [R4.64], R45 ;  /* 0x0000002d04005986 */ /* 0x0001e2000c10150a */
[----:B------:R-:W-:-:S03]  /*56100*/  PRMT R55, R55, 0x7632, R55 ;  /* 0x0000763237377816 */ /* 0x000fc60000000037 */
[----:B------:R1:W-:Y:S01]  /*56110*/  @P3 STG.E.U16 [R42.64], R48 ;  /* 0x000000302a003986 */ /* 0x0003e2000c10150a */
[----:B------:R-:W-:Y:S01]  /*56120*/  ISETP.LT.AND P4, PT, R15, c[0x0][0x178], !P4 ;  /* 0x00005e000f007a0c */ /* 0x000fe20006781270 */
[C---:B0-----:R-:W-:Y:S02]  /*56130*/  IMAD.WIDE R4, R6.reuse, 0x2, R36 ;  /* 0x0000000206047825 */ /* 0x041fe400078e0224 */
[----:B------:R-:W3:Y:S02]  /*56140*/  LDL.LU R45, [R1+0x1fd4] ;  /* 0x001fd400012d7983 */ /* 0x000ee40000300800 */
[----:B-1----:R-:W-:Y:S02]  /*56150*/  IMAD.WIDE R42, R6, 0x2, R38 ;  /* 0x00000002062a7825 */ /* 0x002fe400078e0226 */
[----:B------:R-:W3:Y:S04]  /*56160*/  LDL.LU R53, [R1+0x13c] ;  /* 0x00013c0001357983 */ /* 0x000ee80000300800 */
[----:B------:R-:W3:Y:S04]  /*56170*/  LDL.LU R57, [R1+0x5c] ;  /* 0x00005c0001397983 */ /* 0x000ee80000300800 */
[----:B------:R-:W3:Y:S04]  /*56180*/  LDL.LU R56, [R1+0x2c] ;  /* 0x00002c0001387983 */ /* 0x000ee80000300800 */
[----:B------:R-:W3:Y:S04]  /*56190*/  LDL.LU R15, [R1+0x4c] ;  /* 0x00004c00010f7983 */ /* 0x000ee80000300800 */
[----:B------:R0:W-:Y:S01]  /*561a0*/  @P6 STG.E.U16 [R4.64], R59 ;  /* 0x0000003b04006986 */ /* 0x0001e2000c10150a */
[----:B------:R-:W-:-:S03]  /*561b0*/  ISETP.LT.AND P5, PT, R27, c[0x0][0x178], !P2 ;  /* 0x00005e001b007a0c */ /* 0x000fc600057a1270 */
[----:B------:R1:W-:Y:S01]  /*561c0*/  @P1 STG.E.U16 [R42.64], R55 ;  /* 0x000000372a001986 */ /* 0x0003e2000c10150a */
[----:B------:R-:W-:-:S03]  /*561d0*/  ISETP.LT.AND P6, PT, R13, c[0x0][0x178], !P2 ;  /* 0x00005e000d007a0c */ /* 0x000fc600057c1270 */
[----:B0-----:R-:W3:Y:S04]  /*561e0*/  LDL.LU R59, [R1+0x1184] ;  /* 0x00118400013b7983 */ /* 0x001ee80000300800 */
[----:B-1----:R-:W3:Y:S01]  /*561f0*/  LDL.LU R55, [R1+0x115c] ;  /* 0x00115c0001377983 */ /* 0x002ee20000300800 */
[----:B------:R-:W-:Y:S01]  /*56200*/  PRMT R51, R51, 0x7632, R51 ;  /* 0x0000763233337816 */ /* 0x000fe20000000033 */
[C---:B------:R-:W-:Y:S01]  /*56210*/  IMAD.WIDE R4, R6.reuse, 0x2, R40 ;  /* 0x0000000206047825 */ /* 0x040fe200078e0228 */
[----:B------:R-:W-:-:S04]  /*56220*/  IADD3 R0, R6, c[0x0][0x198], RZ ;  /* 0x0000660006007a10 */ /* 0x000fc80007ffe0ff */
[----:B------:R0:W-:Y:S01]  /*56230*/  @P4 STG.E.U16 [R4.64], R51 ;  /* 0x0000003304004986 */ /* 0x0001e2000c10150a */
[----:B------:R-:W-:-:S04]  /*56240*/  IMAD.WIDE R42, R0, 0x2, R2 ;  /* 0x00000002002a7825 */ /* 0x000fc800078e0202 */
[----:B0-----:R-:W-:Y:S01]  /*56250*/  IMAD.WIDE R4, R0, 0x2, R16 ;  /* 0x0000000200047825 */ /* 0x001fe200078e0210 */
[----:B--2---:R0:W-:Y:S04]  /*56260*/  @P5 STG.E.U16 [R42.64], R44 ;  /* 0x0000002c2a005986 */ /* 0x0041e8000c10150a */
[----:B----4-:R1:W-:Y:S01]  /*56270*/  @P6 STG.E.U16 [R4.64], R54 ;  /* 0x0000003604006986 */ /* 0x0103e2000c10150a */
[----:B------:R-:W-:-:S03]  /*56280*/  ISETP.LT.AND P6, PT, R7, c[0x0][0x178], !P2 ;  /* 0x00005e0007007a0c */ /* 0x000fc600057c1270 */
[----:B------:R-:W2:Y:S01]  /*56290*/  LDL.LU R7, [R1+0x2194] ;  /* 0x0021940001077983 */ /* 0x000ea20000300800 */
[----:B------:R-:W-:Y:S02]  /*562a0*/  ISETP.LT.AND P3, PT, R12, c[0x0][0x178], !P2 ;  /* 0x00005e000c007a0c */ /* 0x000fe40005761270 */
[----:B------:R-:W-:Y:S01]  /*562b0*/  ISETP.LT.AND P5, PT, R8, c[0x0][0x178], !P2 ;  /* 0x00005e0008007a0c */ /* 0x000fe200057a1270 */
[----:B0-----:R-:W-:Y:S01]  /*562c0*/  IMAD.WIDE R42, R0, 0x2, R18 ;  /* 0x00000002002a7825 */ /* 0x001fe200078e0212 */
[----:B------:R-:W-:-:S03]  /*562d0*/  ISETP.LT.AND P4, PT, R14, c[0x0][0x178], !P2 ;  /* 0x00005e000e007a0c */ /* 0x000fc60005781270 */
[----:B-1----:R-:W-:-:S06]  /*562e0*/  IMAD.WIDE R4, R0, 0x2, R20 ;  /* 0x0000000200047825 */ /* 0x002fcc00078e0214 */
[----:B---3--:R0:W-:Y:S01]  /*562f0*/  @P3 STG.E.U16 [R42.64], R58 ;  /* 0x0000003a2a003986 */ /* 0x0081e2000c10150a */
[----:B------:R-:W-:Y:S02]  /*56300*/  PRMT R52, R44, 0x7632, R52 ;  /* 0x000076322c347816 */ /* 0x000fe40000000034 */
[----:B------:R-:W-:Y:S01]  /*56310*/  ISETP.GE.AND P1, PT, R45, c[0x0][0x17c], PT ;  /* 0x00005f002d007a0c */ /* 0x000fe20003f26270 */
[C---:B0-----:R-:W-:Y:S01]  /*56320*/  IMAD.WIDE R42, R0.reuse, 0x2, R22 ;  /* 0x00000002002a7825 */ /* 0x041fe200078e0216 */
[----:B------:R0:W-:Y:S04]  /*56330*/  @P5 STG.E.U16 [R4.64], R53 ;  /* 0x0000003504005986 */ /* 0x0001e8000c10150a */
[----:B------:R1:W-:Y:S01]  /*56340*/  @P4 STG.E.U16 [R42.64], R57 ;  /* 0x000000392a004986 */ /* 0x0003e2000c10150a */
[----:B------:R-:W-:Y:S01]  /*56350*/  ISETP.LT.AND P4, PT, R27, c[0x0][0x178], !P1 ;  /* 0x00005e001b007a0c */ /* 0x000fe20004f81270 */
[----:B------:R-:W-:Y:S01]  /*56360*/  IMAD.WIDE R44, R0, 0x2, R36 ;  /* 0x00000002002c7825 */ /* 0x000fe200078e0224 */
[----:B------:R-:W-:-:S02]  /*56370*/  PRMT R50, R54, 0x7632, R50 ;  /* 0x0000763236327816 */ /* 0x000fc40000000032 */
[----:B------:R-:W-:Y:S01]  /*56380*/  PRMT R6, R58, 0x7632, R6 ;  /* 0x000076323a067816 */ /* 0x000fe20000000006 */
[----:B------:R-:W3:Y:S01]  /*56390*/  LDL.LU R54, [R1+0x20c] ;  /* 0x00020c0001367983 */ /* 0x000ee20000300800 */
[----:B0-----:R-:W-:-:S04]  /*563a0*/  IMAD.WIDE R4, R0, 0x2, R38 ;  /* 0x0000000200047825 */ /* 0x001fc800078e0226 */
[C---:B-1----:R-:W-:Y:S01]  /*563b0*/  IMAD.WIDE R42, R0.reuse, 0x2, R40 ;  /* 0x00000002002a7825 */ /* 0x042fe200078e0228 */
[----:B------:R-:W-:Y:S02]  /*563c0*/  IADD3 R0, R0, c[0x0][0x198], RZ ;  /* 0x0000660000007a10 */ /* 0x000fe40007ffe0ff */
[----:B------:R-:W-:Y:S01]  /*563d0*/  ISETP.LT.AND P3, PT, R59, c[0x0][0x178], !P2 ;  /* 0x00005e003b007a0c */ /* 0x000fe20005761270 */
[----:B------:R0:W-:Y:S01]  /*563e0*/  @P6 STG.E.U16 [R44.64], R56 ;  /* 0x000000382c006986 */ /* 0x0001e2000c10150a */
[----:B------:R-:W-:-:S03]  /*563f0*/  ISETP.LT.AND P2, PT, R55, c[0x0][0x178], !P2 ;  /* 0x00005e0037007a0c */ /* 0x000fc60005741270 */
[----:B------:R-:W2:Y:S01]  /*56400*/  LDL.LU R58, [R1+0x1fc] ;  /* 0x0001fc00013a7983 */ /* 0x000ea20000300800 */
[----:B------:R-:W-:Y:S02]  /*56410*/  PRMT R49, R53, 0x7632, R49 ;  /* 0x0000763235317816 */ /* 0x000fe40000000031 */
[----:B------:R-:W-:Y:S01]  /*56420*/  PRMT R46, R57, 0x7632, R46 ;  /* 0x00007632392e7816 */ /* 0x000fe2000000002e */
[----:B------:R-:W3:Y:S01]  /*56430*/  LDL.LU R53, [R1+0x1ec] ;  /* 0x0001ec0001357983 */ /* 0x000ee20000300800 */
[----:B------:R-:W-:-:S03]  /*56440*/  PRMT R51, R56, 0x7632, R51 ;  /* 0x0000763238337816 */ /* 0x000fc60000000033 */
[----:B------:R-:W3:Y:S04]  /*56450*/  LDL.LU R57, [R1+0x1ac] ;  /* 0x0001ac0001397983 */ /* 0x000ee80000300800 */
[----:B------:R1:W-:Y:S01]  /*56460*/  @P2 STG.E.U16 [R4.64], R15 ;  /* 0x0000000f04002986 */ /* 0x0003e2000c10150a */
[----:B------:R-:W-:Y:S02]  /*56470*/  ISETP.LT.AND P2, PT, R14, c[0x0][0x178], !P1 ;  /* 0x00005e000e007a0c */ /* 0x000fe40004f41270 */
[----:B------:R-:W-:Y:S01]  /*56480*/  PRMT R48, R15, 0x7632, R48 ;  /* 0x000076320f307816 */ /* 0x000fe20000000030 */
[----:B0-----:R-:W3:Y:S01]  /*56490*/  LDL.LU R56, [R1+0x7c] ;  /* 0x00007c0001387983 */ /* 0x001ee20000300800 */
[----:B------:R-:W-:-:S03]  /*564a0*/  ISETP.LT.AND P5, PT, R13, c[0x0][0x178], !P1 ;  /* 0x00005e000d007a0c */ /* 0x000fc60004fa1270 */
[----:B------:R-:W3:Y:S01]  /*564b0*/  LDL.LU R14, [R1+0x6c] ;  /* 0x00006c00010e7983 */ /* 0x000ee20000300800 */
[----:B-1----:R-:W-:-:S03]  /*564c0*/  IMAD.WIDE R4, R0, 0x2, R2 ;  /* 0x0000000200047825 */ /* 0x002fc600078e0202 */
[----:B------:R-:W3:Y:S01]  /*564d0*/  LDL.LU R15, [R1+0x3c] ;  /* 0x00003c00010f7983 */ /* 0x000ee20000300800 */
[----:B------:R-:W-:Y:S01]  /*564e0*/  ISETP.LT.AND P6, PT, R12, c[0x0][0x178], !P1 ;  /* 0x00005e000c007a0c */ /* 0x000fe20004fc1270 */
[----:B------:R-:W-:Y:S02]  /*564f0*/  IMAD.WIDE R44, R0, 0x2, R18 ;  /* 0x00000002002c7825 */ /* 0x000fe400078e0212 */
[----:B--2---:R-:W-:Y:S04]  /*56500*/  @P3 STG.E.U16 [R42.64], R7 ;  /* 0x000000072a003986 */ /* 0x004fe8000c10150a */
[----:B------:R0:W-:Y:S01]  /*56510*/  @P4 STG.E.U16 [R4.64], R52 ;  /* 0x0000003404004986 */ /* 0x0001e2000c10150a */
[----:B------:R-:W-:-:S03]  /*56520*/  ISETP.LT.AND P3, PT, R8, c[0x0][0x178], !P1 ;  /* 0x00005e0008007a0c */ /* 0x000fc60004f61270 */
[----:B0-----:R-:W2:Y:S01]  /*56530*/  LDL.LU R52, [R1+0x111c] ;  /* 0x00111c0001347983 */ /* 0x001ea20000300800 */
[----:B------:R-:W-:Y:S01]  /*56540*/  IMAD.WIDE R42, R0, 0x2, R16 ;  /* 0x00000002002a7825 */ /* 0x000fe200078e0210 */
[----:B------:R-:W-:-:S03]  /*56550*/  PRMT R47, R7, 0x7632, R47 ;  /* 0x00007632072f7816 */ /* 0x000fc6000000002f */
[C---:B------:R-:W-:Y:S01]  /*56560*/  IMAD.WIDE R4, R0.reuse, 0x2, R20 ;  /* 0x0000000200047825 */ /* 0x040fe200078e0214 */
[----:B------:R-:W-:Y:S04]  /*56570*/  @P5 STG.E.U16 [R42.64], R50 ;  /* 0x000000322a005986 */ /* 0x000fe8000c10150a */
[----:B------:R0:W-:Y:S04]  /*56580*/  @P6 STG.E.U16 [R44.64], R6 ;  /* 0x000000062c006986 */ /* 0x0001e8000c10150a */
[----:B------:R1:W-:Y:S01]  /*56590*/  @P3 STG.E.U16 [R4.64], R49 ;  /* 0x0000003104003986 */ /* 0x0003e2000c10150a */
[----:B0-----:R-:W-:-:S04]  /*565a0*/  IMAD.WIDE R6, R0, 0x2, R22 ;  /* 0x0000000200067825 */ /* 0x001fc800078e0216 */
[C---:B-1----:R-:W-:Y:S01]  /*565b0*/  IMAD.WIDE R4, R0.reuse, 0x2, R36 ;  /* 0x0000000200047825 */ /* 0x042fe200078e0224 */
[----:B------:R0:W-:Y:S03]  /*565c0*/  @P2 STG.E.U16 [R6.64], R46 ;  /* 0x0000002e06002986 */ /* 0x0001e6000c10150a */
[C---:B------:R-:W-:Y:S01]  /*565d0*/  IMAD.WIDE R42, R0.reuse, 0x2, R40 ;  /* 0x00000002002a7825 */ /* 0x040fe200078e0228 */
[----:B0-----:R-:W-:-:S03]  /*565e0*/  IADD3 R46, R0, c[0x0][0x198], RZ ;  /* 0x00006600002e7a10 */ /* 0x001fc60007ffe0ff */
[----:B------:R-:W-:Y:S02]  /*565f0*/  IMAD.WIDE R6, R0, 0x2, R38 ;  /* 0x0000000200067825 */ /* 0x000fe400078e0226 */
[----:B------:R-:W3:Y:S01]  /*56600*/  LDL.LU R0, [R1+0x21c] ;  /* 0x00021c0001007983 */ /* 0x000ee20000300800 */
[----:B------:R-:W-:Y:S02]  /*56610*/  ISETP.LT.AND P5, PT, R55, c[0x0][0x178], !P1 ;  /* 0x00005e0037007a0c */ /* 0x000fe40004fa1270 */
[----:B------:R-:W-:Y:S02]  /*56620*/  ISETP.LT.AND P6, PT, R27, c[0x0][0x178], !P0 ;  /* 0x00005e001b007a0c */ /* 0x000fe400047c1270 */
[----:B------:R-:W-:Y:S02]  /*56630*/  ISETP.LT.AND P2, PT, R13, c[0x0][0x178], !P0 ;  /* 0x00005e000d007a0c */ /* 0x000fe40004741270 */
[----:B------:R-:W-:Y:S01]  /*56640*/  ISETP.LT.AND P3, PT, R12, c[0x0][0x178], !P0 ;  /* 0x00005e000c007a0c */ /* 0x000fe20004761270 */
[----:B------:R-:W-:Y:S01]  /*56650*/  IMAD.WIDE R44, R46, 0x2, R2 ;  /* 0x000000022e2c7825 */ /* 0x000fe200078e0202 */
[----:B--2---:R-:W-:-:S02]  /*56660*/  ISETP.LT.AND P4, PT, R52, c[0x0][0x178], !P1 ;  /* 0x00005e0034007a0c */ /* 0x004fc40004f81270 */
[----:B------:R-:W-:-:S11]  /*56670*/  ISETP.LT.AND P1, PT, R59, c[0x0][0x178], !P1 ;  /* 0x00005e003b007a0c */ /* 0x000fd60004f21270 */
[----:B------:R0:W-:Y:S04]  /*56680*/  @P4 STG.E.U16 [R4.64], R51 ;  /* 0x0000003304004986 */ /* 0x0001e8000c10150a */
[----:B------:R1:W-:Y:S01]  /*56690*/  @P5 STG.E.U16 [R6.64], R48 ;  /* 0x0000003006005986 */ /* 0x0003e2000c10150a */
[----:B------:R-:W-:-:S03]  /*566a0*/  ISETP.LT.AND P5, PT, R8, c[0x0][0x178], !P0 ;  /* 0x00005e0008007a0c */ /* 0x000fc600047a1270 */
[----:B------:R2:W-:Y:S01]  /*566b0*/  @P1 STG.E.U16 [R42.64], R47 ;  /* 0x0000002f2a001986 */ /* 0x0005e2000c10150a */
[----:B0-----:R-:W-:-:S03]  /*566c0*/  IMAD.WIDE R4, R46, 0x2, R16 ;  /* 0x000000022e047825 */ /* 0x001fc600078e0210 */
[----:B------:R-:W4:Y:S01]  /*566d0*/  LDL.LU R51, [R1+0x10cc] ;  /* 0x0010cc0001337983 */ /* 0x000f220000300800 */
[----:B-1----:R-:W-:-:S03]  /*566e0*/  IMAD.WIDE R6, R46, 0x2, R18 ;  /* 0x000000022e067825 */ /* 0x002fc600078e0212 */
[----:B--2---:R-:W2:Y:S04]  /*566f0*/  LDL.LU R42, [R1+0x1fd8] ;  /* 0x001fd800012a7983 */ /* 0x004ea80000300800 */
[----:B------:R-:W2:Y:S04]  /*56700*/  LDL.LU R43, [R1+0x1fdc] ;  /* 0x001fdc00012b7983 */ /* 0x000ea80000300800 */
[----:B---3--:R-:W-:Y:S04]  /*56710*/  @P6 STG.E.U16 [R44.64], R0 ;  /* 0x000000002c006986 */ /* 0x008fe8000c10150a */
[----:B------:R0:W-:Y:S04]  /*56720*/  @P2 STG.E.U16 [R4.64], R54 ;  /* 0x0000003604002986 */ /* 0x0001e8000c10150a */
[----:B------:R-:W-:Y:S01]  /*56730*/  @P3 STG.E.U16 [R6.64], R58 ;  /* 0x0000003a06003986 */ /* 0x000fe2000c10150a */
[----:B0-----:R-:W-:-:S05]  /*56740*/  IMAD.WIDE R4, R46, 0x2, R20 ;  /* 0x000000022e047825 */ /* 0x001fca00078e0214 */
[----:B------:R0:W-:Y:S04]  /*56750*/  @P5 STG.E.U16 [R4.64], R53 ;  /* 0x0000003504005986 */ /* 0x0001e8000c10150a */
[----:B0-----:R-:W3:Y:S01]  /*56760*/  LDL.LU R5, [R1+0x1fe0] ;  /* 0x001fe00001057983 */ /* 0x001ee20000300800 */
[----:B------:R-:W-:Y:S02]  /*56770*/  ISETP.LT.AND P6, PT, R52, c[0x0][0x178], !P0 ;  /* 0x00005e0034007a0c */ /* 0x000fe400047c1270 */
[----:B------:R-:W-:Y:S01]  /*56780*/  ISETP.LT.AND P3, PT, R55, c[0x0][0x178], !P0 ;  /* 0x00005e0037007a0c */ /* 0x000fe20004761270 */
[----:B------:R-:W-:Y:S01]  /*56790*/  IMAD.WIDE R6, R46, 0x2, R22 ;  /* 0x000000022e067825 */ /* 0x000fe200078e0216 */
[----:B------:R-:W-:Y:S02]  /*567a0*/  PRMT R47, R0, 0x7632, R47 ;  /* 0x00007632002f7816 */ /* 0x000fe4000000002f */
[----:B------:R-:W-:-:S02]  /*567b0*/  IADD3 R0, R46, c[0x0][0x198], RZ ;  /* 0x000066002e007a10 */ /* 0x000fc40007ffe0ff */
[----:B------:R-:W-:Y:S02]  /*567c0*/  PRMT R45, R54, 0x7632, R45 ;  /* 0x00007632362d7816 */ /* 0x000fe4000000002d */
[----:B------:R-:W-:Y:S01]  /*567d0*/  PRMT R44, R58, 0x7632, R44 ;  /* 0x000076323a2c7816 */ /* 0x000fe2000000002c */
[----:B------:R-:W3:Y:S01]  /*567e0*/  LDL.LU R54, [R1+0x2dc] ;  /* 0x0002dc0001367983 */ /* 0x000ee20000300800 */
[----:B------:R-:W-:Y:S02]  /*567f0*/  PRMT R49, R53, 0x7632, R49 ;  /* 0x0000763235317816 */ /* 0x000fe40000000031 */
[----:B------:R-:W-:Y:S01]  /*56800*/  PRMT R48, R57, 0x7632, R48 ;  /* 0x0000763239307816 */ /* 0x000fe20000000030 */
[----:B------:R-:W3:Y:S04]  /*56810*/  LDL.LU R58, [R1+0x29c] ;  /* 0x00029c00013a7983 */ /* 0x000ee80000300800 */
[----:B------:R-:W3:Y:S01]  /*56820*/  LDL.LU R53, [R1+0x28c] ;  /* 0x00028c0001357983 */ /* 0x000ee20000300800 */
[----:B----4-:R-:W-:-:S02]  /*56830*/  ISETP.LT.AND P4, PT, R51, c[0x0][0x178], !P0 ;  /* 0x00005e0033007a0c */ /* 0x010fc40004781270 */
[----:B------:R-:W-:Y:S02]  /*56840*/  ISETP.LT.AND P0, PT, R59, c[0x0][0x178], !P0 ;  /* 0x00005e003b007a0c */ /* 0x000fe40004701270 */
[----:B--2---:R-:W-:Y:S02]  /*56850*/  ISETP.GE.AND P1, PT, R42, c[0x0][0x17c], PT ;  /* 0x00005f002a007a0c */ /* 0x004fe40003f26270 */
[----:B------:R-:W-:Y:S01]  /*56860*/  ISETP.GE.AND P2, PT, R43, c[0x0][0x17c], PT ;  /* 0x00005f002b007a0c */ /* 0x000fe20003f46270 */
[----:B------:R-:W-:-:S06]  /*56870*/  IMAD.WIDE R42, R46, 0x2, R36 ;  /* 0x000000022e2a7825 */ /* 0x000fcc00078e0224 */
[----:B------:R0:W-:Y:S04]  /*56880*/  @P4 STG.E.U16 [R6.64], R57 ;  /* 0x0000003906004986 */ /* 0x0001e8000c10150a */
[----:B------:R1:W-:Y:S01]  /*56890*/  @P6 STG.E.U16 [R42.64], R56 ;  /* 0x000000382a006986 */ /* 0x0003e2000c10150a */
[----:B0-----:R-:W-:-:S03]  /*568a0*/  IMAD.WIDE R6, R0, 0x2, R2 ;  /* 0x0000000200067825 */ /* 0x001fc600078e0202 */
[----:B------:R-:W2:Y:S01]  /*568b0*/  LDL.LU R57, [R1+0x27c] ;  /* 0x00027c0001397983 */ /* 0x000ea20000300800 */
[----:B-1----:R-:W-:Y:S01]  /*568c0*/  IMAD.WIDE R42, R0, 0x2, R16 ;  /* 0x00000002002a7825 */ /* 0x002fe200078e0210 */
[----:B---3--:R-:W-:-:S03]  /*568d0*/  ISETP.GE.AND P5, PT, R5, c[0x0][0x17c], PT ;  /* 0x00005f0005007a0c */ /* 0x008fc60003fa6270 */
[----:B------:R-:W-:Y:S01]  /*568e0*/  IMAD.WIDE R4, R46, 0x2, R38 ;  /* 0x000000022e047825 */ /* 0x000fe200078e0226 */
[----:B------:R-:W-:Y:S02]  /*568f0*/  ISETP.LT.AND P6, PT, R27, c[0x0][0x178], !P5 ;  /* 0x00005e001b007a0c */ /* 0x000fe40006fc1270 */
[----:B------:R-:W-:Y:S02]  /*56900*/  ISETP.LT.AND P4, PT, R13, c[0x0][0x178], !P5 ;  /* 0x00005e000d007a0c */ /* 0x000fe40006f81270 */
[----:B------:R0:W-:Y:S01]  /*56910*/  @P3 STG.E.U16 [R4.64], R14 ;  /* 0x0000000e04003986 */ /* 0x0001e2000c10150a */
[----:B------:R-:W-:Y:S01]  /*56920*/  ISETP.LT.AND P3, PT, R12, c[0x0][0x178], !P5 ;  /* 0x00005e000c007a0c */ /* 0x000fe20006f61270 */
[----:B0-----:R-:W-:-:S05]  /*56930*/  IMAD.WIDE R4, R46, 0x2, R40 ;  /* 0x000000022e047825 */ /* 0x001fca00078e0228 */
[----:B------:R0:W-:Y:S01]  /*56940*/  @P0 STG.E.U16 [R4.64], R15 ;  /* 0x0000000f04000986 */ /* 0x0001e2000c10150a */
[----:B------:R-:W-:-:S03]  /*56950*/  ISETP.LT.AND P0, PT, R8, c[0x0][0x178], !P5 ;  /* 0x00005e0008007a0c */ /* 0x000fc60006f01270 */
[----:B------:R1:W-:Y:S01]  /*56960*/  @P6 STG.E.U16 [R6.64], R47 ;  /* 0x0000002f06006986 */ /* 0x0003e2000c10150a */
[----:B------:R-:W-:-:S03]  /*56970*/  ISETP.LT.AND P6, PT, R52, c[0x0][0x178], !P5 ;  /* 0x00005e0034007a0c */ /* 0x000fc60006fc1270 */
[----:B------:R3:W-:Y:S01]  /*56980*/  @P4 STG.E.U16 [R42.64], R45 ;  /* 0x0000002d2a004986 */ /* 0x0007e2000c10150a */
[----:B0-----:R-:W-:Y:S01]  /*56990*/  IMAD.WIDE R4, R0, 0x2, R18 ;  /* 0x0000000200047825 */ /* 0x001fe200078e0212 */
[----:B------:R-:W-:-:S04]  /*569a0*/  ISETP.LT.AND P4, PT, R51, c[0x0][0x178], !P5 ;  /* 0x00005e0033007a0c */ /* 0x000fc80006f81270 */
[----:B------:R0:W-:Y:S01]  /*569b0*/  @P3 STG.E.U16 [R4.64], R44 ;  /* 0x0000002c04003986 */ /* 0x0001e2000c10150a */
[----:B------:R-:W-:Y:S01]  /*569c0*/  ISETP.LT.AND P3, PT, R55, c[0x0][0x178], !P5 ;  /* 0x00005e0037007a0c */ /* 0x000fe20006f61270 */
[----:B-1----:R-:W-:Y:S01]  /*569d0*/  IMAD.WIDE R6, R0, 0x2, R22 ;  /* 0x0000000200067825 */ /* 0x002fe200078e0216 */
[----:B---3--:R-:W-:Y:S02]  /*569e0*/  PRMT R45, R56, 0x7632, R45 ;  /* 0x00007632382d7816 */ /* 0x008fe4000000002d */
[----:B------:R-:W-:Y:S01]  /*569f0*/  PRMT R47, R14, 0x7632, R47 ;  /* 0x000076320e2f7816 */ /* 0x000fe2000000002f */
[----:B------:R-:W-:Y:S01]  /*56a00*/  IMAD.WIDE R42, R0, 0x2, R36 ;  /* 0x00000002002a7825 */ /* 0x000fe200078e0224 */
[----:B------:R-:W3:Y:S01]  /*56a10*/  LDL.LU R56, [R1+0x26c] ;  /* 0x00026c0001387983 */ /* 0x000ee20000300800 */
[----:B------:R-:W-:-:S03]  /*56a20*/  PRMT R46, R15, 0x7632, R46 ;  /* 0x000076320f2e7816 */ /* 0x000fc6000000002e */
[----:B------:R-:W4:Y:S01]  /*56a30*/  LDL.LU R14, [R1+0x9c] ;  /* 0x00009c00010e7983 */ /* 0x000f220000300800 */
[C---:B0-----:R-:W-:Y:S01]  /*56a40*/  IMAD.WIDE R4, R0.reuse, 0x2, R20 ;  /* 0x0000000200047825 */ /* 0x041fe200078e0214 */
[C---:B------:R-:W-:Y:S02]  /*56a50*/  IADD3 R44, R0.reuse, c[0x0][0x198], RZ ;  /* 0x00006600002c7a10 */ /* 0x040fe40007ffe0ff */
[----:B------:R-:W3:Y:S04]  /*56a60*/  LDL.LU R15, [R1+0x8c] ;  /* 0x00008c00010f7983 */ /* 0x000ee80000300800 */
[----:B------:R0:W-:Y:S04]  /*56a70*/  @P0 STG.E.U16 [R4.64], R49 ;  /* 0x0000003104000986 */ /* 0x0001e8000c10150a */
[----:B------:R1:W-:Y:S04]  /*56a80*/  @P4 STG.E.U16 [R6.64], R48 ;  /* 0x0000003006004986 */ /* 0x0003e8000c10150a */
[----:B------:R-:W-:Y:S01]  /*56a90*/  @P6 STG.E.U16 [R42.64], R45 ;  /* 0x0000002d2a006986 */ /* 0x000fe2000c10150a */
[----:B0-----:R-:W-:-:S04]  /*56aa0*/  IMAD.WIDE R4, R0, 0x2, R38 ;  /* 0x0000000200047825 */ /* 0x001fc800078e0226 */
[----:B-1----:R-:W-:Y:S01]  /*56ab0*/  IMAD.WIDE R6, R0, 0x2, R40 ;  /* 0x0000000200067825 */ /* 0x002fe200078e0228 */
[----:B------:R0:W-:Y:S04]  /*56ac0*/  @P3 STG.E.U16 [R4.64], R47 ;  /* 0x0000002f04003986 */ /* 0x0001e8000c10150a */
[----:B------:R-:W3:Y:S04]  /*56ad0*/  LDL.LU R0, [R1+0x2ec] ;  /* 0x0002ec0001007983 */ /* 0x000ee80000300800 */
[----:B0-----:R-:W4:Y:S01]  /*56ae0*/  LDL.LU R5, [R1+0x1fe4] ;  /* 0x001fe40001057983 */ /* 0x001f220000300800 */
[----:B------:R-:W-:-:S02]  /*56af0*/  ISETP.LT.AND P5, PT, R59, c[0x0][0x178], !P5 ;  /* 0x00005e003b007a0c */ /* 0x000fc40006fa1270 */
[----:B------:R-:W-:Y:S01]  /*56b00*/  ISETP.LT.AND P0, PT, R27, c[0x0][0x178], !P2 ;  /* 0x00005e001b007a0c */ /* 0x000fe20005701270 */
[----:B------:R-:W-:Y:S01]  /*56b10*/  IMAD.WIDE R42, R44, 0x2, R2 ;  /* 0x000000022c2a7825 */ /* 0x000fe200078e0202 */
[----:B------:R-:W-:Y:S02]  /*56b20*/  ISETP.LT.AND P6, PT, R13, c[0x0][0x178], !P2 ;  /* 0x00005e000d007a0c */ /* 0x000fe400057c1270 */
[----:B------:R-:W-:-:S07]  /*56b30*/  ISETP.LT.AND P4, PT, R12, c[0x0][0x178], !P2 ;  /* 0x00005e000c007a0c */ /* 0x000fce0005781270 */
[----:B------:R0:W-:Y:S01]  /*56b40*/  @P5 STG.E.U16 [R6.64], R46 ;  /* 0x0000002e06005986 */ /* 0x0001e2000c10150a */
[----:B------:R-:W-:Y:S01]  /*56b50*/  ISETP.LT.AND P5, PT, R51, c[0x0][0x178], !P2 ;  /* 0x00005e0033007a0c */ /* 0x000fe200057a1270 */
[----:B0-----:R-:W-:Y:S01]  /*56b60*/  IMAD.WIDE R6, R44, 0x2, R18 ;  /* 0x000000022c067825 */ /* 0x001fe200078e0212 */
[----:B------:R-:W-:Y:S02]  /*56b70*/  PRMT R45, R54, 0x7632, R45 ;  /* 0x00007632362d7816 */ /* 0x000fe4000000002d */
[----:B------:R-:W-:Y:S02]  /*56b80*/  PRMT R50, R58, 0x7632, R50 ;  /* 0x000076323a327816 */ /* 0x000fe40000000032 */
[----:B------:R-:W-:Y:S02]  /*56b90*/  PRMT R47, R53, 0x7632, R47 ;  /* 0x00007632352f7816 */ /* 0x000fe4000000002f */
[----:B--2---:R-:W-:Y:S01]  /*56ba0*/  PRMT R46, R57, 0x7632, R46 ;  /* 0x00007632392e7816 */ /* 0x004fe2000000002e */
[----:B---3--:R-:W-:Y:S01]  /*56bb0*/  @P0 STG.E.U16 [R42.64], R0 ;  /* 0x000000002a000986 */ /* 0x008fe2000c10150a */
[----:B------:R-:W-:-:S02]  /*56bc0*/  ISETP.LT.AND P0, PT, R8, c[0x0][0x178], !P2 ;  /* 0x00005e0008007a0c */ /* 0x000fc40005701270 */
[----:B----4-:R-:W-:Y:S01]  /*56bd0*/  ISETP.GE.AND P3, PT, R5, c[0x0][0x17c], PT ;  /* 0x00005f0005007a0c */ /* 0x010fe20003f66270 */
[----:B------:R-:W-:-:S05]  /*56be0*/  IMAD.WIDE R4, R44, 0x2, R16 ;  /* 0x000000022c047825 */ /* 0x000fca00078e0210 */
[----:B------:R0:W-:Y:S01]  /*56bf0*/  @P6 STG.E.U16 [R4.64], R54 ;  /* 0x0000003604006986 */ /* 0x0001e2000c10150a */
[----:B------:R-:W-:-:S03]  /*56c00*/  ISETP.LT.AND P6, PT, R59, c[0x0][0x178], !P2 ;  /* 0x00005e003b007a0c */ /* 0x000fc600057c1270 */
[----:B------:R1:W-:Y:S01]  /*56c10*/  @P4 STG.E.U16 [R6.64], R58 ;  /* 0x0000003a06004986 */ /* 0x0003e2000c10150a */
[----:B------:R-:W-:Y:S02]  /*56c20*/  ISETP.LT.AND P4, PT, R52, c[0x0][0x178], !P2 ;  /* 0x00005e0034007a0c */ /* 0x000fe40005781270 */
[----:B------:R-:W-:Y:S01]  /*56c30*/  ISETP.LT.AND P2, PT, R55, c[0x0][0x178], !P2 ;  /* 0x00005e0037007a0c */ /* 0x000fe20005741270 */
[----:B0-----:R-:W-:-:S04]  /*56c40*/  IMAD.WIDE R4, R44, 0x2, R20 ;  /* 0x000000022c047825 */ /* 0x001fc800078e0214 */
[----:B-1----:R-:W-:Y:S01]  /*56c50*/  IMAD.WIDE R6, R44, 0x2, R22 ;  /* 0x000000022c067825 */ /* 0x002fe200078e0216 */
[----:B------:R0:W-:Y:S01]  /*56c60*/  @P0 STG.E.U16 [R4.64], R53 ;  /* 0x0000003504000986 */ /* 0x0001e2000c10150a */
[----:B------:R-:W-:-:S03]  /*56c70*/  PRMT R49, R0, 0x7632, R49 ;  /* 0x0000763200317816 */ /* 0x000fc60000000031 */
[----:B------:R1:W-:Y:S01]  /*56c80*/  @P5 STG.E.U16 [R6.64], R57 ;  /* 0x0000003906005986 */ /* 0x0003e2000c10150a */
[----:B------:R-:W-:Y:S02]  /*56c90*/  ISETP.LT.AND P5, PT, R27, c[0x0][0x178], !P3 ;  /* 0x00005e001b007a0c */ /* 0x000fe40005fa1270 */
[C---:B------:R-:W-:Y:S01]  /*56ca0*/  IADD3 R0, R44.reuse, c[0x0][0x198], RZ ;  /* 0x000066002c007a10 */ /* 0x040fe20007ffe0ff */
[----:B------:R-:W-:-:S04]  /*56cb0*/  IMAD.WIDE R42, R44, 0x2, R40 ;  /* 0x000000022c2a7825 */ /* 0x000fc800078e0228 */
[----:B0-----:R-:W-:Y:S01]  /*56cc0*/  IMAD.WIDE R4, R44, 0x2, R36 ;  /* 0x000000022c047825 */ /* 0x001fe200078e0224 */
[----:B------:R-:W-:-:S03]  /*56cd0*/  ISETP.LT.AND P0, PT, R13, c[0x0][0x178], !P3 ;  /* 0x00005e000d007a0c */ /* 0x000fc60005f01270 */
[----:B-1----:R-:W-:Y:S01]  /*56ce0*/  IMAD.WIDE R6, R44, 0x2, R38 ;  /* 0x000000022c067825 */ /* 0x002fe200078e0226 */
[----:B------:R0:W-:Y:S04]  /*56cf0*/  @P4 STG.E.U16 [R4.64], R56 ;  /* 0x0000003804004986 */ /* 0x0001e8000c10150a */
[----:B------:R1:W-:Y:S01]  /*56d00*/  @P2 STG.E.U16 [R6.64], R14 ;  /* 0x0000000e06002986 */ /* 0x0003e2000c10150a */
[----:B------:R-:W-:-:S03]  /*56d10*/  ISETP.LT.AND P2, PT, R12, c[0x0][0x178], !P3 ;  /* 0x00005e000c007a0c */ /* 0x000fc60005f41270 */
[----:B------:R2:W-:Y:S01]  /*56d20*/  @P6 STG.E.U16 [R42.64], R15 ;  /* 0x0000000f2a006986 */ /* 0x0005e2000c10150a */
[----:B------:R-:W-:Y:S01]  /*56d30*/  ISETP.LT.AND P6, PT, R8, c[0x0][0x178], !P3 ;  /* 0x00005e0008007a0c */ /* 0x000fe20005fc1270 */
[C---:B0-----:R-:W-:Y:S01]  /*56d40*/  IMAD.WIDE R4, R0.reuse, 0x2, R2 ;  /* 0x0000000200047825 */ /* 0x041fe200078e0202 */
[----:B------:R-:W-:Y:S01]  /*56d50*/  ISETP.LT.AND P4, PT, R51, c[0x0][0x178], !P3 ;  /* 0x00005e0033007a0c */ /* 0x000fe20005f81270 */
[----:B------:R-:W3:Y:S02]  /*56d60*/  LDL.LU R12, [R1+0x2190] ;  /* 0x00219000010c7983 */ /* 0x000ee40000300800 */
[----:B-1----:R-:W-:Y:S02]  /*56d70*/  IMAD.WIDE R6, R0, 0x2, R16 ;  /* 0x0000000200067825 */ /* 0x002fe400078e0210 */
[----:B------:R0:W-:Y:S01]  /*56d80*/  @P5 STG.E.U16 [R4.64], R49 ;  /* 0x0000003104005986 */ /* 0x0001e2000c10150a */
[----:B------:R-:W-:-:S03]  /*56d90*/  ISETP.LT.AND P5, PT, R52, c[0x0][0x178], !P3 ;  /* 0x00005e0034007a0c */ /* 0x000fc60005fa1270 */
[----:B------:R-:W4:Y:S01]  /*56da0*/  LDL.LU R8, [R1+0x218c] ;  /* 0x00218c0001087983 */ /* 0x000f220000300800 */
[----:B--2---:R-:W-:-:S03]  /*56db0*/  IMAD.WIDE R42, R0, 0x2, R22 ;  /* 0x00000002002a7825 */ /* 0x004fc600078e0216 */
[----:B------:R-:W2:Y:S01]  /*56dc0*/  LDL.LU R58, [R1+0x140] ;  /* 0x00014000013a7983 */ /* 0x000ea20000300800 */
[----:B0-----:R-:W-:-:S03]  /*56dd0*/  IMAD.WIDE R4, R0, 0x2, R18 ;  /* 0x0000000200047825 */ /* 0x001fc600078e0212 */
[----:B------:R0:W-:Y:S01]  /*56de0*/  @P0 STG.E.U16 [R6.64], R45 ;  /* 0x0000002d06000986 */ /* 0x0001e2000c10150a */
[----:B------:R-:W-:-:S03]  /*56df0*/  PRMT R48, R56, 0x7632, R48 ;  /* 0x0000763238307816 */ /* 0x000fc60000000030 */
[----:B------:R-:W3:Y:S01]  /*56e00*/  LDL.LU R53, [R1+0xf0] ;  /* 0x0000f00001357983 */ /* 0x000ee20000300800 */
[----:B------:R-:W-:-:S03]  /*56e10*/  PRMT R44, R14, 0x7632, R44 ;  /* 0x000076320e2c7816 */ /* 0x000fc6000000002c */
[----:B------:R-:W4:Y:S01]  /*56e20*/  LDL.LU R54, [R1+0x1fec] ;  /* 0x001fec0001367983 */ /* 0x000f220000300800 */
[----:B0-----:R-:W-:-:S03]  /*56e30*/  IMAD.WIDE R6, R0, 0x2, R20 ;  /* 0x0000000200067825 */ /* 0x001fc600078e0214 */
[----:B------:R-:W4:Y:S01]  /*56e40*/  LDL.LU R49, [R1+0x1ff0] ;  /* 0x001ff00001317983 */ /* 0x000f220000300800 */
[----:B------:R-:W-:-:S03]  /*56e50*/  PRMT R45, R15, 0x7632, R45 ;  /* 0x000076320f2d7816 */ /* 0x000fc6000000002d */
[----:B------:R0:W-:Y:S04]  /*56e60*/  @P2 STG.E.U16 [R4.64], R50 ;  /* 0x0000003204002986 */ /* 0x0001e8000c10150a */
[----:B------:R-:W4:Y:S04]  /*56e70*/  LDL.LU R57, [R1+0xd0] ;  /* 0x0000d00001397983 */ /* 0x000f280000300800 */
[----:B------:R-:W4:Y:S01]  /*56e80*/  LDL.LU R56, [R1+0xc0] ;  /* 0x0000c00001387983 */ /* 0x000f220000300800 */
[----:B0-----:R-:W-:-:S03]  /*56e90*/  IMAD.WIDE R4, R0, 0x2, R36 ;  /* 0x0000000200047825 */ /* 0x001fc600078e0224 */
[----:B------:R-:W4:Y:S04]  /*56ea0*/  LDL.LU R14, [R1+0xb0] ;  /* 0x0000b000010e7983 */ /* 0x000f280000300800 */
[----:B------:R0:W-:Y:S04]  /*56eb0*/  @P6 STG.E.U16 [R6.64], R47 ;  /* 0x0000002f06006986 */ /* 0x0001e8000c10150a */
[----:B------:R-:W4:Y:S04]  /*56ec0*/  LDL.LU R15, [R1+0xa0] ;  /* 0x0000a000010f7983 */ /* 0x000f280000300800 */
[----:B------:R1:W-:Y:S04]  /*56ed0*/  @P4 STG.E.U16 [R42.64], R46 ;  /* 0x0000002e2a004986 */ /* 0x0003e8000c10150a */
[----:B------:R-:W4:Y:S01]  /*56ee0*/  LDL.LU R50, [R1+0x10a0] ;  /* 0x0010a00001327983 */ /* 0x000f220000300800 */
[----:B0-----:R-:W-:-:S03]  /*56ef0*/  IMAD.WIDE R6, R0, 0x2, R38 ;  /* 0x0000000200067825 */ /* 0x001fc600078e0226 */
[----:B------:R0:W-:Y:S01]  /*56f00*/  @P5 STG.E.U16 [R4.64], R48 ;  /* 0x0000003004005986 */ /* 0x0001e2000c10150a */
[C---:B-1----:R-:W-:Y:S01]  /*56f10*/  IMAD.WIDE R42, R0.reuse, 0x2, R40 ;  /* 0x00000002002a7825 */ /* 0x042fe200078e0228 */
[----:B------:R-:W-:Y:S02]  /*56f20*/  IADD3 R46, R0, c[0x0][0x198], RZ ;  /* 0x00006600002e7a10 */ /* 0x000fe40007ffe0ff */
[----:B------:R-:W4:Y:S04]  /*56f30*/  LDL.LU R0, [R1+0x1fe8] ;  /* 0x001fe80001007983 */ /* 0x000f280000300800 */
[----:B0-----:R-:W4:Y:S01]  /*56f40*/  LDL.LU R48, [R1+0x109c] ;  /* 0x00109c0001307983 */ /* 0x001f220000300800 */
[----:B------:R-:W-:Y:S02]  /*56f50*/  ISETP.LT.AND P0, PT, R55, c[0x0][0x178], !P3 ;  /* 0x00005e0037007a0c */ /* 0x000fe40005f01270 */
[----:B------:R-:W-:-:S02]  /*56f60*/  ISETP.LT.AND P3, PT, R59, c[0x0][0x178], !P3 ;  /* 0x00005e003b007a0c */ /* 0x000fc40005f61270 */
[----:B------:R-:W-:Y:S02]  /*56f70*/  ISETP.LT.AND P2, PT, R27, c[0x0][0x178], !P1 ;  /* 0x00005e001b007a0c */ /* 0x000fe40004f41270 */
[----:B------:R-:W-:Y:S01]  /*56f80*/  ISETP.LT.AND P4, PT, R13, c[0x0][0x178], !P1 ;  /* 0x00005e000d007a0c */ /* 0x000fe20004f81270 */
[----:B------:R-:W-:Y:S01]  /*56f90*/  IMAD.WIDE R4, R46, 0x2, R16 ;  /* 0x000000022e047825 */ /* 0x000fe200078e0210 */
[----:B------:R-:W-:-:S05]  /*56fa0*/  ISETP.LT.AND P6, PT, R51, c[0x0][0x178], !P1 ;  /* 0x00005e0033007a0c */ /* 0x000fca0004fc1270 */
[----:B------:R0:W-:Y:S04]  /*56fb0*/  @P0 STG.E.U16 [R6.64], R44 ;  /* 0x0000002c06000986 */ /* 0x0001e8000c10150a */
[----:B------:R1:W-:Y:S01]  /*56fc0*/  @P3 STG.E.U16 [R42.64], R45 ;  /* 0x0000002d2a003986 */ /* 0x0003e2000c10150a */
[----:B0-----:R-:W-:-:S04]  /*56fd0*/  IMAD.WIDE R6, R46, 0x2, R2 ;  /* 0x000000022e067825 */ /* 0x001fc800078e0202 */
[----:B-1----:R-:W-:Y:S01]  /*56fe0*/  IMAD.WIDE R42, R46, 0x2, R18 ;  /* 0x000000022e2a7825 */ /* 0x002fe200078e0212 */
[----:B--2---:R0:W-:Y:S01]  /*56ff0*/  @P2 STG.E.U16 [R6.64], R58 ;  /* 0x0000003a06002986 */ /* 0x0041e2000c10150a */
[----:B------:R-:W-:-:S03]  /*57000*/  ISETP.LT.AND P2, PT, R52, c[0x0][0x178], !P1 ;  /* 0x00005e0034007a0c */ /* 0x000fc60004f41270 */
[----:B---3--:R1:W-:Y:S01]  /*57010*/  @P4 STG.E.U16 [R4.64], R53 ;  /* 0x0000003504004986 */ /* 0x0083e2000c10150a */
[----:B0-----:R-:W-:Y:S01]  /*57020*/  IMAD.WIDE R6, R46, 0x2, R20 ;  /* 0x000000022e067825 */ /* 0x001fe200078e0214 */
[----:B----4-:R-:W-:-:S03]  /*57030*/  ISETP.GE.AND P4, PT, R54, c[0x0][0x17c], PT ;  /* 0x00005f0036007a0c */ /* 0x010fc60003f86270 */
[----:B-1----:R-:W-:Y:S01]  /*57040*/  IMAD.WIDE R4, R46, 0x2, R22 ;  /* 0x000000022e047825 */ /* 0x002fe200078e0216 */
[----:B------:R-:W-:Y:S02]  /*57050*/  PRMT R44, R58, 0x7632, R44 ;  /* 0x000076323a2c7816 */ /* 0x000fe4000000002c */
[----:B------:R-:W-:Y:S02]  /*57060*/  ISETP.LT.AND P3, PT, R50, c[0x0][0x178], !P1 ;  /* 0x00005e0032007a0c */ /* 0x000fe40004f61270 */
[----:B------:R-:W-:Y:S02]  /*57070*/  ISETP.LT.AND P5, PT, R48, c[0x0][0x178], !P1 ;  /* 0x00005e0030007a0c */ /* 0x000fe40004fa1270 */
[----:B------:R-:W-:Y:S02]  /*57080*/  ISETP.GE.AND P0, PT, R0, c[0x0][0x17c], PT ;  /* 0x00005f0000007a0c */ /* 0x000fe40003f06270 */
[----:B------:R-:W-:-:S09]  /*57090*/  IADD3 R0, R46, c[0x0][0x198], RZ ;  /* 0x000066002e007a10 */ /* 0x000fd20007ffe0ff */
[----:B------:R0:W-:Y:S01]  /*570a0*/  @P5 STG.E.U16 [R42.64], R57 ;  /* 0x000000392a005986 */ /* 0x0001e2000c10150a */
[----:B------:R-:W-:Y:S02]  /*570b0*/  ISETP.LT.AND P5, PT, R55, c[0x0][0x178], !P1 ;  /* 0x00005e0037007a0c */ /* 0x000fe40004fa1270 */
[----:B------:R-:W-:Y:S01]  /*570c0*/  ISETP.LT.AND P1, PT, R59, c[0x0][0x178], !P1 ;  /* 0x00005e003b007a0c */ /* 0x000fe20004f21270 */
[----:B------:R-:W-:Y:S01]  /*570d0*/  @P3 STG.E.U16 [R6.64], R56 ;  /* 0x0000003806003986 */ /* 0x000fe2000c10150a */
[----:B------:R-:W-:-:S03]  /*570e0*/  ISETP.LT.AND P3, PT, R27, c[0x0][0x178], !P4 ;  /* 0x00005e001b007a0c */ /* 0x000fc60006761270 */
[----:B------:R1:W-:Y:S01]  /*570f0*/  @P6 STG.E.U16 [R4.64], R14 ;  /* 0x0000000e04006986 */ /* 0x0003e2000c10150a */
[----:B------:R-:W-:Y:S01]  /*57100*/  ISETP.LT.AND P6, PT, R13, c[0x0][0x178], !P4 ;  /* 0x00005e000d007a0c */ /* 0x000fe200067c1270 */
[----:B0-----:R-:W-:-:S05]  /*57110*/  IMAD.WIDE R42, R46, 0x2, R36 ;  /* 0x000000022e2a7825 */ /* 0x001fca00078e0224 */
[----:B------:R0:W-:Y:S01]  /*57120*/  @P2 STG.E.U16 [R42.64], R15 ;  /* 0x0000000f2a002986 */ /* 0x0001e2000c10150a */
[----:B-1----:R-:W-:-:S04]  /*57130*/  IMAD.WIDE R4, R46, 0x2, R38 ;  /* 0x000000022e047825 */ /* 0x002fc800078e0226 */
[----:B------:R-:W-:Y:S01]  /*57140*/  IMAD.WIDE R6, R0, 0x2, R2 ;  /* 0x0000000200067825 */ /* 0x000fe200078e0202 */
[----:B------:R1:W-:Y:S03]  /*57150*/  @P5 STG.E.U16 [R4.64], R8 ;  /* 0x0000000804005986 */ /* 0x0003e6000c10150a */
[----:B0-----:R-:W-:Y:S01]  /*57160*/  IMAD.WIDE R42, R46, 0x2, R40 ;  /* 0x000000022e2a7825 */ /* 0x001fe200078e0228 */
[----:B------:R-:W-:-:S04]  /*57170*/  ISETP.LT.AND P5, PT, R52, c[0x0][0x178], !P4 ;  /* 0x00005e0034007a0c */ /* 0x000fc800067a1270 */
[----:B------:R0:W-:Y:S01]  /*57180*/  @P1 STG.E.U16 [R42.64], R12 ;  /* 0x0000000c2a001986 */ /* 0x0001e2000c10150a */
[----:B-1----:R-:W-:Y:S01]  /*57190*/  PRMT R8, R53, 0x7632, R8 ;  /* 0x0000763235087816 */ /* 0x002fe20000000008 */
[----:B------:R-:W-:Y:S02]  /*571a0*/  IMAD.WIDE R4, R0, 0x2, R16 ;  /* 0x0000000200047825 */ /* 0x000fe400078e0210 */
[----:B------:R1:W-:Y:S01]  /*571b0*/  @P3 STG.E.U16 [R6.64], R44 ;  /* 0x0000002c06003986 */ /* 0x0003e2000c10150a */
[----:B------:R-:W-:Y:S02]  /*571c0*/  ISETP.LT.AND P1, PT, R48, c[0x0][0x178], !P4 ;  /* 0x00005e0030007a0c */ /* 0x000fe40006721270 */
[----:B------:R-:W-:Y:S01]  /*571d0*/  ISETP.LT.AND P3, PT, R50, c[0x0][0x178], !P4 ;  /* 0x00005e0032007a0c */ /* 0x000fe20006761270 */
[----:B------:R2:W-:Y:S01]  /*571e0*/  @P6 STG.E.U16 [R4.64], R8 ;  /* 0x0000000804006986 */ /* 0x0005e2000c10150a */
[----:B------:R-:W-:Y:S02]  /*571f0*/  ISETP.LT.AND P6, PT, R51, c[0x0][0x178], !P4 ;  /* 0x00005e0033007a0c */ /* 0x000fe400067c1270 */
[----:B------:R-:W-:Y:S01]  /*57200*/  ISETP.GE.AND P2, PT, R49, c[0x0][0x17c], PT ;  /* 0x00005f0031007a0c */ /* 0x000fe20003f46270 */
[----:B0-----:R-:W-:Y:S01]  /*57210*/  IMAD.WIDE R42, R0, 0x2, R22 ;  /* 0x00000002002a7825 */ /* 0x001fe200078e0216 */
[----:B------:R-:W-:Y:S01]  /*57220*/  PRMT R12, R56, 0x7632, R12 ;  /* 0x00007632380c7816 */ /* 0x000fe2000000000c */
[----:B------:R-:W3:Y:S01]  /*57230*/  LDL.LU R49, [R1+0x2f0] ;  /* 0x0002f00001317983 */ /* 0x000ee20000300800 */
[----:B------:R-:W-:Y:S01]  /*57240*/  PRMT R46, R14, 0x7632, R46 ;  /* 0x000076320e2e7816 */ /* 0x000fe2000000002e */
[C---:B-1----:R-:W-:Y:S01]  /*57250*/  IMAD.WIDE R6, R0.reuse, 0x2, R20 ;  /* 0x0000000200067825 */ /* 0x042fe200078e0214 */
[----:B------:R-:W-:Y:S01]  /*57260*/  PRMT R47, R15, 0x7632, R47 ;  /* 0x000076320f2f7816 */ /* 0x000fe2000000002f */
[----:B------:R-:W4:Y:S01]  /*57270*/  LDL.LU R54, [R1+0x240] ;  /* 0x0002400001367983 */ /* 0x000f220000300800 */
[----:B--2---:R-:W-:Y:S01]  /*57280*/  PRMT R8, R57, 0x7632, R8 ;  /* 0x0000763239087816 */ /* 0x004fe20000000008 */
[----:B------:R-:W-:-:S02]  /*57290*/  IMAD.WIDE R4, R0, 0x2, R18 ;  /* 0x0000000200047825 */ /* 0x000fc400078e0212 */
[----:B------:R-:W2:Y:S02]  /*572a0*/  LDL.LU R58, [R1+0x230] ;  /* 0x00023000013a7983 */ /* 0x000ea40000300800 */
[C---:B------:R-:W-:Y:S02]  /*572b0*/  IMAD.WIDE R44, R0.reuse, 0x2, R36 ;  /* 0x00000002002c7825 */ /* 0x040fe400078e0224 */
[----:B------:R-:W2:Y:S04]  /*572c0*/  LDL.LU R53, [R1+0x220] ;  /* 0x0002200001357983 */ /* 0x000ea80000300800 */
[----:B------:R0:W-:Y:S04]  /*572d0*/  @P1 STG.E.U16 [R4.64], R8 ;  /* 0x0000000804001986 */ /* 0x0001e8000c10150a */
[----:B------:R-:W2:Y:S04]  /*572e0*/  LDL.LU R57, [R1+0x1c0] ;  /* 0x0001c00001397983 */ /* 0x000ea80000300800 */
[----:B------:R1:W-:Y:S04]  /*572f0*/  @P3 STG.E.U16 [R6.64], R12 ;  /* 0x0000000c06003986 */ /* 0x0003e8000c10150a */
[----:B------:R-:W2:Y:S01]  /*57300*/  LDL.LU R56, [R1+0x160] ;  /* 0x0001600001387983 */ /* 0x000ea20000300800 */
[----:B0-----:R-:W-:-:S03]  /*57310*/  IADD3 R4, R0, c[0x0][0x198], RZ ;  /* 0x0000660000047a10 */ /* 0x001fc60007ffe0ff */
[----:B------:R-:W-:Y:S04]  /*57320*/  @P6 STG.E.U16 [R42.64], R46 ;  /* 0x0000002e2a006986 */ /* 0x000fe8000c10150a */
[----:B------:R-:W2:Y:S01]  /*57330*/  LDL.LU R14, [R1+0x1b0] ;  /* 0x0001b000010e7983 */ /* 0x000ea20000300800 */
[----:B-1----:R-:W-:-:S03]  /*57340*/  IMAD.WIDE R6, R0, 0x2, R38 ;  /* 0x0000000200067825 */ /* 0x002fc600078e0226 */
[----:B------:R0:W-:Y:S04]  /*57350*/  @P5 STG.E.U16 [R44.64], R47 ;  /* 0x0000002f2c005986 */ /* 0x0001e8000c10150a */
[----:B------:R-:W2:Y:S01]  /*57360*/  LDL.LU R15, [R1+0x150] ;  /* 0x00015000010f7983 */ /* 0x000ea20000300800 */
[----:B0-----:R-:W-:-:S03]  /*57370*/  IMAD.WIDE R44, R0, 0x2, R40 ;  /* 0x00000002002c7825 */ /* 0x001fc600078e0228 */
[----:B------:R-:W2:Y:S01]  /*57380*/  LDL.LU R0, [R1+0x1ff4] ;  /* 0x001ff40001007983 */ /* 0x000ea20000300800 */
[----:B------:R-:W-:Y:S02]  /*57390*/  ISETP.LT.AND P1, PT, R55, c[0x0][0x178], !P4 ;  /* 0x00005e0037007a0c */ /* 0x000fe40006721270 */
[----:B------:R-:W-:Y:S02]  /*573a0*/  ISETP.LT.AND P4, PT, R59, c[0x0][0x178], !P4 ;  /* 0x00005e003b007a0c */ /* 0x000fe40006781270 */
[----:B------:R-:W-:Y:S02]  /*573b0*/  ISETP.LT.AND P6, PT, R27, c[0x0][0x178], !P2 ;  /* 0x00005e001b007a0c */ /* 0x000fe400057c1270 */
[----:B------:R-:W-:Y:S02]  /*573c0*/  PRMT R8, R8, 0x7632, R8 ;  /* 0x0000763208087816 */ /* 0x000fe40000000008 */
[----:B------:R-:W-:Y:S02]  /*573d0*/  ISETP.LT.AND P3, PT, R13, c[0x0][0x178], !P2 ;  /* 0x00005e000d007a0c */ /* 0x000fe40005761270 */
[----:B------:R-:W-:Y:S01]  /*573e0*/  ISETP.LT.AND P5, PT, R48, c[0x0][0x178], !P2 ;  /* 0x00005e0030007a0c */ /* 0x000fe200057a1270 */
[----:B------:R-:W-:Y:S01]  /*573f0*/  IMAD.WIDE R42, R4, 0x2, R2 ;  /* 0x00000002042a7825 */ /* 0x000fe200078e0202 */
[----:B------:R-:W-:Y:S01]  /*57400*/  PRMT R5, R12, 0x7632, R5 ;  /* 0x000076320c057816 */ /* 0x000fe20000000005 */
[----:B------:R0:W-:Y:S01]  /*57410*/  @P1 STG.E.U16 [R6.64], R8 ;  /* 0x0000000806001986 */ /* 0x0001e2000c10150a */
[----:B------:R-:W-:-:S03]  /*57420*/  ISETP.LT.AND P1, PT, R50, c[0x0][0x178], !P2 ;  /* 0x00005e0032007a0c */ /* 0x000fc60005721270 */
[----:B------:R1:W-:Y:S01]  /*57430*/  @P4 STG.E.U16 [R44.64], R5 ;  /* 0x000000052c004986 */ /* 0x0003e2000c10150a */
[----:B------:R-:W-:Y:S01]  /*57440*/  ISETP.LT.AND P4, PT, R51, c[0x0][0x178], !P2 ;  /* 0x00005e0033007a0c */ /* 0x000fe20005781270 */
[----:B0-----:R-:W-:-:S04]  /*57450*/  IMAD.WIDE R6, R4, 0x2, R16 ;  /* 0x0000000204067825 */ /* 0x001fc800078e0210 */
[----:B-1----:R-:W-:Y:S01]  /*57460*/  IMAD.WIDE R44, R4, 0x2, R22 ;  /* 0x00000002042c7825 */ /* 0x002fe200078e0216 */
[----:B---3--:R0:W-:Y:S01]  /*57470*/  @P6 STG.E.U16 [R42.64], R49 ;  /* 0x000000312a006986 */ /* 0x0081e2000c10150a */
[----:B------:R-:W-:-:S03]  /*57480*/  ISETP.LT.AND P6, PT, R52, c[0x0][0x178], !P2 ;  /* 0x00005e0034007a0c */ /* 0x000fc600057c1270 */
[----:B----4-:R1:W-:Y:S01]  /*57490*/  @P3 STG.E.U16 [R6.64], R54 ;  /* 0x0000003606003986 */ /* 0x0103e2000c10150a */
[----:B0-----:R-:W-:-:S04]  /*574a0*/  IMAD.WIDE R42, R4, 0x2, R18 ;  /* 0x00000002042a7825 */ /* 0x001fc800078e0212 */
[----:B-1----:R-:W-:Y:S01]  /*574b0*/  IMAD.WIDE R6, R4, 0x2, R20 ;  /* 0x0000000204067825 */ /* 0x002fe200078e0214 */
[----:B--2---:R0:W-:Y:S01]  /*574c0*/  @P5 STG.E.U16 [R42.64], R58 ;  /* 0x0000003a2a005986 */ /* 0x0041e2000c10150a */
[----:B------:R-:W-:Y:S02]  /*574d0*/  ISETP.LT.AND P3, PT, R55, c[0x0][0x178], !P2 ;  /* 0x00005e0037007a0c */ /* 0x000fe40005761270 */
[----:B------:R-:W-:Y:S01]  /*574e0*/  ISETP.LT.AND P2, PT, R59, c[0x0][0x178], !P2 ;  /* 0x00005e003b007a0c */ /* 0x000fe20005741270 */
[----:B------:R1:W-:Y:S01]  /*574f0*/  @P1 STG.E.U16 [R6.64], R53 ;  /* 0x0000003506001986 */ /* 0x0003e2000c10150a */
[----:B------:R-:W-:-:S03]  /*57500*/  PRMT R8, R49, 0x7632, R8 ;  /* 0x0000763231087816 */ /* 0x000fc60000000008 */
[----:B------:R-:W-:Y:S01]  /*57510*/  @P4 STG.E.U16 [R44.64], R57 ;  /* 0x000000392c004986 */ /* 0x000fe2000c10150a */
[----:B0-----:R-:W-:-:S04]  /*57520*/  IMAD.WIDE R42, R4, 0x2, R38 ;  /* 0x00000002042a7825 */ /* 0x001fc800078e0226 */
[----:B-1----:R-:W-:-:S05]  /*57530*/  IMAD.WIDE R6, R4, 0x2, R36 ;  /* 0x0000000204067825 */ /* 0x002fca00078e0224 */
[----:B------:R0:W-:Y:S01]  /*57540*/  @P6 STG.E.U16 [R6.64], R56 ;  /* 0x0000003806006986 */ /* 0x0001e2000c10150a */
[----:B------:R-:W-:-:S04]  /*57550*/  ISETP.GE.AND P5, PT, R0, c[0x0][0x17c], PT ;  /* 0x00005f0000007a0c */ /* 0x000fc80003fa6270 */
[----:B------:R-:W-:Y:S02]  /*57560*/  ISETP.LT.AND P1, PT, R27, c[0x0][0x178], !P5 ;  /* 0x00005e001b007a0c */ /* 0x000fe40006f21270 */
[C---:B------:R-:W-:Y:S01]  /*57570*/  IADD3 R0, R4.reuse, c[0x0][0x198], RZ ;  /* 0x0000660004007a10 */ /* 0x040fe20007ffe0ff */
[----:B------:R-:W-:Y:S01]  /*57580*/  IMAD.WIDE R4, R4, 0x2, R40 ;  /* 0x0000000204047825 */ /* 0x000fe200078e0228 */
[----:B------:R1:W-:Y:S03]  /*57590*/  @P3 STG.E.U16 [R42.64], R14 ;  /* 0x0000000e2a003986 */ /* 0x0003e6000c10150a */
[----:B0-----:R-:W-:Y:S01]  /*575a0*/  IMAD.WIDE R6, R0, 0x2, R2 ;  /* 0x0000000200067825 */ /* 0x001fe200078e0202 */
[----:B------:R-:W-:Y:S01]  /*575b0*/  ISETP.LT.AND P4, PT, R13, c[0x0][0x178], !P5 ;  /* 0x00005e000d007a0c */ /* 0x000fe20006f81270 */
[----:B------:R0:W-:Y:S01]  /*575c0*/  @P2 STG.E.U16 [R4.64], R15 ;  /* 0x0000000f04002986 */ /* 0x0001e2000c10150a */
[----:B------:R-:W-:-:S02]  /*575d0*/  ISETP.LT.AND P3, PT, R48, c[0x0][0x178], !P5 ;  /* 0x00005e0030007a0c */ /* 0x000fc40006f61270 */
[----:B------:R-:W-:Y:S01]  /*575e0*/  ISETP.LT.AND P2, PT, R50, c[0x0][0x178], !P5 ;  /* 0x00005e0032007a0c */ /* 0x000fe20006f41270 */
[----:B------:R2:W-:Y:S01]  /*575f0*/  @P1 STG.E.U16 [R6.64], R8 ;  /* 0x0000000806001986 */ /* 0x0005e2000c10150a */
[----:B------:R-:W-:Y:S02]  /*57600*/  ISETP.LT.AND P1, PT, R51, c[0x0][0x178], !P5 ;  /* 0x00005e0033007a0c */ /* 0x000fe40006f21270 */
[----:B------:R-:W-:Y:S01]  /*57610*/  PRMT R12, R58, 0x7632, R12 ;  /* 0x000076323a0c7816 */ /* 0x000fe2000000000c */
[C---:B-1----:R-:W-:Y:S01]  /*57620*/  IMAD.WIDE R42, R0.reuse, 0x2, R20 ;  /* 0x00000002002a7825 */ /* 0x042fe200078e0214 */
[----:B------:R-:W-:Y:S01]  /*57630*/  PRMT R46, R53, 0x7632, R46 ;  /* 0x00007632352e7816 */ /* 0x000fe2000000002e */
[----:B------:R-:W3:Y:S02]  /*57640*/  LDL.LU R13, [R1+0x2188] ;  /* 0x00218800010d7983 */ /* 0x000ee40000300800 */
[----:B0-----:R-:W-:Y:S01]  /*57650*/  IMAD.WIDE R4, R0, 0x2, R16 ;  /* 0x0000000200047825 */ /* 0x001fe200078e0210 */
[----:B------:R-:W-:-:S02]  /*57660*/  PRMT R47, R57, 0x7632, R47 ;  /* 0x00007632392f7816 */ /* 0x000fc4000000002f */
[----:B--2---:R-:W-:Y:S01]  /*57670*/  PRMT R8, R54, 0x7632, R8 ;  /* 0x0000763236087816 */ /* 0x004fe20000000008 */
[C---:B------:R-:W-:Y:S01]  /*57680*/  IMAD.WIDE R6, R0.reuse, 0x2, R18 ;  /* 0x0000000200067825 */ /* 0x040fe200078e0212 */
[----:B------:R-:W2:Y:S03]  /*57690*/  LDL.LU R54, [R1+0x350] ;  /* 0x0003500001367983 */ /* 0x000ea60000300800 */
[----:B------:R-:W-:Y:S01]  /*576a0*/  IMAD.WIDE R44, R0, 0x2, R22 ;  /* 0x00000002002c7825 */ /* 0x000fe200078e0216 */
[----:B------:R-:W-:Y:S04]  /*576b0*/  @P4 STG.E.U16 [R4.64], R8 ;  /* 0x0000000804004986 */ /* 0x000fe8000c10150a */
[----:B------:R-:W4:Y:S04]  /*576c0*/  LDL.LU R58, [R1+0x340] ;  /* 0x00034000013a7983 */ /* 0x000f280000300800 */
[----:B------:R-:W-:Y:S04]  /*576d0*/  @P3 STG.E.U16 [R6.64], R12 ;  /* 0x0000000c06003986 */ /* 0x000fe8000c10150a */
[----:B------:R-:W3:Y:S04]  /*576e0*/  LDL.LU R53, [R1+0x310] ;  /* 0x0003100001357983 */ /* 0x000ee80000300800 */
[----:B------:R-:W-:Y:S04]  /*576f0*/  @P2 STG.E.U16 [R42.64], R46 ;  /* 0x0000002e2a002986 */ /* 0x000fe8000c10150a */
[----:B------:R-:W3:Y:S04]  /*57700*/  LDL.LU R57, [R1+0x300] ;  /* 0x0003000001397983 */ /* 0x000ee80000300800 */
[----:B------:R0:W-:Y:S04]  /*57710*/  @P1 STG.E.U16 [R44.64], R47 ;  /* 0x0000002f2c001986 */ /* 0x0001e8000c10150a */
[----:B0-----:R-:W3:Y:S01]  /*57720*/  LDL.LU R47, [R1+0x1098] ;  /* 0x00109800012f7983 */ /* 0x001ee20000300800 */
[----:B------:R-:W-:-:S03]  /*57730*/  PRMT R8, R56, 0x7632, R8 ;  /* 0x0000763238087816 */ /* 0x000fc60000000008 */
[----:B------:R-:W4:Y:S04]  /*57740*/  LDL.LU R56, [R1+0x2b0] ;  /* 0x0002b00001387983 */ /* 0x000f280000300800 */
[----:B------:R-:W4:Y:S01]  /*57750*/  LDL.LU R49, [R1+0x1ff8] ;  /* 0x001ff80001317983 */ /* 0x000f220000300800 */
[----:B------:R-:W-:Y:S02]  /*57760*/  PRMT R12, R14, 0x7632, R12 ;  /* 0x000076320e0c7816 */ /* 0x000fe4000000000c */
[----:B------:R-:W-:Y:S01]  /*57770*/  PRMT R44, R15, 0x7632, R44 ;  /* 0x000076320f2c7816 */ /* 0x000fe2000000002c */
[----:B------:R-:W4:Y:S04]  /*57780*/  LDL.LU R45, [R1+0x1ffc] ;  /* 0x001ffc00012d7983 */ /* 0x000f280000300800 */
[----:B------:R-:W4:Y:S04]  /*57790*/  LDL.LU R14, [R1+0x2a0] ;  /* 0x0002a000010e7983 */ /* 0x000f280000300800 */
[----:B------:R-:W4:Y:S01]  /*577a0*/  LDL.LU R15, [R1+0x250] ;  /* 0x00025000010f7983 */ /* 0x000f220000300800 */
[----:B------:R-:W-:-:S02]  /*577b0*/  ISETP.LT.AND P2, PT, R52, c[0x0][0x178], !P5 ;  /* 0x00005e0034007a0c */ /* 0x000fc40006f41270 */
[----:B------:R-:W-:Y:S02]  /*577c0*/  ISETP.LT.AND P1, PT, R55, c[0x0][0x178], !P5 ;  /* 0x00005e0037007a0c */ /* 0x000fe40006f21270 */
[----:B------:R-:W-:Y:S01]  /*577d0*/  ISETP.LT.AND P3, PT, R59, c[0x0][0x178], !P5 ;  /* 0x00005e003b007a0c */ /* 0x000fe20006f61270 */
[----:B------:R-:W-:Y:S01]  /*577e0*/  IMAD.WIDE R42, R0, 0x2, R36 ;  /* 0x00000002002a7825 */ /* 0x000fe200078e0224 */
[----:B------:R-:W-:Y:S02]  /*577f0*/  ISETP.LT.AND P5, PT, R27, c[0x0][0x178], !P0 ;  /* 0x00005e001b007a0c */ /* 0x000fe400047a1270 */
[----:B------:R-:W-:Y:S01]  /*57800*/  ISETP.LT.AND P6, PT, R48, c[0x0][0x178], !P0 ;  /* 0x00005e0030007a0c */ /* 0x000fe200047c1270 */
[----:B------:R-:W-:-:S04]  /*57810*/  IMAD.WIDE R6, R0, 0x2, R38 ;  /* 0x0000000200067825 */ /* 0x000fc800078e0226 */
[C---:B------:R-:W-:Y:S01]  /*57820*/  IMAD.WIDE R4, R0.reuse, 0x2, R40 ;  /* 0x0000000200047825 */ /* 0x040fe200078e0228 */
[----:B------:R-:W-:Y:S01]  /*57830*/  IADD3 R0, R0, c[0x0][0x198], RZ ;  /* 0x0000660000007a10 */ /* 0x000fe20007ffe0ff */
[----:B------:R0:W-:Y:S04]  /*57840*/  @P2 STG.E.U16 [R42.64], R8 ;  /* 0x000000082a002986 */ /* 0x0001e8000c10150a */
[----:B------:R1:W-:Y:S01]  /*57850*/  @P1 STG.E.U16 [R6.64], R12 ;  /* 0x0000000c06001986 */ /* 0x0003e2000c10150a */
[----:B------:R-:W-:-:S03]  /*57860*/  ISETP.LT.AND P1, PT, R50, c[0x0][0x178], !P0 ;  /* 0x00005e0032007a0c */ /* 0x000fc60004721270 */
[----:B------:R1:W-:Y:S01]  /*57870*/  @P3 STG.E.U16 [R4.64], R44 ;  /* 0x0000002c04003986 */ /* 0x0003e2000c10150a */
[----:B------:R-:W-:Y:S01]  /*57880*/  ISETP.LT.AND P3, PT, R51, c[0x0][0x178], !P0 ;  /* 0x00005e0033007a0c */ /* 0x000fe20004761270 */
[----:B0-----:R-:W-:-:S04]  /*57890*/  IMAD.WIDE R42, R0, 0x2, R16 ;  /* 0x00000002002a7825 */ /* 0x001fc800078e0210 */
[----:B-1----:R-:W-:-:S04]  /*578a0*/  IMAD.WIDE R6, R0, 0x2, R2 ;  /* 0x0000000200067825 */ /* 0x002fc800078e0202 */
[C---:B------:R-:W-:Y:S01]  /*578b0*/  IMAD.WIDE R4, R0.reuse, 0x2, R18 ;  /* 0x0000000200047825 */ /* 0x040fe200078e0212 */
[----:B------:R-:W-:Y:S01]  /*578c0*/  IADD3 R8, R0, c[0x0][0x198], RZ ;  /* 0x0000660000087a10 */ /* 0x000fe20007ffe0ff */
[----:B--2---:R0:W-:Y:S01]  /*578d0*/  @P5 STG.E.U16 [R6.64], R54 ;  /* 0x0000003606005986 */ /* 0x0041e2000c10150a */
[----:B------:R-:W-:Y:S01]  /*578e0*/  ISETP.LT.AND P5, PT, R52, c[0x0][0x178], !P0 ;  /* 0x00005e0034007a0c */ /* 0x000fe200047a1270 */
[----:B0-----:R-:W-:Y:S01]  /*578f0*/  IMAD.WIDE R6, R0, 0x2, R20 ;  /* 0x0000000200067825 */ /* 0x001fe200078e0214 */
[----:B------:R-:W-:Y:S02]  /*57900*/  PRMT R12, R54, 0x7632, R12 ;  /* 0x00007632360c7816 */ /* 0x000fe4000000000c */
[----:B------:R-:W2:Y:S01]  /*57910*/  LDL.LU R54, [R1+0x3c0] ;  /* 0x0003c00001367983 */ /* 0x000ea20000300800 */
[----:B---3--:R-:W-:Y:S02]  /*57920*/  ISETP.LT.AND P4, PT, R47, c[0x0][0x178], !P0 ;  /* 0x00005e002f007a0c */ /* 0x008fe40004781270 */
[----:B----4-:R-:W-:-:S11]  /*57930*/  ISETP.GE.AND P2, PT, R49, c[0x0][0x17c], PT ;  /* 0x00005f0031007a0c */ /* 0x010fd60003f46270 */
[----:B------:R-:W-:Y:S01]  /*57940*/  @P4 STG.E.U16 [R42.64], R58 ;  /* 0x0000003a2a004986 */ /* 0x000fe2000c10150a */
[----:B------:R-:W-:-:S03]  /*57950*/  ISETP.LT.AND P4, PT, R55, c[0x0][0x178], !P0 ;  /* 0x00005e0037007a0c */ /* 0x000fc60004781270 */
[----:B------:R0:W-:Y:S01]  /*57960*/  @P6 STG.E.U16 [R4.64], R53 ;  /* 0x0000003504006986 */ /* 0x0001e2000c10150a */
[----:B------:R-:W-:Y:S02]  /*57970*/  ISETP.LT.AND P0, PT, R59, c[0x0][0x178], !P0 ;  /* 0x00005e003b007a0c */ /* 0x000fe40004701270 */
[----:B------:R-:W-:Y:S01]  /*57980*/  ISETP.LT.AND P6, PT, R27, c[0x0][0x178], !P2 ;  /* 0x00005e001b007a0c */ /* 0x000fe200057c1270 */
[----:B------:R1:W-:Y:S01]  /*57990*/  @P1 STG.E.U16 [R6.64], R57 ;  /* 0x0000003906001986 */ /* 0x0003e2000c10150a */
[----:B0-----:R-:W-:-:S05]  /*579a0*/  IMAD.WIDE R4, R0, 0x2, R22 ;  /* 0x0000000200047825 */ /* 0x001fca00078e0216 */
[----:B------:R0:W-:Y:S01]  /*579b0*/  @P3 STG.E.U16 [R4.64], R56 ;  /* 0x0000003804003986 */ /* 0x0001e2000c10150a */
[----:B-1----:R-:W-:Y:S01]  /*579c0*/  IMAD.WIDE R6, R0, 0x2, R38 ;  /* 0x0000000200067825 */ /* 0x002fe200078e0226 */
[----:B------:R-:W-:-:S03]  /*579d0*/  ISETP.GE.AND P1, PT, R45, c[0x0][0x17c], PT ;  /* 0x00005f002d007a0c */ /* 0x000fc60003f26270 */
[----:B------:R-:W-:-:S04]  /*579e0*/  IMAD.WIDE R42, R0, 0x2, R40 ;  /* 0x00000002002a7825 */ /* 0x000fc800078e0228 */
[----:B0-----:R-:W-:-:S04]  /*579f0*/  IMAD.WIDE R4, R0, 0x2, R36 ;  /* 0x0000000200047825 */ /* 0x001fc800078e0224 */
[----:B------:R-:W-:Y:S01]  /*57a00*/  IMAD.WIDE R44, R8, 0x2, R2 ;  /* 0x00000002082c7825 */ /* 0x000fe200078e0202 */
[----:B------:R0:W-:Y:S04]  /*57a10*/  @P5 STG.E.U16 [R4.64], R14 ;  /* 0x0000000e04005986 */ /* 0x0001e8000c10150a */
[----:B------:R-:W-:Y:S01]  /*57a20*/  @P4 STG.E.U16 [R6.64], R15 ;  /* 0x0000000f06004986 */ /* 0x000fe2000c10150a */
[----:B------:R-:W-:-:S03]  /*57a30*/  ISETP.LT.AND P4, PT, R47, c[0x0][0x178], !P2 ;  /* 0x00005e002f007a0c */ /* 0x000fc60005781270 */
[----:B------:R1:W-:Y:S01]  /*57a40*/  @P0 STG.E.U16 [R42.64], R13 ;  /* 0x0000000d2a000986 */ /* 0x0003e2000c10150a */
[----:B------:R-:W-:-:S03]  /*57a50*/  ISETP.LT.AND P5, PT, R50, c[0x0][0x178], !P2 ;  /* 0x00005e0032007a0c */ /* 0x000fc600057a1270 */
[----:B------:R3:W-:Y:S01]  /*57a60*/  @P6 STG.E.U16 [R44.64], R12 ;  /* 0x0000000c2c006986 */ /* 0x0007e2000c10150a */
[----:B------:R-:W-:Y:S02]  /*57a70*/  ISETP.LT.AND P6, PT, R48, c[0x0][0x178], !P2 ;  /* 0x00005e0030007a0c */ /* 0x000fe400057c1270 */
[----:B------:R-:W-:Y:S01]  /*57a80*/  ISETP.LT.AND P0, PT, R51, c[0x0][0x178], !P2 ;  /* 0x00005e0033007a0c */ /* 0x000fe20005701270 */
[----:B0-----:R-:W-:-:S04]  /*57a90*/  IMAD.WIDE R4, R8, 0x2, R18 ;  /* 0x0000000208047825 */ /* 0x001fc800078e0212 */
[----:B-1----:R-:W-:Y:S01]  /*57aa0*/  IMAD.WIDE R42, R8, 0x2, R16 ;  /* 0x00000002082a7825 */ /* 0x002fe200078e0210 */
[----:B---3--:R-:W-:-:S03]  /*57ab0*/  PRMT R44, R58, 0x7632, R44 ;  /* 0x000076323a2c7816 */ /* 0x008fc6000000002c */
[----:B------:R-:W-:Y:S01]  /*57ac0*/  IMAD.WIDE R6, R8, 0x2, R20 ;  /* 0x0000000208067825 */ /* 0x000fe200078e0214 */
[----:B------:R-:W-:Y:S01]  /*57ad0*/  PRMT R0, R53, 0x7632, R0 ;  /* 0x0000763235007816 */ /* 0x000fe20000000000 */
[----:B------:R-:W3:Y:S01]  /*57ae0*/  LDL.LU R58, [R1+0x3b0] ;  /* 0x0003b000013a7983 */ /* 0x000ee20000300800 */
[----:B------:R-:W-:Y:S02]  /*57af0*/  PRMT R12, R57, 0x7632, R12 ;  /* 0x00007632390c7816 */ /* 0x000fe4000000000c */
[----:B------:R-:W-:Y:S01]  /*57b00*/  ISETP.LT.AND P3, PT, R52, c[0x0][0x178], !P2 ;  /* 0x00005e0034007a0c */ /* 0x000fe20005761270 */
[----:B------:R0:W-:Y:S04]  /*57b10*/  @P4 STG.E.U16 [R42.64], R44 ;  /* 0x0000002c2a004986 */ /* 0x0001e8000c10150a */
[----:B------:R1:W-:Y:S04]  /*57b20*/  @P6 STG.E.U16 [R4.64], R0 ;  /* 0x0000000004006986 */ /* 0x0003e8000c10150a */
[----:B------:R4:W-:Y:S01]  /*57b30*/  @P5 STG.E.U16 [R6.64], R12 ;  /* 0x0000000c06005986 */ /* 0x0009e2000c10150a */
[----:B0-----:R-:W-:Y:S01]  /*57b40*/  PRMT R44, R56, 0x7632, R44 ;  /* 0x00007632382c7816 */ /* 0x001fe2000000002c */
[----:B------:R-:W-:-:S02]  /*57b50*/  IMAD.WIDE R42, R8, 0x2, R22 ;  /* 0x00000002082a7825 */ /* 0x000fc400078e0216 */
[----:B------:R-:W3:Y:S04]  /*57b60*/  LDL.LU R53, [R1+0x3a0] ;  /* 0x0003a00001357983 */ /* 0x000ee80000300800 */
[----:B------:R-:W-:Y:S01]  /*57b70*/  @P0 STG.E.U16 [R42.64], R44 ;  /* 0x0000002c2a000986 */ /* 0x000fe2000c10150a */
[----:B------:R-:W-:Y:S01]  /*57b80*/  ISETP.LT.AND P0, PT, R55, c[0x0][0x178], !P2 ;  /* 0x00005e0037007a0c */ /* 0x000fe20005701270 */
[----:B-1----:R-:W-:Y:S01]  /*57b90*/  IMAD.WIDE R4, R8, 0x2, R36 ;  /* 0x0000000208047825 */ /* 0x002fe200078e0224 */
[----:B------:R-:W-:Y:S01]  /*57ba0*/  ISETP.LT.AND P2, PT, R59, c[0x0][0x178], !P2 ;  /* 0x00005e003b007a0c */ /* 0x000fe20005741270 */
[----:B------:R-:W3:Y:S01]  /*57bb0*/  LDL.LU R57, [R1+0x380] ;  /* 0x0003800001397983 */ /* 0x000ee20000300800 */
[----:B------:R-:W-:Y:S01]  /*57bc0*/  PRMT R0, R14, 0x7632, R0 ;  /* 0x000076320e007816 */ /* 0x000fe20000000000 */
[----:B----4-:R-:W-:Y:S01]  /*57bd0*/  IMAD.WIDE R6, R8, 0x2, R40 ;  /* 0x0000000208067825 */ /* 0x010fe200078e0228 */
[----:B------:R-:W-:Y:S01]  /*57be0*/  PRMT R12, R15, 0x7632, R12 ;  /* 0x000076320f0c7816 */ /* 0x000fe2000000000c */
[----:B------:R-:W4:Y:S01]  /*57bf0*/  LDL.LU R14, [R1+0x370] ;  /* 0x00037000010e7983 */ /* 0x000f220000300800 */
[----:B------:R-:W-:-:S03]  /*57c00*/  PRMT R46, R13, 0x7632, R46 ;  /* 0x000076320d2e7816 */ /* 0x000fc6000000002e */
[----:B------:R0:W-:Y:S04]  /*57c10*/  @P3 STG.E.U16 [R4.64], R0 ;  /* 0x0000000004003986 */ /* 0x0001e8000c10150a */
[----:B------:R-:W4:Y:S04]  /*57c20*/  LDL.LU R49, [R1+0x360] ;  /* 0x0003600001317983 */ /* 0x000f280000300800 */
[----:B------:R-:W4:Y:S01]  /*57c30*/  LDL.LU R56, [R1+0x330] ;  /* 0x0003300001387983 */ /* 0x000f220000300800 */
[----:B0-----:R-:W-:-:S03]  /*57c40*/  IMAD.WIDE R4, R8, 0x2, R38 ;  /* 0x0000000208047825 */ /* 0x001fc600078e0226 */
        /* <DEDUP_REMOVED lines=14> */
[----:B------:R-:W-:Y:S01]  /*57d30*/  IMAD.WIDE R4, R0, 0x2, R18 ;  /* 0x0000000200047825 */ /* 0x000fe200078e0212 */
[----:B--2---:R0:W-:Y:S01]  /*57d40*/  @P4 STG.E.U16 [R42.64], R54 ;  /* 0x000000362a004986 */ /* 0x0041e2000c10150a */
[----:B------:R-:W-:Y:S02]  /*57d50*/  ISETP.LT.AND P4, PT, R52, c[0x0][0x178], !P1 ;  /* 0x00005e0034007a0c */ /* 0x000fe40004f81270 */
[C---:B0-----:R-:W-:Y:S01]  /*57d60*/  IMAD.WIDE R42, R0.reuse, 0x2, R22 ;  /* 0x00000002002a7825 */ /* 0x041fe200078e0216 */
[----:B---3--:R0:W-:Y:S01]  /*57d70*/  @P3 STG.E.U16 [R44.64], R58 ;  /* 0x0000003a2c003986 */ /* 0x0081e2000c10150a */
[----:B------:R-:W-:Y:S02]  /*57d80*/  ISETP.LT.AND P3, PT, R55, c[0x0][0x178], !P1 ;  /* 0x00005e0037007a0c */ /* 0x000fe40004f61270 */
[----:B------:R-:W-:Y:S01]  /*57d90*/  ISETP.LT.AND P1, PT, R59, c[0x0][0x178], !P1 ;  /* 0x00005e003b007a0c */ /* 0x000fe20004f21270 */
[C---:B0-----:R-:W-:Y:S01]  /*57da0*/  IMAD.WIDE R44, R0.reuse, 0x2, R20 ;  /* 0x00000002002c7825 */ /* 0x041fe200078e0214 */
[----:B------:R0:W-:Y:S04]  /*57db0*/  @P6 STG.E.U16 [R4.64], R53 ;  /* 0x0000003504006986 */ /* 0x0001e8000c10150a */
[----:B------:R1:W-:Y:S01]  /*57dc0*/  @P2 STG.E.U16 [R44.64], R57 ;  /* 0x000000392c002986 */ /* 0x0003e2000c10150a */
[----:B0-----:R-:W-:-:S03]  /*57dd0*/  IMAD.WIDE R4, R0, 0x2, R38 ;  /* 0x0000000200047825 */ /* 0x001fc600078e0226 */
[----:B----4-:R0:W-:Y:S01]  /*57de0*/  @P5 STG.E.U16 [R42.64], R14 ;  /* 0x0000000e2a005986 */ /* 0x0101e2000c10150a */
[----:B-1----:R-:W-:Y:S01]  /*57df0*/  IMAD.WIDE R44, R0, 0x2, R40 ;  /* 0x00000002002c7825 */ /* 0x002fe200078e0228 */
[----:B------:R-:W-:Y:S02]  /*57e00*/  PRMT R8, R58, 0x7632, R8 ;  /* 0x000076323a087816 */ /* 0x000fe40000000008 */
[----:B------:R-:W-:Y:S02]  /*57e10*/  PRMT R12, R53, 0x7632, R12 ;  /* 0x00007632350c7816 */ /* 0x000fe4000000000c */
[----:B------:R-:W-:Y:S02]  /*57e20*/  ISETP.GE.AND P0, PT, R6, c[0x0][0x17c], PT ;  /* 0x00005f0006007a0c */ /* 0x000fe40003f06270 */
[----:B------:R-:W-:Y:S01]  /*57e30*/  ISETP.GE.AND P6, PT, R7, c[0x0][0x17c], PT ;  /* 0x00005f0007007a0c */ /* 0x000fe20003fc6270 */
[----:B------:R-:W-:-:S05]  /*57e40*/  IMAD.WIDE R6, R0, 0x2, R36 ;  /* 0x0000000200067825 */ /* 0x000fca00078e0224 */
[----:B------:R-:W-:Y:S01]  /*57e50*/  @P4 STG.E.U16 [R6.64], R49 ;  /* 0x0000003106004986 */ /* 0x000fe2000c10150a */
[----:B------:R-:W-:-:S03]  /*57e60*/  ISETP.LT.AND P5, PT, R47, c[0x0][0x178], !P6 ;  /* 0x00005e002f007a0c */ /* 0x000fc600077a1270 */
[----:B------:R1:W-:Y:S01]  /*57e70*/  @P3 STG.E.U16 [R4.64], R56 ;  /* 0x0000003804003986 */ /* 0x0003e2000c10150a */
[----:B------:R-:W-:Y:S02]  /*57e80*/  ISETP.LT.AND P3, PT, R27, c[0x0][0x178], !P6 ;  /* 0x00005e001b007a0c */ /* 0x000fe40007761270 */
[----:B------:R-:W-:Y:S02]  /*57e90*/  ISETP.LT.AND P4, PT, R48, c[0x0][0x178], !P6 ;  /* 0x00005e0030007a0c */ /* 0x000fe40007781270 */
[----:B------:R-:W-:Y:S01]  /*57ea0*/  IADD3 R0, R0, c[0x0][0x198], RZ ;  /* 0x0000660000007a10 */ /* 0x000fe20007ffe0ff */
[----:B------:R2:W-:Y:S01]  /*57eb0*/  @P1 STG.E.U16 [R44.64], R9 ;  /* 0x000000092c001986 */ /* 0x0005e2000c10150a */
[----:B------:R-:W-:Y:S02]  /*57ec0*/  ISETP.LT.AND P1, PT, R50, c[0x0][0x178], !P6 ;  /* 0x00005e0032007a0c */ /* 0x000fe40007721270 */
[----:B------:R-:W-:Y:S01]  /*57ed0*/  ISETP.LT.AND P2, PT, R51, c[0x0][0x178], !P6 ;  /* 0x00005e0033007a0c */ /* 0x000fe20007741270 */
[----:B0-----:R-:W-:-:S04]  /*57ee0*/  IMAD.WIDE R42, R0, 0x2, R2 ;  /* 0x00000002002a7825 */ /* 0x001fc800078e0202 */
[----:B-1----:R-:W-:Y:S01]  /*57ef0*/  IMAD.WIDE R4, R0, 0x2, R16 ;  /* 0x0000000200047825 */ /* 0x002fe200078e0210 */
[----:B--2---:R-:W-:-:S03]  /*57f00*/  PRMT R44, R54, 0x7632, R44 ;  /* 0x00007632362c7816 */ /* 0x004fc6000000002c */
[C---:B------:R-:W-:Y:S01]  /*57f10*/  IMAD.WIDE R6, R0.reuse, 0x2, R18 ;  /* 0x0000000200067825 */ /* 0x040fe200078e0212 */
[----:B------:R-:W2:Y:S04]  /*57f20*/  LDL.LU R54, [R1+0x144] ;  /* 0x0001440001367983 */ /* 0x000ea80000300800 */
[----:B------:R0:W-:Y:S04]  /*57f30*/  @P3 STG.E.U16 [R42.64], R44 ;  /* 0x0000002c2a003986 */ /* 0x0001e8000c10150a */
[----:B------:R1:W-:Y:S04]  /*57f40*/  @P5 STG.E.U16 [R4.64], R8 ;  /* 0x0000000804005986 */ /* 0x0003e8000c10150a */
[----:B------:R3:W-:Y:S01]  /*57f50*/  @P4 STG.E.U16 [R6.64], R12 ;  /* 0x0000000c06004986 */ /* 0x0007e2000c10150a */
[----:B0-----:R-:W-:Y:S01]  /*57f60*/  PRMT R44, R57, 0x7632, R44 ;  /* 0x00007632392c7816 */ /* 0x001fe2000000002c */
[----:B------:R-:W-:-:S02]  /*57f70*/  IMAD.WIDE R42, R0, 0x2, R20 ;  /* 0x00000002002a7825 */ /* 0x000fc400078e0214 */
[----:B------:R-:W4:Y:S02]  /*57f80*/  LDL.LU R58, [R1+0xf4] ;  /* 0x0000f400013a7983 */ /* 0x000f240000300800 */
[----:B-1----:R-:W-:Y:S02]  /*57f90*/  IMAD.WIDE R4, R0, 0x2, R22 ;  /* 0x0000000200047825 */ /* 0x002fe400078e0216 */
[----:B------:R-:W4:Y:S01]  /*57fa0*/  LDL.LU R53, [R1+0xd4] ;  /* 0x0000d40001357983 */ /* 0x000f220000300800 */
[----:B---3--:R-:W-:-:S03]  /*57fb0*/  PRMT R6, R14, 0x7632, R6 ;  /* 0x000076320e067816 */ /* 0x008fc60000000006 */
[----:B------:R-:W3:Y:S01]  /*57fc0*/  LDL.LU R57, [R1+0xc4] ;  /* 0x0000c40001397983 */ /* 0x000ee20000300800 */
[----:B------:R-:W-:Y:S02]  /*57fd0*/  PRMT R8, R56, 0x7632, R8 ;  /* 0x0000763238087816 */ /* 0x000fe40000000008 */
[----:B------:R-:W-:Y:S01]  /*57fe0*/  PRMT R12, R9, 0x7632, R12 ;  /* 0x00007632090c7816 */ /* 0x000fe2000000000c */
[----:B------:R-:W3:Y:S04]  /*57ff0*/  LDL.LU R14, [R1+0xb4] ;  /* 0x0000b400010e7983 */ /* 0x000ee80000300800 */
[----:B------:R-:W-:Y:S04]  /*58000*/  @P1 STG.E.U16 [R42.64], R44 ;  /* 0x0000002c2a001986 */ /* 0x000fe8000c10150a */
[----:B------:R0:W-:Y:S04]  /*58010*/  @P2 STG.E.U16 [R4.64], R6 ;  /* 0x0000000604002986 */ /* 0x0001e8000c10150a */
[----:B------:R-:W3:Y:S04]  /*58020*/  LDL.LU R56, [R1+0xa4] ;  /* 0x0000a40001387983 */ /* 0x000ee80000300800 */
[----:B------:R-:W3:Y:S01]  /*58030*/  LDL.LU R9, [R1+0x217c] ;  /* 0x00217c0001097983 */ /* 0x000ee20000300800 */
[----:B0-----:R-:W-:-:S03]  /*58040*/  PRMT R5, R49, 0x7632, R5 ;  /* 0x0000763231057816 */ /* 0x001fc60000000005 */
[----:B------:R-:W3:Y:S01]  /*58050*/  LDL.LU R49, [R1+0x200c] ;  /* 0x00200c0001317983 */ /* 0x000ee20000300800 */
[C---:B------:R-:W-:Y:S01]  /*58060*/  IMAD.WIDE R6, R0.reuse, 0x2, R36 ;  /* 0x0000000200067825 */ /* 0x040fe200078e0224 */
[C---:B------:R-:W-:Y:S02]  /*58070*/  IADD3 R4, R0.reuse, c[0x0][0x198], RZ ;  /* 0x0000660000047a10 */ /* 0x040fe40007ffe0ff */
[----:B------:R-:W3:Y:S01]  /*58080*/  LDL.LU R46, [R1+0x2010] ;  /* 0x00201000012e7983 */ /* 0x000ee20000300800 */
[----:B------:R-:W-:-:S04]  /*58090*/  IMAD.WIDE R42, R0, 0x2, R38 ;  /* 0x00000002002a7825 */ /* 0x000fc800078e0226 */
[----:B------:R-:W-:Y:S02]  /*580a0*/  IMAD.WIDE R44, R0, 0x2, R40 ;  /* 0x00000002002c7825 */ /* 0x000fe400078e0228 */
[----:B------:R-:W3:Y:S01]  /*580b0*/  LDL.LU R0, [R1+0x2008] ;  /* 0x0020080001007983 */ /* 0x000ee20000300800 */
[----:B------:R-:W-:Y:S02]  /*580c0*/  ISETP.LT.AND P1, PT, R52, c[0x0][0x178], !P6 ;  /* 0x00005e0034007a0c */ /* 0x000fe40007721270 */
[----:B------:R-:W-:Y:S02]  /*580d0*/  ISETP.LT.AND P3, PT, R55, c[0x0][0x178], !P6 ;  /* 0x00005e0037007a0c */ /* 0x000fe40007761270 */
[----:B------:R-:W-:Y:S02]  /*580e0*/  ISETP.LT.AND P6, PT, R59, c[0x0][0x178], !P6 ;  /* 0x00005e003b007a0c */ /* 0x000fe400077c1270 */
[----:B------:R-:W-:Y:S02]  /*580f0*/  ISETP.LT.AND P4, PT, R27, c[0x0][0x178], !P0 ;  /* 0x00005e001b007a0c */ /* 0x000fe40004781270 */
[----:B------:R-:W-:-:S02]  /*58100*/  ISETP.LT.AND P2, PT, R47, c[0x0][0x178], !P0 ;  /* 0x00005e002f007a0c */ /* 0x000fc40004741270 */
[----:B------:R-:W-:-:S03]  /*58110*/  ISETP.LT.AND P5, PT, R48, c[0x0][0x178], !P0 ;  /* 0x00005e0030007a0c */ /* 0x000fc600047a1270 */
[----:B------:R-:W-:Y:S04]  /*58120*/  @P1 STG.E.U16 [R6.64], R5 ;  /* 0x0000000506001986 */ /* 0x000fe8000c10150a */
[----:B------:R0:W-:Y:S01]  /*58130*/  @P3 STG.E.U16 [R42.64], R8 ;  /* 0x000000082a003986 */ /* 0x0001e2000c10150a */
[----:B------:R-:W-:-:S03]  /*58140*/  ISETP.LT.AND P3, PT, R51, c[0x0][0x178], !P0 ;  /* 0x00005e0033007a0c */ /* 0x000fc60004761270 */
[----:B------:R1:W-:Y:S01]  /*58150*/  @P6 STG.E.U16 [R44.64], R12 ;  /* 0x0000000c2c006986 */ /* 0x0003e2000c10150a */
[----:B------:R-:W-:Y:S01]  /*58160*/  ISETP.LT.AND P6, PT, R50, c[0x0][0x178], !P0 ;  /* 0x00005e0032007a0c */ /* 0x000fe200047c1270 */
[----:B0-----:R-:W-:-:S04]  /*58170*/  IMAD.WIDE R42, R4, 0x2, R2 ;  /* 0x00000002042a7825 */ /* 0x001fc800078e0202 */
[----:B------:R-:W-:-:S04]  /*58180*/  IMAD.WIDE R6, R4, 0x2, R16 ;  /* 0x0000000204067825 */ /* 0x000fc800078e0210 */
[----:B-1----:R-:W-:Y:S01]  /*58190*/  IMAD.WIDE R44, R4, 0x2, R18 ;  /* 0x00000002042c7825 */ /* 0x002fe200078e0212 */
[----:B--2---:R0:W-:Y:S01]  /*581a0*/  @P4 STG.E.U16 [R42.64], R54 ;  /* 0x000000362a004986 */ /* 0x0041e2000c10150a */
[----:B------:R-:W-:Y:S02]  /*581b0*/  ISETP.LT.AND P4, PT, R52, c[0x0][0x178], !P0 ;  /* 0x00005e0034007a0c */ /* 0x000fe40004781270 */
[----:B0-----:R-:W-:Y:S01]  /*581c0*/  IMAD.WIDE R42, R4, 0x2, R20 ;  /* 0x00000002042a7825 */ /* 0x001fe200078e0214 */
[----:B----4-:R0:W-:Y:S04]  /*581d0*/  @P2 STG.E.U16 [R6.64], R58 ;  /* 0x0000003a06002986 */ /* 0x0101e8000c10150a */
[----:B------:R1:W-:Y:S01]  /*581e0*/  @P5 STG.E.U16 [R44.64], R53 ;  /* 0x000000352c005986 */ /* 0x0003e2000c10150a */
[----:B------:R-:W-:-:S03]  /*581f0*/  ISETP.LT.AND P5, PT, R55, c[0x0][0x178], !P0 ;  /* 0x00005e0037007a0c */ /* 0x000fc600047a1270 */
[----:B---3--:R-:W-:Y:S01]  /*58200*/  @P6 STG.E.U16 [R42.64], R57 ;  /* 0x000000392a006986 */ /* 0x008fe2000c10150a */
[----:B0-----:R-:W-:-:S04]  /*58210*/  IMAD.WIDE R6, R4, 0x2, R22 ;  /* 0x0000000204067825 */ /* 0x001fc800078e0216 */
[----:B-1----:R-:W-:Y:S01]  /*58220*/  IMAD.WIDE R44, R4, 0x2, R36 ;  /* 0x00000002042c7825 */ /* 0x002fe200078e0224 */
[----:B------:R0:W-:Y:S01]  /*58230*/  @P3 STG.E.U16 [R6.64], R14 ;  /* 0x0000000e06003986 */ /* 0x0001e2000c10150a */
[----:B------:R-:W-:-:S03]  /*58240*/  ISETP.LT.AND P3, PT, R59, c[0x0][0x178], !P0 ;  /* 0x00005e003b007a0c */ /* 0x000fc60004761270 */
[----:B------:R-:W-:Y:S01]  /*58250*/  @P4 STG.E.U16 [R44.64], R56 ;  /* 0x000000382c004986 */ /* 0x000fe2000c10150a */
[----:B------:R-:W-:Y:S01]  /*58260*/  ISETP.GE.AND P2, PT, R49, c[0x0][0x17c], PT ;  /* 0x00005f0031007a0c */ /* 0x000fe20003f46270 */
[----:B0-----:R-:W-:-:S03]  /*58270*/  IMAD.WIDE R6, R4, 0x2, R38 ;  /* 0x0000000204067825 */ /* 0x001fc600078e0226 */
[----:B------:R-:W-:Y:S02]  /*58280*/  ISETP.LT.AND P6, PT, R27, c[0x0][0x178], !P2 ;  /* 0x00005e001b007a0c */ /* 0x000fe400057c1270 */
[----:B------:R-:W-:Y:S02]  /*58290*/  ISETP.LT.AND P4, PT, R47, c[0x0][0x178], !P2 ;  /* 0x00005e002f007a0c */ /* 0x000fe40005781270 */
[----:B------:R-:W-:Y:S02]  /*582a0*/  ISETP.GE.AND P1, PT, R0, c[0x0][0x17c], PT ;  /* 0x00005f0000007a0c */ /* 0x000fe40003f26270 */
[C---:B------:R-:W-:Y:S01]  /*582b0*/  IADD3 R0, R4.reuse, c[0x0][0x198], RZ ;  /* 0x0000660004007a10 */ /* 0x040fe20007ffe0ff */
[----:B------:R-:W-:Y:S01]  /*582c0*/  IMAD.WIDE R42, R4, 0x2, R40 ;  /* 0x00000002042a7825 */ /* 0x000fe200078e0228 */
[----:B------:R-:W-:Y:S01]  /*582d0*/  PRMT R8, R54, 0x7632, R8 ;  /* 0x0000763236087816 */ /* 0x000fe20000000008 */
[----:B------:R0:W-:Y:S02]  /*582e0*/  @P5 STG.E.U16 [R6.64], R9 ;  /* 0x0000000906005986 */ /* 0x0001e4000c10150a */
[----:B------:R-:W-:-:S02]  /*582f0*/  IMAD.WIDE R4, R0, 0x2, R2 ;  /* 0x0000000200047825 */ /* 0x000fc400078e0202 */
[----:B------:R-:W-:Y:S01]  /*58300*/  @P3 STG.E.U16 [R42.64], R13 ;  /* 0x0000000d2a003986 */ /* 0x000fe2000c10150a */
[----:B------:R-:W-:-:S03]  /*58310*/  ISETP.LT.AND P3, PT, R48, c[0x0][0x178], !P2 ;  /* 0x00005e0030007a0c */ /* 0x000fc60005761270 */
[----:B------:R1:W-:Y:S01]  /*58320*/  @P6 STG.E.U16 [R4.64], R8 ;  /* 0x0000000804006986 */ /* 0x0003e2000c10150a */
[----:B0-----:R-:W-:Y:S01]  /*58330*/  PRMT R9, R58, 0x7632, R9 ;  /* 0x000076323a097816 */ /* 0x001fe20000000009 */
[----:B------:R-:W-:Y:S01]  /*58340*/  IMAD.WIDE R6, R0, 0x2, R16 ;  /* 0x0000000200067825 */ /* 0x000fe200078e0210 */
[----:B------:R-:W-:Y:S02]  /*58350*/  ISETP.LT.AND P6, PT, R50, c[0x0][0x178], !P2 ;  /* 0x00005e0032007a0c */ /* 0x000fe400057c1270 */
[----:B------:R-:W-:Y:S02]  /*58360*/  ISETP.LT.AND P5, PT, R52, c[0x0][0x178], !P2 ;  /* 0x00005e0034007a0c */ /* 0x000fe400057a1270 */
[----:B------:R0:W-:Y:S01]  /*58370*/  @P4 STG.E.U16 [R6.64], R9 ;  /* 0x0000000906004986 */ /* 0x0001e2000c10150a */
[----:B------:R-:W-:Y:S01]  /*58380*/  ISETP.LT.AND P4, PT, R51, c[0x0][0x178], !P2 ;  /* 0x00005e0033007a0c */ /* 0x000fe20005781270 */
[----:B-1----:R-:W-:Y:S01]  /*58390*/  IMAD.WIDE R4, R0, 0x2, R18 ;  /* 0x0000000200047825 */ /* 0x002fe200078e0212 */
[----:B------:R-:W-:-:S02]  /*583a0*/  PRMT R8, R53, 0x7632, R8 ;  /* 0x0000763235087816 */ /* 0x000fc40000000008 */
[----:B------:R-:W-:Y:S01]  /*583b0*/  PRMT R12, R14, 0x7632, R12 ;  /* 0x000076320e0c7816 */ /* 0x000fe2000000000c */
[----:B------:R-:W-:Y:S01]  /*583c0*/  IMAD.WIDE R42, R0, 0x2, R22 ;  /* 0x00000002002a7825 */ /* 0x000fe200078e0216 */
[----:B------:R-:W2:Y:S01]  /*583d0*/  LDL.LU R14, [R1+0x2f4] ;  /* 0x0002f400010e7983 */ /* 0x000ea20000300800 */
[----:B------:R-:W-:Y:S02]  /*583e0*/  PRMT R13, R56, 0x7632, R13 ;  /* 0x00007632380d7816 */ /* 0x000fe4000000000d */
[C---:B------:R-:W-:Y:S01]  /*583f0*/  IMAD.WIDE R44, R0.reuse, 0x2, R36 ;  /* 0x00000002002c7825 */ /* 0x040fe200078e0224 */
[----:B------:R-:W3:Y:S01]  /*58400*/  LDL.LU R49, [R1+0x244] ;  /* 0x0002440001317983 */ /* 0x000ee20000300800 */
[----:B0-----:R-:W-:Y:S02]  /*58410*/  PRMT R9, R57, 0x7632, R9 ;  /* 0x0000763239097816 */ /* 0x001fe40000000009 */
[----:B------:R-:W-:Y:S01]  /*58420*/  IMAD.WIDE R6, R0, 0x2, R20 ;  /* 0x0000000200067825 */ /* 0x000fe200078e0214 */
[----:B------:R-:W4:Y:S01]  /*58430*/  LDL.LU R54, [R1+0x234] ;  /* 0x0002340001367983 */ /* 0x000f220000300800 */
[----:B------:R-:W-:-:S03]  /*58440*/  ISETP.GE.AND P0, PT, R46, c[0x0][0x17c], PT ;  /* 0x00005f002e007a0c */ /* 0x000fc60003f06270 */
[----:B------:R-:W4:Y:S04]  /*58450*/  LDL.LU R58, [R1+0x224] ;  /* 0x00022400013a7983 */ /* 0x000f280000300800 */
[----:B------:R0:W-:Y:S04]  /*58460*/  @P3 STG.E.U16 [R4.64], R8 ;  /* 0x0000000804003986 */ /* 0x0001e8000c10150a */
[----:B------:R-:W4:Y:S04]  /*58470*/  LDL.LU R53, [R1+0x1c4] ;  /* 0x0001c40001357983 */ /* 0x000f280000300800 */
[----:B------:R1:W-:Y:S04]  /*58480*/  @P6 STG.E.U16 [R6.64], R9 ;  /* 0x0000000906006986 */ /* 0x0003e8000c10150a */
[----:B------:R-:W4:Y:S01]  /*58490*/  LDL.LU R46, [R1+0x164] ;  /* 0x00016400012e7983 */ /* 0x000f220000300800 */
[----:B0-----:R-:W-:-:S03]  /*584a0*/  PRMT R5, R13, 0x7632, R5 ;  /* 0x000076320d057816 */ /* 0x001fc60000000005 */
[----:B------:R-:W-:Y:S01]  /*584b0*/  @P4 STG.E.U16 [R42.64], R12 ;  /* 0x0000000c2a004986 */ /* 0x000fe2000c10150a */
[----:B------:R-:W-:-:S03]  /*584c0*/  IADD3 R4, R0, c[0x0][0x198], RZ ;  /* 0x0000660000047a10 */ /* 0x000fc60007ffe0ff */
[----:B------:R-:W4:Y:S01]  /*584d0*/  LDL.LU R57, [R1+0x1b4] ;  /* 0x0001b40001397983 */ /* 0x000f220000300800 */
[----:B-1----:R-:W-:-:S03]  /*584e0*/  IMAD.WIDE R6, R0, 0x2, R38 ;  /* 0x0000000200067825 */ /* 0x002fc600078e0226 */
[----:B------:R0:W-:Y:S04]  /*584f0*/  @P5 STG.E.U16 [R44.64], R13 ;  /* 0x0000000d2c005986 */ /* 0x0001e8000c10150a */
[----:B------:R-:W4:Y:S01]  /*58500*/  LDL.LU R56, [R1+0x154] ;  /* 0x0001540001387983 */ /* 0x000f220000300800 */
[----:B0-----:R-:W-:-:S03]  /*58510*/  IMAD.WIDE R12, R0, 0x2, R40 ;  /* 0x00000002000c7825 */ /* 0x001fc600078e0228 */
[----:B------:R-:W4:Y:S01]  /*58520*/  LDL.LU R0, [R1+0x2014] ;  /* 0x0020140001007983 */ /* 0x000f220000300800 */
[----:B------:R-:W-:Y:S02]  /*58530*/  ISETP.LT.AND P3, PT, R55, c[0x0][0x178], !P2 ;  /* 0x00005e0037007a0c */ /* 0x000fe40005761270 */
[----:B------:R-:W-:Y:S02]  /*58540*/  ISETP.LT.AND P2, PT, R59, c[0x0][0x178], !P2 ;  /* 0x00005e003b007a0c */ /* 0x000fe40005741270 */
[----:B------:R-:W-:Y:S02]  /*58550*/  ISETP.LT.AND P6, PT, R27, c[0x0][0x178], !P0 ;  /* 0x00005e001b007a0c */ /* 0x000fe400047c1270 */
[----:B------:R-:W-:Y:S02]  /*58560*/  ISETP.LT.AND P5, PT, R47, c[0x0][0x178], !P0 ;  /* 0x00005e002f007a0c */ /* 0x000fe400047a1270 */
[----:B------:R-:W-:Y:S02]  /*58570*/  PRMT R42, R9, 0x7632, R42 ;  /* 0x00007632092a7816 */ /* 0x000fe4000000002a */
[----:B------:R-:W-:Y:S01]  /*58580*/  ISETP.LT.AND P4, PT, R48, c[0x0][0x178], !P0 ;  /* 0x00005e0030007a0c */ /* 0x000fe20004781270 */
[----:B------:R-:W-:-:S02]  /*58590*/  IMAD.WIDE R8, R4, 0x2, R2 ;  /* 0x0000000204087825 */ /* 0x000fc400078e0202 */
[----:B------:R0:W-:Y:S01]  /*585a0*/  @P3 STG.E.U16 [R6.64], R42 ;  /* 0x0000002a06003986 */ /* 0x0001e2000c10150a */
[----:B------:R-:W-:-:S03]  /*585b0*/  ISETP.LT.AND P3, PT, R50, c[0x0][0x178], !P0 ;  /* 0x00005e0032007a0c */ /* 0x000fc60004761270 */
[----:B------:R1:W-:Y:S01]  /*585c0*/  @P2 STG.E.U16 [R12.64], R5 ;  /* 0x000000050c002986 */ /* 0x0003e2000c10150a */
[----:B------:R-:W-:Y:S01]  /*585d0*/  ISETP.LT.AND P2, PT, R51, c[0x0][0x178], !P0 ;  /* 0x00005e0033007a0c */ /* 0x000fe20004741270 */
[----:B0-----:R-:W-:-:S04]  /*585e0*/  IMAD.WIDE R6, R4, 0x2, R16 ;  /* 0x0000000204067825 */ /* 0x001fc800078e0210 */
[----:B-1----:R-:W-:Y:S01]  /*585f0*/  IMAD.WIDE R12, R4, 0x2, R22 ;  /* 0x00000002040c7825 */ /* 0x002fe200078e0216 */
[----:B--2---:R0:W-:Y:S01]  /*58600*/  @P6 STG.E.U16 [R8.64], R14 ;  /* 0x0000000e08006986 */ /* 0x0041e2000c10150a */
[----:B------:R-:W-:-:S03]  /*58610*/  ISETP.LT.AND P6, PT, R52, c[0x0][0x178], !P0 ;  /* 0x00005e0034007a0c */ /* 0x000fc600047c1270 */
[----:B---3--:R1:W-:Y:S01]  /*58620*/  @P5 STG.E.U16 [R6.64], R49 ;  /* 0x0000003106005986 */ /* 0x0083e2000c10150a */
[----:B------:R-:W-:Y:S01]  /*58630*/  ISETP.LT.AND P5, PT, R55, c[0x0][0x178], !P0 ;  /* 0x00005e0037007a0c */ /* 0x000fe200047a1270 */
[----:B0-----:R-:W-:-:S04]  /*58640*/  IMAD.WIDE R8, R4, 0x2, R18 ;  /* 0x0000000204087825 */ /* 0x001fc800078e0212 */
[----:B-1----:R-:W-:Y:S01]  /*58650*/  IMAD.WIDE R6, R4, 0x2, R20 ;  /* 0x0000000204067825 */ /* 0x002fe200078e0214 */
[----:B----4-:R0:W-:Y:S01]  /*58660*/  @P4 STG.E.U16 [R8.64], R54 ;  /* 0x0000003608004986 */ /* 0x0101e2000c10150a */
[----:B------:R-:W-:-:S03]  /*58670*/  ISETP.LT.AND P0, PT, R59, c[0x0][0x178], !P0 ;  /* 0x00005e003b007a0c */ /* 0x000fc60004701270 */
[----:B------:R1:W-:Y:S04]  /*58680*/  @P3 STG.E.U16 [R6.64], R58 ;  /* 0x0000003a06003986 */ /* 0x0003e8000c10150a */
[----:B------:R-:W-:Y:S01]  /*58690*/  @P2 STG.E.U16 [R12.64], R53 ;  /* 0x000000350c002986 */ /* 0x000fe2000c10150a */
[----:B0-----:R-:W-:-:S04]  /*586a0*/  IMAD.WIDE R8, R4, 0x2, R38 ;  /* 0x0000000204087825 */ /* 0x001fc800078e0226 */
[----:B-1----:R-:W-:-:S05]  /*586b0*/  IMAD.WIDE R6, R4, 0x2, R36 ;  /* 0x0000000204067825 */ /* 0x002fca00078e0224 */
[----:B------:R0:W-:Y:S04]  /*586c0*/  @P6 STG.E.U16 [R6.64], R46 ;  /* 0x0000002e06006986 */ /* 0x0001e8000c10150a */
[----:B------:R1:W-:Y:S01]  /*586d0*/  @P5 STG.E.U16 [R8.64], R57 ;  /* 0x0000003908005986 */ /* 0x0003e2000c10150a */
[----:B------:R-:W-:-:S04]  /*586e0*/  ISETP.GE.AND P4, PT, R0, c[0x0][0x17c], PT ;  /* 0x00005f0000007a0c */ /* 0x000fc80003f86270 */
[----:B------:R-:W-:Y:S02]  /*586f0*/  ISETP.LT.AND P3, PT, R27, c[0x0][0x178], !P4 ;  /* 0x00005e001b007a0c */ /* 0x000fe40006761270 */
[C---:B------:R-:W-:Y:S02]  /*58700*/  IADD3 R0, R4.reuse, c[0x0][0x198], RZ ;  /* 0x0000660004007a10 */ /* 0x040fe40007ffe0ff */
[----:B------:R-:W-:Y:S01]  /*58710*/  ISETP.LT.AND P6, PT, R47, c[0x0][0x178], !P4 ;  /* 0x00005e002f007a0c */ /* 0x000fe200067c1270 */
[----:B------:R-:W-:Y:S01]  /*58720*/  IMAD.WIDE R4, R4, 0x2, R40 ;  /* 0x0000000204047825 */ /* 0x000fe200078e0228 */
[----:B------:R-:W-:Y:S02]  /*58730*/  ISETP.LT.AND P5, PT, R48, c[0x0][0x178], !P4 ;  /* 0x00005e0030007a0c */ /* 0x000fe400067a1270 */
[----:B------:R-:W-:Y:S01]  /*58740*/  ISETP.LT.AND P2, PT, R50, c[0x0][0x178], !P4 ;  /* 0x00005e0032007a0c */ /* 0x000fe20006741270 */
[----:B0-----:R-:W-:Y:S01]  /*58750*/  IMAD.WIDE R6, R0, 0x2, R2 ;  /* 0x0000000200067825 */ /* 0x001fe200078e0202 */
[----:B-1----:R-:W-:Y:S01]  /*58760*/  PRMT R8, R14, 0x7632, R8 ;  /* 0x000076320e087816 */ /* 0x002fe20000000008 */
[----:B------:R0:W-:Y:S01]  /*58770*/  @P0 STG.E.U16 [R4.64], R56 ;  /* 0x0000003804000986 */ /* 0x0001e2000c10150a */
[----:B------:R-:W-:-:S02]  /*58780*/  PRMT R42, R49, 0x7632, R42 ;  /* 0x00007632312a7816 */ /* 0x000fc4000000002a */
[----:B------:R-:W-:Y:S01]  /*58790*/  PRMT R43, R54, 0x7632, R43 ;  /* 0x00007632362b7816 */ /* 0x000fe2000000002b */
[----:B------:R1:W-:Y:S01]  /*587a0*/  @P3 STG.E.U16 [R6.64], R8 ;  /* 0x0000000806003986 */ /* 0x0003e2000c10150a */
[----:B------:R-:W-:Y:S02]  /*587b0*/  ISETP.LT.AND P0, PT, R51, c[0x0][0x178], !P4 ;  /* 0x00005e0033007a0c */ /* 0x000fe40006701270 */
[----:B------:R-:W-:Y:S01]  /*587c0*/  PRMT R44, R58, 0x7632, R44 ;  /* 0x000076323a2c7816 */ /* 0x000fe2000000002c */
[C---:B------:R-:W-:Y:S01]  /*587d0*/  IMAD.WIDE R12, R0.reuse, 0x2, R22 ;  /* 0x00000002000c7825 */ /* 0x040fe200078e0216 */
[----:B------:R-:W-:Y:S01]  /*587e0*/  PRMT R45, R53, 0x7632, R45 ;  /* 0x00007632352d7816 */ /* 0x000fe2000000002d */
[----:B------:R-:W2:Y:S02]  /*587f0*/  LDL.LU R14, [R1+0x2178] ;  /* 0x00217800010e7983 */ /* 0x000ea40000300800 */
[C---:B0-----:R-:W-:Y:S02]  /*58800*/  IMAD.WIDE R4, R0.reuse, 0x2, R16 ;  /* 0x0000000200047825 */ /* 0x041fe400078e0210 */
[----:B------:R-:W3:Y:S02]  /*58810*/  LDL.LU R49, [R1+0x354] ;  /* 0x0003540001317983 */ /* 0x000ee40000300800 */
[----:B-1----:R-:W-:-:S04]  /*58820*/  IMAD.WIDE R6, R0, 0x2, R18 ;  /* 0x0000000200067825 */ /* 0x002fc800078e0212 */
[----:B------:R-:W-:Y:S01]  /*58830*/  IMAD.WIDE R8, R0, 0x2, R20 ;  /* 0x0000000200087825 */ /* 0x000fe200078e0214 */
[----:B------:R0:W-:Y:S04]  /*58840*/  @P6 STG.E.U16 [R4.64], R42 ;  /* 0x0000002a04006986 */ /* 0x0001e8000c10150a */
[----:B------:R-:W-:Y:S04]  /*58850*/  @P5 STG.E.U16 [R6.64], R43 ;  /* 0x0000002b06005986 */ /* 0x000fe8000c10150a */
[----:B------:R1:W-:Y:S01]  /*58860*/  @P2 STG.E.U16 [R8.64], R44 ;  /* 0x0000002c08002986 */ /* 0x0003e2000c10150a */
[----:B------:R-:W-:-:S03]  /*58870*/  ISETP.LT.AND P2, PT, R52, c[0x0][0x178], !P4 ;  /* 0x00005e0034007a0c */ /* 0x000fc60006741270 */
[----:B------:R-:W4:Y:S04]  /*58880*/  LDL.LU R54, [R1+0x344] ;  /* 0x0003440001367983 */ /* 0x000f280000300800 */
[----:B------:R1:W-:Y:S01]  /*58890*/  @P0 STG.E.U16 [R12.64], R45 ;  /* 0x0000002d0c000986 */ /* 0x0003e2000c10150a */
[----:B0-----:R-:W-:-:S03]  /*588a0*/  PRMT R42, R56, 0x7632, R42 ;  /* 0x00007632382a7816 */ /* 0x001fc6000000002a */
[----:B------:R-:W2:Y:S01]  /*588b0*/  LDL.LU R58, [R1+0x314] ;  /* 0x00031400013a7983 */ /* 0x000ea20000300800 */
[----:B-1----:R-:W-:-:S03]  /*588c0*/  IMAD.WIDE R8, R0, 0x2, R36 ;  /* 0x0000000200087825 */ /* 0x002fc600078e0224 */
[----:B------:R-:W2:Y:S01]  /*588d0*/  LDL.LU R53, [R1+0x304] ;  /* 0x0003040001357983 */ /* 0x000ea20000300800 */
[----:B------:R-:W-:Y:S02]  /*588e0*/  PRMT R12, R46, 0x7632, R12 ;  /* 0x000076322e0c7816 */ /* 0x000fe4000000000c */
[----:B------:R-:W-:Y:S02]  /*588f0*/  PRMT R13, R57, 0x7632, R13 ;  /* 0x00007632390d7816 */ /* 0x000fe4000000000d */
[----:B------:R-:W2:Y:S04]  /*58900*/  LDL.LU R57, [R1+0x2b4] ;  /* 0x0002b40001397983 */ /* 0x000ea80000300800 */
[----:B------:R-:W2:Y:S04]  /*58910*/  LDL.LU R46, [R1+0x201c] ;  /* 0x00201c00012e7983 */ /* 0x000ea80000300800 */
[----:B------:R-:W2:Y:S04]  /*58920*/  LDL.LU R56, [R1+0x2a4] ;  /* 0x0002a40001387983 */ /* 0x000ea80000300800 */
[----:B------:R-:W2:Y:S04]  /*58930*/  LDL.LU R45, [R1+0x254] ;  /* 0x00025400012d7983 */ /* 0x000ea80000300800 */
[----:B------:R0:W-:Y:S04]  /*58940*/  @P2 STG.E.U16 [R8.64], R12 ;  /* 0x0000000c08002986 */ /* 0x0001e8000c10150a */
[----:B0-----:R-:W2:Y:S01]  /*58950*/  LDL.LU R12, [R1+0x2018] ;  /* 0x00201800010c7983 */ /* 0x001ea20000300800 */
[----:B------:R-:W-:-:S02]  /*58960*/  ISETP.LT.AND P0, PT, R55, c[0x0][0x178], !P4 ;  /* 0x00005e0037007a0c */ /* 0x000fc40006701270 */
[----:B------:R-:W-:Y:S01]  /*58970*/  ISETP.LT.AND P3, PT, R59, c[0x0][0x178], !P4 ;  /* 0x00005e003b007a0c */ /* 0x000fe20006761270 */
[C---:B------:R-:W-:Y:S01]  /*58980*/  IMAD.WIDE R6, R0.reuse, 0x2, R38 ;  /* 0x0000000200067825 */ /* 0x040fe200078e0226 */
[----:B------:R-:W-:Y:S02]  /*58990*/  ISETP.LT.AND P5, PT, R27, c[0x0][0x178], !P1 ;  /* 0x00005e001b007a0c */ /* 0x000fe40004fa1270 */
[----:B------:R-:W-:Y:S01]  /*589a0*/  ISETP.LT.AND P4, PT, R47, c[0x0][0x178], !P1 ;  /* 0x00005e002f007a0c */ /* 0x000fe20004f81270 */
[C---:B------:R-:W-:Y:S01]  /*589b0*/  IMAD.WIDE R4, R0.reuse, 0x2, R40 ;  /* 0x0000000200047825 */ /* 0x040fe200078e0228 */
[----:B------:R-:W-:Y:S02]  /*589c0*/  IADD3 R0, R0, c[0x0][0x198], RZ ;  /* 0x0000660000007a10 */ /* 0x000fe40007ffe0ff */
[----:B------:R-:W-:Y:S02]  /*589d0*/  ISETP.LT.AND P6, PT, R48, c[0x0][0x178], !P1 ;  /* 0x00005e0030007a0c */ /* 0x000fe40004fc1270 */
[----:B------:R-:W-:Y:S01]  /*589e0*/  ISETP.LT.AND P2, PT, R50, c[0x0][0x178], !P1 ;  /* 0x00005e0032007a0c */ /* 0x000fe20004f41270 */
[----:B------:R0:W-:Y:S04]  /*589f0*/  @P0 STG.E.U16 [R6.64], R13 ;  /* 0x0000000d06000986 */ /* 0x0001e8000c10150a */
[----:B------:R1:W-:Y:S01]  /*58a00*/  @P3 STG.E.U16 [R4.64], R42 ;  /* 0x0000002a04003986 */ /* 0x0003e2000c10150a */
[----:B------:R-:W-:Y:S01]  /*58a10*/  ISETP.LT.AND P3, PT, R51, c[0x0][0x178], !P1 ;  /* 0x00005e0033007a0c */ /* 0x000fe20004f61270 */
[----:B------:R-:W-:-:S04]  /*58a20*/  IMAD.WIDE R8, R0, 0x2, R18 ;  /* 0x0000000200087825 */ /* 0x000fc800078e0212 */
[----:B0-----:R-:W-:-:S04]  /*58a30*/  IMAD.WIDE R6, R0, 0x2, R16 ;  /* 0x0000000200067825 */ /* 0x001fc800078e0210 */
[C---:B-1----:R-:W-:Y:S01]  /*58a40*/  IMAD.WIDE R4, R0.reuse, 0x2, R2 ;  /* 0x0000000200047825 */ /* 0x042fe200078e0202 */
[----:B------:R-:W-:-:S04]  /*58a50*/  IADD3 R42, R0, c[0x0][0x198], RZ ;  /* 0x00006600002a7a10 */ /* 0x000fc80007ffe0ff */
[----:B---3--:R0:W-:Y:S01]  /*58a60*/  @P5 STG.E.U16 [R4.64], R49 ;  /* 0x0000003104005986 */ /* 0x0081e2000c10150a */
[----:B------:R-:W-:Y:S01]  /*58a70*/  ISETP.LT.AND P5, PT, R52, c[0x0][0x178], !P1 ;  /* 0x00005e0034007a0c */ /* 0x000fe20004fa1270 */
[----:B0-----:R-:W-:Y:S02]  /*58a80*/  IMAD.WIDE R4, R0, 0x2, R20 ;  /* 0x0000000200047825 */ /* 0x001fe400078e0214 */
[----:B----4-:R0:W-:Y:S01]  /*58a90*/  @P4 STG.E.U16 [R6.64], R54 ;  /* 0x0000003606004986 */ /* 0x0101e2000c10150a */
[----:B------:R-:W-:-:S03]  /*58aa0*/  ISETP.LT.AND P4, PT, R55, c[0x0][0x178], !P1 ;  /* 0x00005e0037007a0c */ /* 0x000fc60004f81270 */
[----:B--2---:R1:W-:Y:S01]  /*58ab0*/  @P6 STG.E.U16 [R8.64], R58 ;  /* 0x0000003a08006986 */ /* 0x0043e2000c10150a */
[----:B0-----:R-:W-:-:S03]  /*58ac0*/  IMAD.WIDE R6, R0, 0x2, R22 ;  /* 0x0000000200067825 */ /* 0x001fc600078e0216 */
[----:B------:R0:W-:Y:S01]  /*58ad0*/  @P2 STG.E.U16 [R4.64], R53 ;  /* 0x0000003504002986 */ /* 0x0001e2000c10150a */
[----:B------:R-:W-:-:S03]  /*58ae0*/  ISETP.LT.AND P2, PT, R59, c[0x0][0x178], !P1 ;  /* 0x00005e003b007a0c */ /* 0x000fc60004f41270 */
[----:B------:R2:W-:Y:S01]  /*58af0*/  @P3 STG.E.U16 [R6.64], R57 ;  /* 0x0000003906003986 */ /* 0x0005e2000c10150a */
[----:B-1----:R-:W-:-:S04]  /*58b00*/  IMAD.WIDE R8, R0, 0x2, R40 ;  /* 0x0000000200087825 */ /* 0x002fc800078e0228 */
[C---:B0-----:R-:W-:Y:S01]  /*58b10*/  IMAD.WIDE R4, R0.reuse, 0x2, R36 ;  /* 0x0000000200047825 */ /* 0x041fe200078e0224 */
[----:B------:R-:W-:Y:S02]  /*58b20*/  PRMT R43, R49, 0x7632, R43 ;  /* 0x00007632312b7816 */ /* 0x000fe4000000002b */
[----:B------:R-:W3:Y:S01]  /*58b30*/  LDL.LU R49, [R1+0x3c4] ;  /* 0x0003c40001317983 */ /* 0x000ee20000300800 */
[----:B--2---:R-:W-:-:S03]  /*58b40*/  IMAD.WIDE R6, R0, 0x2, R38 ;  /* 0x0000000200067825 */ /* 0x004fc600078e0226 */
[----:B------:R-:W-:Y:S01]  /*58b50*/  @P5 STG.E.U16 [R4.64], R56 ;  /* 0x0000003804005986 */ /* 0x000fe2000c10150a */
[----:B------:R-:W-:-:S04]  /*58b60*/  ISETP.GE.AND P0, PT, R12, c[0x0][0x17c], PT ;  /* 0x00005f000c007a0c */ /* 0x000fc80003f06270 */
[----:B------:R-:W-:Y:S01]  /*58b70*/  ISETP.LT.AND P6, PT, R27, c[0x0][0x178], !P0 ;  /* 0x00005e001b007a0c */ /* 0x000fe200047c1270 */
[----:B------:R-:W-:Y:S01]  /*58b80*/  IMAD.WIDE R12, R42, 0x2, R2 ;  /* 0x000000022a0c7825 */ /* 0x000fe200078e0202 */
[----:B------:R-:W-:Y:S01]  /*58b90*/  @P4 STG.E.U16 [R6.64], R45 ;  /* 0x0000002d06004986 */ /* 0x000fe2000c10150a */
[----:B------:R-:W-:-:S03]  /*58ba0*/  ISETP.LT.AND P4, PT, R47, c[0x0][0x178], !P0 ;  /* 0x00005e002f007a0c */ /* 0x000fc60004781270 */
[----:B------:R0:W-:Y:S01]  /*58bb0*/  @P2 STG.E.U16 [R8.64], R14 ;  /* 0x0000000e08002986 */ /* 0x0001e2000c10150a */
[----:B------:R-:W-:Y:S02]  /*58bc0*/  ISETP.LT.AND P5, PT, R50, c[0x0][0x178], !P0 ;  /* 0x00005e0032007a0c */ /* 0x000fe400047a1270 */
[----:B------:R-:W-:-:S04]  /*58bd0*/  ISETP.LT.AND P2, PT, R51, c[0x0][0x178], !P0 ;  /* 0x00005e0033007a0c */ /* 0x000fc80004741270 */
[----:B------:R1:W-:Y:S01]  /*58be0*/  @P6 STG.E.U16 [R12.64], R43 ;  /* 0x0000002b0c006986 */ /* 0x0003e2000c10150a */
[----:B------:R-:W-:Y:S01]  /*58bf0*/  ISETP.LT.AND P6, PT, R48, c[0x0][0x178], !P0 ;  /* 0x00005e0030007a0c */ /* 0x000fe200047c1270 */
[----:B0-----:R-:W-:Y:S01]  /*58c00*/  IMAD.WIDE R8, R42, 0x2, R16 ;  /* 0x000000022a087825 */ /* 0x001fe200078e0210 */
[----:B------:R-:W-:Y:S02]  /*58c10*/  PRMT R0, R58, 0x7632, R0 ;  /* 0x000076323a007816 */ /* 0x000fe40000000000 */
[----:B-1----:R-:W-:Y:S01]  /*58c20*/  PRMT R13, R54, 0x7632, R13 ;  /* 0x00007632360d7816 */ /* 0x002fe2000000000d */
[----:B------:R-:W-:Y:S01]  /*58c30*/  IMAD.WIDE R6, R42, 0x2, R18 ;  /* 0x000000022a067825 */ /* 0x000fe200078e0212 */
[----:B------:R-:W-:Y:S01]  /*58c40*/  PRMT R12, R53, 0x7632, R12 ;  /* 0x00007632350c7816 */ /* 0x000fe2000000000c */
[----:B------:R-:W2:Y:S01]  /*58c50*/  LDL.LU R54, [R1+0x3b4] ;  /* 0x0003b40001367983 */ /* 0x000ea20000300800 */
[----:B------:R-:W-:Y:S01]  /*58c60*/  ISETP.LT.AND P3, PT, R52, c[0x0][0x178], !P0 ;  /* 0x00005e0034007a0c */ /* 0x000fe20004761270 */
[----:B------:R-:W-:-:S02]  /*58c70*/  IMAD.WIDE R4, R42, 0x2, R20 ;  /* 0x000000022a047825 */ /* 0x000fc400078e0214 */
[----:B------:R0:W-:Y:S04]  /*58c80*/  @P4 STG.E.U16 [R8.64], R13 ;  /* 0x0000000d08004986 */ /* 0x0001e8000c10150a */
[----:B------:R-:W-:Y:S04]  /*58c90*/  @P6 STG.E.U16 [R6.64], R0 ;  /* 0x0000000006006986 */ /* 0x000fe8000c10150a */
[----:B------:R1:W-:Y:S01]  /*58ca0*/  @P5 STG.E.U16 [R4.64], R12 ;  /* 0x0000000c04005986 */ /* 0x0003e2000c10150a */
[----:B0-----:R-:W-:Y:S01]  /*58cb0*/  PRMT R13, R57, 0x7632, R13 ;  /* 0x00007632390d7816 */ /* 0x001fe2000000000d */
[----:B------:R-:W-:-:S02]  /*58cc0*/  IMAD.WIDE R8, R42, 0x2, R22 ;  /* 0x000000022a087825 */ /* 0x000fc400078e0216 */
[----:B------:R-:W4:Y:S04]  /*58cd0*/  LDL.LU R58, [R1+0x3a4] ;  /* 0x0003a400013a7983 */ /* 0x000f280000300800 */
[----:B------:R-:W-:Y:S01]  /*58ce0*/  @P2 STG.E.U16 [R8.64], R13 ;  /* 0x0000000d08002986 */ /* 0x000fe2000c10150a */
[----:B------:R-:W-:Y:S01]  /*58cf0*/  ISETP.LT.AND P2, PT, R55, c[0x0][0x178], !P0 ;  /* 0x00005e0037007a0c */ /* 0x000fe20004741270 */
[----:B-1----:R-:W-:Y:S01]  /*58d00*/  IMAD.WIDE R4, R42, 0x2, R36 ;  /* 0x000000022a047825 */ /* 0x002fe200078e0224 */
[----:B------:R-:W-:Y:S01]  /*58d10*/  ISETP.LT.AND P0, PT, R59, c[0x0][0x178], !P0 ;  /* 0x00005e003b007a0c */ /* 0x000fe20004701270 */
[----:B------:R-:W4:Y:S01]  /*58d20*/  LDL.LU R53, [R1+0x384] ;  /* 0x0003840001357983 */ /* 0x000f220000300800 */
[----:B------:R-:W-:Y:S01]  /*58d30*/  PRMT R0, R56, 0x7632, R0 ;  /* 0x0000763238007816 */ /* 0x000fe20000000000 */
[----:B------:R-:W-:Y:S01]  /*58d40*/  IMAD.WIDE R6, R42, 0x2, R40 ;  /* 0x000000022a067825 */ /* 0x000fe200078e0228 */
[----:B------:R-:W-:Y:S01]  /*58d50*/  PRMT R43, R45, 0x7632, R43 ;  /* 0x000076322d2b7816 */ /* 0x000fe2000000002b */
[----:B------:R-:W4:Y:S01]  /*58d60*/  LDL.LU R57, [R1+0x374] ;  /* 0x0003740001397983 */ /* 0x000f220000300800 */
[----:B------:R-:W-:-:S03]  /*58d70*/  PRMT R44, R14, 0x7632, R44 ;  /* 0x000076320e2c7816 */ /* 0x000fc6000000002c */
[----:B------:R0:W-:Y:S01]  /*58d80*/  @P3 STG.E.U16 [R4.64], R0 ;  /* 0x0000000004003986 */ /* 0x0001e2000c10150a */
[----:B------:R-:W-:-:S03]  /*58d90*/  ISETP.GE.AND P1, PT, R46, c[0x0][0x17c], PT ;  /* 0x00005f002e007a0c */ /* 0x000fc60003f26270 */
[----:B------:R-:W4:Y:S04]  /*58da0*/  LDL.LU R46, [R1+0x364] ;  /* 0x00036400012e7983 */ /* 0x000f280000300800 */
[----:B------:R-:W4:Y:S01]  /*58db0*/  LDL.LU R56, [R1+0x334] ;  /* 0x0003340001387983 */ /* 0x000f220000300800 */
[----:B0-----:R-:W-:-:S03]  /*58dc0*/  IMAD.WIDE R4, R42, 0x2, R38 ;  /* 0x000000022a047825 */ /* 0x001fc600078e0226 */
[----:B------:R-:W4:Y:S04]  /*58dd0*/  LDL.LU R14, [R1+0x2174] ;  /* 0x00217400010e7983 */ /* 0x000f280000300800 */
[----:B------:R-:W-:Y:S04]  /*58de0*/  @P2 STG.E.U16 [R4.64], R43 ;  /* 0x0000002b04002986 */ /* 0x000fe8000c10150a */
[----:B------:R-:W4:Y:S04]  /*58df0*/  LDL.LU R45, [R1+0x2024] ;  /* 0x00202400012d7983 */ /* 0x000f280000300800 */
[----:B------:R0:W-:Y:S04]  /*58e00*/  @P0 STG.E.U16 [R6.64], R44 ;  /* 0x0000002c06000986 */ /* 0x0001e8000c10150a */
[----:B0-----:R-:W4:Y:S01]  /*58e10*/  LDL.LU R7, [R1+0x2020] ;  /* 0x0020200001077983 */ /* 0x001f220000300800 */
        /* <DEDUP_REMOVED lines=9> */
[----:B------:R-:W-:Y:S01]  /*58eb0*/  PRMT R43, R10, 0x7632, R43 ;  /* 0x000076320a2b7816 */ /* 0x000fe2000000002b */
[----:B---3--:R0:W-:Y:S01]  /*58ec0*/  @P4 STG.E.U16 [R8.64], R49 ;  /* 0x0000003108004986 */ /* 0x0081e2000c10150a */
[----:B------:R-:W-:Y:S01]  /*58ed0*/  ISETP.LT.AND P4, PT, R52, c[0x0][0x178], !P1 ;  /* 0x00005e0034007a0c */ /* 0x000fe20004f81270 */
[----:B0-----:R-:W-:Y:S01]  /*58ee0*/  IMAD.WIDE R8, R0, 0x2, R22 ;  /* 0x0000000200087825 */ /* 0x001fe200078e0216 */
[----:B------:R-:W-:Y:S02]  /*58ef0*/  PRMT R42, R49, 0x7632, R42 ;  /* 0x00007632312a7816 */ /* 0x000fe4000000002a */
[----:B------:R-:W3:Y:S04]  /*58f00*/  LDL.LU R49, [R1+0x148] ;  /* 0x0001480001317983 */ /* 0x000ee80000300800 */
[----:B--2---:R0:W-:Y:S01]  /*58f10*/  @P3 STG.E.U16 [R12.64], R54 ;  /* 0x000000360c003986 */ /* 0x0041e2000c10150a */
[----:B------:R-:W-:-:S02]  /*58f20*/  ISETP.LT.AND P3, PT, R55, c[0x0][0x178], !P1 ;  /* 0x00005e0037007a0c */ /* 0x000fc40004f61270 */
[----:B------:R-:W-:Y:S01]  /*58f30*/  ISETP.LT.AND P1, PT, R59, c[0x0][0x178], !P1 ;  /* 0x00005e003b007a0c */ /* 0x000fe20004f21270 */
[C---:B0-----:R-:W-:Y:S01]  /*58f40*/  IMAD.WIDE R12, R0.reuse, 0x2, R20 ;  /* 0x00000002000c7825 */ /* 0x041fe200078e0214 */
[----:B----4-:R0:W-:Y:S04]  /*58f50*/  @P6 STG.E.U16 [R4.64], R58 ;  /* 0x0000003a04006986 */ /* 0x0101e8000c10150a */
[----:B------:R1:W-:Y:S01]  /*58f60*/  @P2 STG.E.U16 [R12.64], R53 ;  /* 0x000000350c002986 */ /* 0x0003e2000c10150a */
[----:B0-----:R-:W-:-:S03]  /*58f70*/  IMAD.WIDE R4, R0, 0x2, R38 ;  /* 0x0000000200047825 */ /* 0x001fc600078e0226 */
[----:B------:R0:W-:Y:S01]  /*58f80*/  @P5 STG.E.U16 [R8.64], R57 ;  /* 0x0000003908005986 */ /* 0x0001e2000c10150a */
[----:B-1----:R-:W-:Y:S01]  /*58f90*/  IMAD.WIDE R12, R0, 0x2, R40 ;  /* 0x00000002000c7825 */ /* 0x002fe200078e0228 */
[----:B------:R-:W-:-:S04]  /*58fa0*/  ISETP.GE.AND P6, PT, R45, c[0x0][0x17c], PT ;  /* 0x00005f002d007a0c */ /* 0x000fc80003fc6270 */
[----:B------:R-:W-:Y:S02]  /*58fb0*/  ISETP.LT.AND P5, PT, R47, c[0x0][0x178], !P6 ;  /* 0x00005e002f007a0c */ /* 0x000fe400077a1270 */
[----:B------:R-:W-:Y:S01]  /*58fc0*/  ISETP.GE.AND P0, PT, R7, c[0x0][0x17c], PT ;  /* 0x00005f0007007a0c */ /* 0x000fe20003f06270 */
[----:B------:R-:W-:-:S05]  /*58fd0*/  IMAD.WIDE R6, R0, 0x2, R36 ;  /* 0x0000000200067825 */ /* 0x000fca00078e0224 */
[----:B------:R1:W-:Y:S01]  /*58fe0*/  @P4 STG.E.U16 [R6.64], R46 ;  /* 0x0000002e06004986 */ /* 0x0003e2000c10150a */
[----:B------:R-:W-:-:S03]  /*58ff0*/  ISETP.LT.AND P4, PT, R48, c[0x0][0x178], !P6 ;  /* 0x00005e0030007a0c */ /* 0x000fc60007781270 */
[----:B------:R-:W-:Y:S01]  /*59000*/  @P3 STG.E.U16 [R4.64], R56 ;  /* 0x0000003804003986 */ /* 0x000fe2000c10150a */
        /* <DEDUP_REMOVED lines=8> */
[----:B------:R-:W-:Y:S01]  /*59090*/  IMAD.WIDE R4, R0, 0x2, R18 ;  /* 0x0000000200047825 */ /* 0x000fe200078e0212 */
[----:B------:R-:W-:Y:S01]  /*590a0*/  PRMT R13, R58, 0x7632, R13 ;  /* 0x000076323a0d7816 */ /* 0x000fe2000000000d */
[----:B------:R0:W-:Y:S04]  /*590b0*/  @P3 STG.E.U16 [R8.64], R42 ;  /* 0x0000002a08003986 */ /* 0x0001e8000c10150a */
[----:B------:R1:W-:Y:S04]  /*590c0*/  @P5 STG.E.U16 [R6.64], R12 ;  /* 0x0000000c06005986 */ /* 0x0003e8000c10150a */
[----:B------:R2:W-:Y:S01]  /*590d0*/  @P4 STG.E.U16 [R4.64], R13 ;  /* 0x0000000d04004986 */ /* 0x0005e2000c10150a */
[----:B0-----:R-:W-:Y:S01]  /*590e0*/  PRMT R42, R53, 0x7632, R42 ;  /* 0x00007632352a7816 */ /* 0x001fe2000000002a */
[----:B------:R-:W-:-:S02]  /*590f0*/  IMAD.WIDE R8, R0, 0x2, R20 ;  /* 0x0000000200087825 */ /* 0x000fc400078e0214 */
[----:B------:R-:W4:Y:S01]  /*59100*/  LDL.LU R54, [R1+0xf8] ;  /* 0x0000f80001367983 */ /* 0x000f220000300800 */
[----:B-1----:R-:W-:-:S03]  /*59110*/  PRMT R6, R57, 0x7632, R6 ;  /* 0x0000763239067816 */ /* 0x002fc60000000006 */
[----:B------:R-:W4:Y:S01]  /*59120*/  LDL.LU R58, [R1+0xd8] ;  /* 0x0000d800013a7983 */ /* 0x000f220000300800 */
[----:B--2---:R-:W-:-:S03]  /*59130*/  IMAD.WIDE R4, R0, 0x2, R22 ;  /* 0x0000000200047825 */ /* 0x004fc600078e0216 */
[----:B------:R-:W2:Y:S04]  /*59140*/  LDL.LU R53, [R1+0xc8] ;  /* 0x0000c80001357983 */ /* 0x000ea80000300800 */
[----:B------:R0:W-:Y:S04]  /*59150*/  @P1 STG.E.U16 [R8.64], R42 ;  /* 0x0000002a08001986 */ /* 0x0001e8000c10150a */
[----:B------:R-:W2:Y:S04]  /*59160*/  LDL.LU R57, [R1+0xb8] ;  /* 0x0000b80001397983 */ /* 0x000ea80000300800 */
[----:B------:R1:W-:Y:S01]  /*59170*/  @P2 STG.E.U16 [R4.64], R6 ;  /* 0x0000000604002986 */ /* 0x0003e2000c10150a */
[----:B0-----:R-:W-:-:S03]  /*59180*/  PRMT R42, R56, 0x7632, R42 ;  /* 0x00007632382a7816 */ /* 0x001fc6000000002a */
[----:B------:R-:W2:Y:S04]  /*59190*/  LDL.LU R56, [R1+0xa8] ;  /* 0x0000a80001387983 */ /* 0x000ea80000300800 */
[----:B------:R-:W2:Y:S01]  /*591a0*/  LDL.LU R10, [R1+0x2170] ;  /* 0x00217000010a7983 */ /* 0x000ea20000300800 */
[----:B-1----:R-:W-:-:S03]  /*591b0*/  PRMT R5, R46, 0x7632, R5 ;  /* 0x000076322e057816 */ /* 0x002fc60000000005 */
[----:B------:R-:W2:Y:S04]  /*591c0*/  LDL.LU R46, [R1+0x2028] ;  /* 0x00202800012e7983 */ /* 0x000ea80000300800 */
[----:B------:R-:W2:Y:S04]  /*591d0*/  LDL.LU R45, [R1+0x202c] ;  /* 0x00202c00012d7983 */ /* 0x000ea80000300800 */
[----:B------:R-:W2:Y:S01]  /*591e0*/  LDL.LU R44, [R1+0x2030] ;  /* 0x00203000012c7983 */ /* 0x000ea20000300800 */
[----:B------:R-:W-:Y:S02]  /*591f0*/  ISETP.LT.AND P1, PT, R52, c[0x0][0x178], !P6 ;  /* 0x00005e0034007a0c */ /* 0x000fe40007721270 */
[----:B------:R-:W-:-:S02]  /*59200*/  ISETP.LT.AND P3, PT, R55, c[0x0][0x178], !P6 ;  /* 0x00005e0037007a0c */ /* 0x000fc40007761270 */
[----:B------:R-:W-:Y:S01]  /*59210*/  ISETP.LT.AND P6, PT, R59, c[0x0][0x178], !P6 ;  /* 0x00005e003b007a0c */ /* 0x000fe200077c1270 */
[C---:B------:R-:W-:Y:S01]  /*59220*/  IMAD.WIDE R6, R0.reuse, 0x2, R36 ;  /* 0x0000000200067825 */ /* 0x040fe200078e0224 */
[----:B------:R-:W-:Y:S02]  /*59230*/  ISETP.LT.AND P4, PT, R27, c[0x0][0x178], !P0 ;  /* 0x00005e001b007a0c */ /* 0x000fe40004781270 */
[C---:B------:R-:W-:Y:S01]  /*59240*/  IADD3 R4, R0.reuse, c[0x0][0x198], RZ ;  /* 0x0000660000047a10 */ /* 0x040fe20007ffe0ff */
[----:B------:R-:W-:Y:S01]  /*59250*/  IMAD.WIDE R8, R0, 0x2, R38 ;  /* 0x0000000200087825 */ /* 0x000fe200078e0226 */
[----:B------:R-:W-:-:S03]  /*59260*/  ISETP.LT.AND P2, PT, R47, c[0x0][0x178], !P0 ;  /* 0x00005e002f007a0c */ /* 0x000fc60004741270 */
[----:B------:R-:W-:Y:S01]  /*59270*/  IMAD.WIDE R12, R0, 0x2, R40 ;  /* 0x00000002000c7825 */ /* 0x000fe200078e0228 */
[----:B------:R-:W-:Y:S01]  /*59280*/  @P1 STG.E.U16 [R6.64], R5 ;  /* 0x0000000506001986 */ /* 0x000fe2000c10150a */
[----:B------:R-:W-:-:S03]  /*59290*/  ISETP.LT.AND P5, PT, R48, c[0x0][0x178], !P0 ;  /* 0x00005e0030007a0c */ /* 0x000fc600047a1270 */
[----:B------:R0:W-:Y:S01]  /*592a0*/  @P3 STG.E.U16 [R8.64], R42 ;  /* 0x0000002a08003986 */ /* 0x0001e2000c10150a */
[----:B------:R-:W-:-:S03]  /*592b0*/  ISETP.LT.AND P3, PT, R51, c[0x0][0x178], !P0 ;  /* 0x00005e0033007a0c */ /* 0x000fc60004761270 */
[----:B------:R1:W-:Y:S01]  /*592c0*/  @P6 STG.E.U16 [R12.64], R43 ;  /* 0x0000002b0c006986 */ /* 0x0003e2000c10150a */
[----:B------:R-:W-:Y:S01]  /*592d0*/  ISETP.LT.AND P6, PT, R50, c[0x0][0x178], !P0 ;  /* 0x00005e0032007a0c */ /* 0x000fe200047c1270 */
[----:B0-----:R-:W-:-:S04]  /*592e0*/  IMAD.WIDE R8, R4, 0x2, R2 ;  /* 0x0000000204087825 */ /* 0x001fc800078e0202 */
[----:B------:R-:W-:-:S04]  /*592f0*/  IMAD.WIDE R6, R4, 0x2, R16 ;  /* 0x0000000204067825 */ /* 0x000fc800078e0210 */
[C---:B-1----:R-:W-:Y:S01]  /*59300*/  IMAD.WIDE R12, R4.reuse, 0x2, R18 ;  /* 0x00000002040c7825 */ /* 0x042fe200078e0212 */
[----:B------:R-:W-:Y:S01]  /*59310*/  IADD3 R0, R4, c[0x0][0x198], RZ ;  /* 0x0000660004007a10 */ /* 0x000fe20007ffe0ff */
[----:B---3--:R0:W-:Y:S01]  /*59320*/  @P4 STG.E.U16 [R8.64], R49 ;  /* 0x0000003108004986 */ /* 0x0081e2000c10150a */
[----:B------:R-:W-:Y:S01]  /*59330*/  ISETP.LT.AND P4, PT, R52, c[0x0][0x178], !P0 ;  /* 0x00005e0034007a0c */ /* 0x000fe20004781270 */
[----:B0-----:R-:W-:Y:S02]  /*59340*/  IMAD.WIDE R8, R4, 0x2, R20 ;  /* 0x0000000204087825 */ /* 0x001fe400078e0214 */
[----:B----4-:R0:W-:Y:S04]  /*59350*/  @P2 STG.E.U16 [R6.64], R54 ;  /* 0x0000003606002986 */ /* 0x0101e8000c10150a */
[----:B------:R1:W-:Y:S01]  /*59360*/  @P5 STG.E.U16 [R12.64], R58 ;  /* 0x0000003a0c005986 */ /* 0x0003e2000c10150a */
[----:B------:R-:W-:-:S03]  /*59370*/  ISETP.LT.AND P5, PT, R55, c[0x0][0x178], !P0 ;  /* 0x00005e0037007a0c */ /* 0x000fc600047a1270 */
[----:B--2---:R-:W-:Y:S01]  /*59380*/  @P6 STG.E.U16 [R8.64], R53 ;  /* 0x0000003508006986 */ /* 0x004fe2000c10150a */
[----:B0-----:R-:W-:-:S04]  /*59390*/  IMAD.WIDE R6, R4, 0x2, R22 ;  /* 0x0000000204067825 */ /* 0x001fc800078e0216 */
[----:B-1----:R-:W-:Y:S01]  /*593a0*/  IMAD.WIDE R12, R4, 0x2, R36 ;  /* 0x00000002040c7825 */ /* 0x002fe200078e0224 */
[----:B------:R0:W-:Y:S01]  /*593b0*/  @P3 STG.E.U16 [R6.64], R57 ;  /* 0x0000003906003986 */ /* 0x0001e2000c10150a */
[----:B------:R-:W-:-:S03]  /*593c0*/  ISETP.LT.AND P3, PT, R59, c[0x0][0x178], !P0 ;  /* 0x00005e003b007a0c */ /* 0x000fc60004761270 */
[----:B------:R1:W-:Y:S01]  /*593d0*/  @P4 STG.E.U16 [R12.64], R56 ;  /* 0x000000380c004986 */ /* 0x0003e2000c10150a */
[----:B0-----:R-:W-:Y:S01]  /*593e0*/  IMAD.WIDE R6, R4, 0x2, R38 ;  /* 0x0000000204067825 */ /* 0x001fe200078e0226 */
[----:B------:R-:W-:Y:S02]  /*593f0*/  ISETP.GE.AND P2, PT, R45, c[0x0][0x17c], PT ;  /* 0x00005f002d007a0c */ /* 0x000fe40003f46270 */
[----:B------:R-:W2:Y:S02]  /*59400*/  LDL.LU R45, [R1+0x2f8] ;  /* 0x0002f800012d7983 */ /* 0x000ea40000300800 */
[----:B------:R-:W-:Y:S02]  /*59410*/  ISETP.LT.AND P6, PT, R27, c[0x0][0x178], !P2 ;  /* 0x00005e001b007a0c */ /* 0x000fe400057c1270 */
[----:B------:R-:W-:Y:S02]  /*59420*/  ISETP.LT.AND P4, PT, R47, c[0x0][0x178], !P2 ;  /* 0x00005e002f007a0c */ /* 0x000fe40005781270 */
[----:B------:R-:W-:-:S02]  /*59430*/  ISETP.GE.AND P0, PT, R44, c[0x0][0x17c], PT ;  /* 0x00005f002c007a0c */ /* 0x000fc40003f06270 */
[----:B------:R-:W-:Y:S01]  /*59440*/  ISETP.GE.AND P1, PT, R46, c[0x0][0x17c], PT ;  /* 0x00005f002e007a0c */ /* 0x000fe20003f26270 */
[----:B------:R-:W3:Y:S01]  /*59450*/  LDL.LU R44, [R1+0x2034] ;  /* 0x00203400012c7983 */ /* 0x000ee20000300800 */
[----:B-1----:R-:W-:-:S03]  /*59460*/  PRMT R12, R49, 0x7632, R12 ;  /* 0x00007632310c7816 */ /* 0x002fc6000000000c */
[----:B------:R-:W4:Y:S01]  /*59470*/  LDL.LU R46, [R1+0x248] ;  /* 0x00024800012e7983 */ /* 0x000f220000300800 */
[----:B------:R-:W-:-:S03]  /*59480*/  IMAD.WIDE R8, R4, 0x2, R40 ;  /* 0x0000000204087825 */ /* 0x000fc600078e0228 */
[----:B------:R0:W-:Y:S01]  /*59490*/  @P5 STG.E.U16 [R6.64], R10 ;  /* 0x0000000a06005986 */ /* 0x0001e2000c10150a */
[----:B------:R-:W-:-:S03]  /*594a0*/  IMAD.WIDE R4, R0, 0x2, R2 ;  /* 0x0000000200047825 */ /* 0x000fc600078e0202 */
[----:B------:R-:W3:Y:S04]  /*594b0*/  LDL.LU R49, [R1+0x238] ;  /* 0x0002380001317983 */ /* 0x000ee80000300800 */
[----:B------:R1:W-:Y:S01]  /*594c0*/  @P3 STG.E.U16 [R8.64], R14 ;  /* 0x0000000e08003986 */ /* 0x0003e2000c10150a */
[----:B0-----:R-:W-:Y:S01]  /*594d0*/  PRMT R10, R54, 0x7632, R10 ;  /* 0x00007632360a7816 */ /* 0x001fe2000000000a */
[----:B------:R-:W-:Y:S02]  /*594e0*/  IMAD.WIDE R6, R0, 0x2, R16 ;  /* 0x0000000200067825 */ /* 0x000fe400078e0210 */
[----:B------:R-:W3:Y:S04]  /*594f0*/  LDL.LU R54, [R1+0x228] ;  /* 0x0002280001367983 */ /* 0x000ee80000300800 */
[----:B------:R-:W-:Y:S01]  /*59500*/  @P6 STG.E.U16 [R4.64], R12 ;  /* 0x0000000c04006986 */ /* 0x000fe2000c10150a */
[----:B------:R-:W-:-:S03]  /*59510*/  PRMT R42, R57, 0x7632, R42 ;  /* 0x00007632392a7816 */ /* 0x000fc6000000002a */
[----:B------:R0:W-:Y:S01]  /*59520*/  @P4 STG.E.U16 [R6.64], R10 ;  /* 0x0000000a06004986 */ /* 0x0001e2000c10150a */
[----:B-1----:R-:W-:Y:S02]  /*59530*/  PRMT R14, R53, 0x7632, R14 ;  /* 0x00007632350e7816 */ /* 0x002fe4000000000e */
[----:B------:R-:W-:Y:S02]  /*59540*/  PRMT R43, R56, 0x7632, R43 ;  /* 0x00007632382b7816 */ /* 0x000fe4000000002b */
[----:B0-----:R-:W-:Y:S02]  /*59550*/  PRMT R10, R58, 0x7632, R10 ;  /* 0x000076323a0a7816 */ /* 0x001fe4000000000a */
[----:B------:R-:W3:Y:S04]  /*59560*/  LDL.LU R58, [R1+0x1c8] ;  /* 0x0001c800013a7983 */ /* 0x000ee80000300800 */
[----:B------:R-:W3:Y:S04]  /*59570*/  LDL.LU R53, [R1+0x168] ;  /* 0x0001680001357983 */ /* 0x000ee80000300800 */
[----:B------:R-:W3:Y:S04]  /*59580*/  LDL.LU R57, [R1+0x1b8] ;  /* 0x0001b80001397983 */ /* 0x000ee80000300800 */
[----:B------:R-:W3:Y:S01]  /*59590*/  LDL.LU R56, [R1+0x158] ;  /* 0x0001580001387983 */ /* 0x000ee20000300800 */
[----:B------:R-:W-:-:S02]  /*595a0*/  ISETP.LT.AND P3, PT, R48, c[0x0][0x178], !P2 ;  /* 0x00005e0030007a0c */ /* 0x000fc40005761270 */
[----:B------:R-:W-:Y:S02]  /*595b0*/  ISETP.LT.AND P6, PT, R50, c[0x0][0x178], !P2 ;  /* 0x00005e0032007a0c */ /* 0x000fe400057c1270 */
[----:B------:R-:W-:Y:S01]  /*595c0*/  ISETP.LT.AND P4, PT, R51, c[0x0][0x178], !P2 ;  /* 0x00005e0033007a0c */ /* 0x000fe20005781270 */
[----:B------:R-:W-:Y:S01]  /*595d0*/  IMAD.WIDE R4, R0, 0x2, R18 ;  /* 0x0000000200047825 */ /* 0x000fe200078e0212 */
[----:B------:R-:W-:-:S03]  /*595e0*/  ISETP.LT.AND P5, PT, R52, c[0x0][0x178], !P2 ;  /* 0x00005e0034007a0c */ /* 0x000fc600057a1270 */
[----:B------:R-:W-:-:S04]  /*595f0*/  IMAD.WIDE R6, R0, 0x2, R20 ;  /* 0x0000000200067825 */ /* 0x000fc800078e0214 */
[----:B------:R0:W-:Y:S01]  /*59600*/  @P3 STG.E.U16 [R4.64], R10 ;  /* 0x0000000a04003986 */ /* 0x0001e2000c10150a */
[----:B------:R-:W-:Y:S01]  /*59610*/  IMAD.WIDE R8, R0, 0x2, R22 ;  /* 0x0000000200087825 */ /* 0x000fe200078e0216 */
[----:B------:R-:W-:-:S03]  /*59620*/  ISETP.LT.AND P3, PT, R55, c[0x0][0x178], !P2 ;  /* 0x00005e0037007a0c */ /* 0x000fc60005761270 */
[----:B------:R-:W-:Y:S01]  /*59630*/  IMAD.WIDE R12, R0, 0x2, R36 ;  /* 0x00000002000c7825 */ /* 0x000fe200078e0224 */
[----:B------:R1:W-:Y:S01]  /*59640*/  @P6 STG.E.U16 [R6.64], R14 ;  /* 0x0000000e06006986 */ /* 0x0003e2000c10150a */
[----:B------:R-:W-:Y:S02]  /*59650*/  ISETP.LT.AND P2, PT, R59, c[0x0][0x178], !P2 ;  /* 0x00005e003b007a0c */ /* 0x000fe40005741270 */
[----:B------:R-:W-:Y:S01]  /*59660*/  ISETP.LT.AND P6, PT, R27, c[0x0][0x178], !P0 ;  /* 0x00005e001b007a0c */ /* 0x000fe200047c1270 */
[----:B------:R1:W-:Y:S01]  /*59670*/  @P4 STG.E.U16 [R8.64], R42 ;  /* 0x0000002a08004986 */ /* 0x0003e2000c10150a */
[----:B0-----:R-:W-:-:S03]  /*59680*/  PRMT R10, R10, 0x7632, R10 ;  /* 0x000076320a0a7816 */ /* 0x001fc6000000000a */
[----:B------:R0:W-:Y:S01]  /*59690*/  @P5 STG.E.U16 [R12.64], R43 ;  /* 0x0000002b0c005986 */ /* 0x0001e2000c10150a */
[----:B------:R-:W-:Y:S02]  /*596a0*/  ISETP.LT.AND P5, PT, R47, c[0x0][0x178], !P0 ;  /* 0x00005e002f007a0c */ /* 0x000fe400047a1270 */
[C---:B------:R-:W-:Y:S01]  /*596b0*/  IADD3 R4, R0.reuse, c[0x0][0x198], RZ ;  /* 0x0000660000047a10 */ /* 0x040fe20007ffe0ff */
[----:B-1----:R-:W-:Y:S01]  /*596c0*/  IMAD.WIDE R6, R0, 0x2, R38 ;  /* 0x0000000200067825 */ /* 0x002fe200078e0226 */
[----:B------:R-:W-:Y:S02]  /*596d0*/  ISETP.LT.AND P4, PT, R48, c[0x0][0x178], !P0 ;  /* 0x00005e0030007a0c */ /* 0x000fe40004781270 */
[----:B------:R-:W-:Y:S01]  /*596e0*/  PRMT R5, R14, 0x7632, R5 ;  /* 0x000076320e057816 */ /* 0x000fe20000000005 */
[----:B------:R-:W-:Y:S01]  /*596f0*/  IMAD.WIDE R8, R4, 0x2, R2 ;  /* 0x0000000204087825 */ /* 0x000fe200078e0202 */
[----:B------:R1:W-:Y:S01]  /*59700*/  @P3 STG.E.U16 [R6.64], R10 ;  /* 0x0000000a06003986 */ /* 0x0003e2000c10150a */
[----:B------:R-:W-:-:S02]  /*59710*/  ISETP.LT.AND P3, PT, R50, c[0x0][0x178], !P0 ;  /* 0x00005e0032007a0c */ /* 0x000fc40004761270 */
[----:B0-----:R-:W-:-:S05]  /*59720*/  IMAD.WIDE R12, R0, 0x2, R40 ;  /* 0x00000002000c7825 */ /* 0x001fca00078e0228 */
[----:B------:R0:W-:Y:S01]  /*59730*/  @P2 STG.E.U16 [R12.64], R5 ;  /* 0x000000050c002986 */ /* 0x0001e2000c10150a */
[C---:B-1----:R-:W-:Y:S01]  /*59740*/  IMAD.WIDE R6, R4.reuse, 0x2, R16 ;  /* 0x0000000204067825 */ /* 0x042fe200078e0210 */
[----:B------:R-:W-:Y:S02]  /*59750*/  ISETP.LT.AND P2, PT, R51, c[0x0][0x178], !P0 ;  /* 0x00005e0033007a0c */ /* 0x000fe40004741270 */
[C---:B------:R-:W-:Y:S01]  /*59760*/  IADD3 R0, R4.reuse, c[0x0][0x198], RZ ;  /* 0x0000660004007a10 */ /* 0x040fe20007ffe0ff */
[----:B0-----:R-:W-:Y:S01]  /*59770*/  IMAD.WIDE R12, R4, 0x2, R38 ;  /* 0x00000002040c7825 */ /* 0x001fe200078e0226 */
[----:B--2---:R0:W-:Y:S01]  /*59780*/  @P6 STG.E.U16 [R8.64], R45 ;  /* 0x0000002d08006986 */ /* 0x0041e2000c10150a */
[----:B------:R-:W-:Y:S02]  /*59790*/  ISETP.LT.AND P6, PT, R52, c[0x0][0x178], !P0 ;  /* 0x00005e0034007a0c */ /* 0x000fe400047c1270 */
[----:B0-----:R-:W-:Y:S01]  /*597a0*/  IMAD.WIDE R8, R4, 0x2, R18 ;  /* 0x0000000204087825 */ /* 0x001fe200078e0212 */
[----:B----4-:R0:W-:Y:S01]  /*597b0*/  @P5 STG.E.U16 [R6.64], R46 ;  /* 0x0000002e06005986 */ /* 0x0101e2000c10150a */
[----:B------:R-:W-:-:S02]  /*597c0*/  ISETP.LT.AND P5, PT, R55, c[0x0][0x178], !P0 ;  /* 0x00005e0037007a0c */ /* 0x000fc400047a1270 */
[----:B------:R-:W-:Y:S01]  /*597d0*/  ISETP.LT.AND P0, PT, R59, c[0x0][0x178], !P0 ;  /* 0x00005e003b007a0c */ /* 0x000fe20004701270 */
[----:B---3--:R1:W-:Y:S01]  /*597e0*/  @P4 STG.E.U16 [R8.64], R49 ;  /* 0x0000003108004986 */ /* 0x0083e2000c10150a */
[----:B------:R-:W-:Y:S01]  /*597f0*/  ISETP.GE.AND P4, PT, R44, c[0x0][0x17c], PT ;  /* 0x00005f002c007a0c */ /* 0x000fe20003f86270 */
[----:B0-----:R-:W-:-:S05]  /*59800*/  IMAD.WIDE R6, R4, 0x2, R20 ;  /* 0x0000000204067825 */ /* 0x001fca00078e0214 */
[----:B------:R0:W-:Y:S01]  /*59810*/  @P3 STG.E.U16 [R6.64], R54 ;  /* 0x0000003606003986 */ /* 0x0001e2000c10150a */
[----:B-1----:R-:W-:Y:S01]  /*59820*/  IMAD.WIDE R8, R4, 0x2, R22 ;  /* 0x0000000204087825 */ /* 0x002fe200078e0216 */
[----:B------:R-:W-:-:S03]  /*59830*/  ISETP.LT.AND P3, PT, R27, c[0x0][0x178], !P4 ;  /* 0x00005e001b007a0c */ /* 0x000fc60006761270 */
[----:B0-----:R-:W-:-:S04]  /*59840*/  IMAD.WIDE R6, R4, 0x2, R36 ;  /* 0x0000000204067825 */ /* 0x001fc800078e0224 */
[----:B------:R-:W-:Y:S01]  /*59850*/  IMAD.WIDE R4, R4, 0x2, R40 ;  /* 0x0000000204047825 */ /* 0x000fe200078e0228 */
[----:B------:R0:W-:Y:S04]  /*59860*/  @P2 STG.E.U16 [R8.64], R58 ;  /* 0x0000003a08002986 */ /* 0x0001e8000c10150a */
[----:B------:R1:W-:Y:S01]  /*59870*/  @P6 STG.E.U16 [R6.64], R53 ;  /* 0x0000003506006986 */ /* 0x0003e2000c10150a */
[----:B------:R-:W-:-:S03]  /*59880*/  ISETP.LT.AND P6, PT, R47, c[0x0][0x178], !P4 ;  /* 0x00005e002f007a0c */ /* 0x000fc600067c1270 */
[----:B------:R-:W-:Y:S01]  /*59890*/  @P5 STG.E.U16 [R12.64], R57 ;  /* 0x000000390c005986 */ /* 0x000fe2000c10150a */
[----:B------:R-:W-:Y:S02]  /*598a0*/  ISETP.LT.AND P5, PT, R48, c[0x0][0x178], !P4 ;  /* 0x00005e0030007a0c */ /* 0x000fe400067a1270 */
[----:B0-----:R-:W-:Y:S01]  /*598b0*/  PRMT R8, R45, 0x7632, R8 ;  /* 0x000076322d087816 */ /* 0x001fe20000000008 */
[----:B-1----:R-:W-:Y:S01]  /*598c0*/  IMAD.WIDE R6, R0, 0x2, R2 ;  /* 0x0000000200067825 */ /* 0x002fe200078e0202 */
[----:B------:R0:W-:Y:S01]  /*598d0*/  @P0 STG.E.U16 [R4.64], R56 ;  /* 0x0000003804000986 */ /* 0x0001e2000c10150a */
[----:B------:R-:W-:Y:S02]  /*598e0*/  PRMT R14, R46, 0x7632, R14 ;  /* 0x000076322e0e7816 */ /* 0x000fe4000000000e */
[----:B------:R-:W-:Y:S01]  /*598f0*/  PRMT R42, R49, 0x7632, R42 ;  /* 0x00007632312a7816 */ /* 0x000fe2000000002a */
[----:B------:R1:W-:Y:S01]  /*59900*/  @P3 STG.E.U16 [R6.64], R8 ;  /* 0x0000000806003986 */ /* 0x0003e2000c10150a */
[----:B------:R-:W-:-:S03]  /*59910*/  PRMT R43, R54, 0x7632, R43 ;  /* 0x00007632362b7816 */ /* 0x000fc6000000002b */
[----:B------:R-:W2:Y:S01]  /*59920*/  LDL.LU R46, [R1+0x358] ;  /* 0x00035800012e7983 */ /* 0x000ea20000300800 */
[----:B0-----:R-:W-:-:S03]  /*59930*/  IMAD.WIDE R4, R0, 0x2, R16 ;  /* 0x0000000200047825 */ /* 0x001fc600078e0210 */
[----:B------:R-:W3:Y:S01]  /*59940*/  LDL.LU R49, [R1+0x348] ;  /* 0x0003480001317983 */ /* 0x000ee20000300800 */
[----:B-1----:R-:W-:Y:S01]  /*59950*/  IMAD.WIDE R6, R0, 0x2, R18 ;  /* 0x0000000200067825 */ /* 0x002fe200078e0212 */
[----:B------:R-:W-:Y:S02]  /*59960*/  ISETP.LT.AND P2, PT, R50, c[0x0][0x178], !P4 ;  /* 0x00005e0032007a0c */ /* 0x000fe40006741270 */
[----:B------:R0:W-:Y:S01]  /*59970*/  @P6 STG.E.U16 [R4.64], R14 ;  /* 0x0000000e04006986 */ /* 0x0001e2000c10150a */
[----:B------:R-:W-:-:S03]  /*59980*/  PRMT R10, R58, 0x7632, R10 ;  /* 0x000076323a0a7816 */ /* 0x000fc6000000000a */
[----:B------:R-:W4:Y:S04]  /*59990*/  LDL.LU R54, [R1+0x318] ;  /* 0x0003180001367983 */ /* 0x000f280000300800 */
[----:B------:R1:W-:Y:S01]  /*599a0*/  @P5 STG.E.U16 [R6.64], R42 ;  /* 0x0000002a06005986 */ /* 0x0003e2000c10150a */
[----:B0-----:R-:W-:-:S03]  /*599b0*/  PRMT R14, R53, 0x7632, R14 ;  /* 0x00007632350e7816 */ /* 0x001fc6000000000e */
[----:B------:R-:W4:Y:S04]  /*599c0*/  LDL.LU R58, [R1+0x308] ;  /* 0x00030800013a7983 */ /* 0x000f280000300800 */
[----:B------:R-:W4:Y:S01]  /*599d0*/  LDL.LU R53, [R1+0x2b8] ;  /* 0x0002b80001357983 */ /* 0x000f220000300800 */
[----:B-1----:R-:W-:-:S03]  /*599e0*/  PRMT R42, R57, 0x7632, R42 ;  /* 0x00007632392a7816 */ /* 0x002fc6000000002a */
[----:B------:R-:W4:Y:S04]  /*599f0*/  LDL.LU R57, [R1+0x2a8] ;  /* 0x0002a80001397983 */ /* 0x000f280000300800 */
[----:B------:R-:W4:Y:S01]  /*59a00*/  LDL.LU R45, [R1+0x2038] ;  /* 0x00203800012d7983 */ /* 0x000f220000300800 */
[----:B------:R-:W-:-:S03]  /*59a10*/  IMAD.WIDE R8, R0, 0x2, R20 ;  /* 0x0000000200087825 */ /* 0x000fc600078e0214 */
[----:B------:R-:W4:Y:S04]  /*59a20*/  LDL.LU R44, [R1+0x203c] ;  /* 0x00203c00012c7983 */ /* 0x000f280000300800 */
[----:B------:R0:W-:Y:S02]  /*59a30*/  @P2 STG.E.U16 [R8.64], R43 ;  /* 0x0000002b08002986 */ /* 0x0001e4000c10150a */
[----:B0-----:R-:W-:Y:S02]  /*59a40*/  PRMT R43, R56, 0x7632, R43 ;  /* 0x00007632382b7816 */ /* 0x001fe4000000002b */
[----:B------:R-:W4:Y:S01]  /*59a50*/  LDL.LU R56, [R1+0x258] ;  /* 0x0002580001387983 */ /* 0x000f220000300800 */
[----:B------:R-:W-:Y:S01]  /*59a60*/  ISETP.LT.AND P0, PT, R51, c[0x0][0x178], !P4 ;  /* 0x00005e0033007a0c */ /* 0x000fe20006701270 */
[----:B------:R-:W-:Y:S01]  /*59a70*/  IMAD.WIDE R12, R0, 0x2, R22 ;  /* 0x00000002000c7825 */ /* 0x000fe200078e0216 */
[----:B------:R-:W-:-:S02]  /*59a80*/  ISETP.LT.AND P2, PT, R52, c[0x0][0x178], !P4 ;  /* 0x00005e0034007a0c */ /* 0x000fc40006741270 */
[----:B------:R-:W-:Y:S02]  /*59a90*/  ISETP.LT.AND P5, PT, R55, c[0x0][0x178], !P4 ;  /* 0x00005e0037007a0c */ /* 0x000fe400067a1270 */
[----:B------:R-:W-:Y:S02]  /*59aa0*/  ISETP.LT.AND P4, PT, R59, c[0x0][0x178], !P4 ;  /* 0x00005e003b007a0c */ /* 0x000fe40006781270 */
[----:B------:R-:W-:Y:S01]  /*59ab0*/  ISETP.LT.AND P6, PT, R27, c[0x0][0x178], !P1 ;  /* 0x00005e001b007a0c */ /* 0x000fe20004fc1270 */
[----:B------:R-:W-:Y:S01]  /*59ac0*/  IMAD.WIDE R4, R0, 0x2, R36 ;  /* 0x0000000200047825 */ /* 0x000fe200078e0224 */
[----:B------:R-:W-:-:S03]  /*59ad0*/  ISETP.LT.AND P3, PT, R47, c[0x0][0x178], !P1 ;  /* 0x00005e002f007a0c */ /* 0x000fc60004f61270 */
[----:B------:R0:W-:Y:S01]  /*59ae0*/  @P0 STG.E.U16 [R12.64], R10 ;  /* 0x0000000a0c000986 */ /* 0x0001e2000c10150a */
[----:B------:R-:W-:Y:S01]  /*59af0*/  IMAD.WIDE R6, R0, 0x2, R38 ;  /* 0x0000000200067825 */ /* 0x000fe200078e0226 */
[----:B------:R-:W-:-:S03]  /*59b00*/  ISETP.LT.AND P0, PT, R48, c[0x0][0x178], !P1 ;  /* 0x00005e0030007a0c */ /* 0x000fc60004f01270 */
[C---:B------:R-:W-:Y:S01]  /*59b10*/  IMAD.WIDE R8, R0.reuse, 0x2, R40 ;  /* 0x0000000200087825 */ /* 0x040fe200078e0228 */
[----:B------:R1:W-:Y:S01]  /*59b20*/  @P2 STG.E.U16 [R4.64], R14 ;  /* 0x0000000e04002986 */ /* 0x0003e2000c10150a */
[----:B0-----:R-:W-:-:S03]  /*59b30*/  IADD3 R10, R0, c[0x0][0x198], RZ ;  /* 0x00006600000a7a10 */ /* 0x001fc60007ffe0ff */
[----:B------:R0:W-:Y:S02]  /*59b40*/  @P5 STG.E.U16 [R6.64], R42 ;  /* 0x0000002a06005986 */ /* 0x0001e4000c10150a */
[----:B------:R-:W-:Y:S02]  /*59b50*/  IMAD.WIDE R12, R10, 0x2, R2 ;  /* 0x000000020a0c7825 */ /* 0x000fe400078e0202 */
[----:B------:R0:W-:Y:S01]  /*59b60*/  @P4 STG.E.U16 [R8.64], R43 ;  /* 0x0000002b08004986 */ /* 0x0001e2000c10150a */
[----:B------:R-:W-:Y:S01]  /*59b70*/  ISETP.LT.AND P4, PT, R50, c[0x0][0x178], !P1 ;  /* 0x00005e0032007a0c */ /* 0x000fe20004f81270 */
[----:B-1----:R-:W-:Y:S01]  /*59b80*/  IMAD.WIDE R4, R10, 0x2, R16 ;  /* 0x000000020a047825 */ /* 0x002fe200078e0210 */
[----:B------:R-:W-:-:S03]  /*59b90*/  ISETP.LT.AND P5, PT, R51, c[0x0][0x178], !P1 ;  /* 0x00005e0033007a0c */ /* 0x000fc60004fa1270 */
[----:B0-----:R-:W-:-:S04]  /*59ba0*/  IMAD.WIDE R6, R10, 0x2, R18 ;  /* 0x000000020a067825 */ /* 0x001fc800078e0212 */
[C---:B------:R-:W-:Y:S01]  /*59bb0*/  IMAD.WIDE R8, R10.reuse, 0x2, R20 ;  /* 0x000000020a087825 */ /* 0x040fe200078e0214 */
[----:B------:R-:W-:Y:S01]  /*59bc0*/  IADD3 R0, R10, c[0x0][0x198], RZ ;  /* 0x000066000a007a10 */ /* 0x000fe20007ffe0ff */
[----:B--2---:R-:W-:Y:S01]  /*59bd0*/  @P6 STG.E.U16 [R12.64], R46 ;  /* 0x0000002e0c006986 */ /* 0x004fe2000c10150a */
[----:B------:R-:W-:-:S03]  /*59be0*/  ISETP.LT.AND P6, PT, R52, c[0x0][0x178], !P1 ;  /* 0x00005e0034007a0c */ /* 0x000fc60004fc1270 */
[----:B---3--:R0:W-:Y:S01]  /*59bf0*/  @P3 STG.E.U16 [R4.64], R49 ;  /* 0x0000003104003986 */ /* 0x0081e2000c10150a */
[----:B------:R-:W-:Y:S02]  /*59c00*/  ISETP.LT.AND P3, PT, R55, c[0x0][0x178], !P1 ;  /* 0x00005e0037007a0c */ /* 0x000fe40004f61270 */
[----:B------:R-:W-:Y:S01]  /*59c10*/  ISETP.LT.AND P1, PT, R59, c[0x0][0x178], !P1 ;  /* 0x00005e003b007a0c */ /* 0x000fe20004f21270 */
[----:B----4-:R1:W-:Y:S01]  /*59c20*/  @P0 STG.E.U16 [R6.64], R54 ;  /* 0x0000003606000986 */ /* 0x0103e2000c10150a */
[----:B0-----:R-:W-:-:S04]  /*59c30*/  IMAD.WIDE R4, R10, 0x2, R36 ;  /* 0x000000020a047825 */ /* 0x001fc800078e0224 */
[----:B-1----:R-:W-:Y:S01]  /*59c40*/  IMAD.WIDE R6, R10, 0x2, R22 ;  /* 0x000000020a067825 */ /* 0x002fe200078e0216 */
[----:B------:R0:W-:Y:S04]  /*59c50*/  @P4 STG.E.U16 [R8.64], R58 ;  /* 0x0000003a08004986 */ /* 0x0001e8000c10150a */
[----:B------:R-:W-:Y:S04]  /*59c60*/  @P5 STG.E.U16 [R6.64], R53 ;  /* 0x0000003506005986 */ /* 0x000fe8000c10150a */
[----:B------:R1:W-:Y:S01]  /*59c70*/  @P6 STG.E.U16 [R4.64], R57 ;  /* 0x0000003904006986 */ /* 0x0003e2000c10150a */
[----:B------:R-:W-:Y:S01]  /*59c80*/  ISETP.GE.AND P0, PT, R44, c[0x0][0x17c], PT ;  /* 0x00005f002c007a0c */ /* 0x000fe20003f06270 */
[C---:B0-----:R-:W-:Y:S01]  /*59c90*/  IMAD.WIDE R8, R10.reuse, 0x2, R38 ;  /* 0x000000020a087825 */ /* 0x041fe200078e0226 */
[----:B------:R-:W-:Y:S01]  /*59ca0*/  PRMT R12, R49, 0x7632, R12 ;  /* 0x00007632310c7816 */ /* 0x000fe2000000000c */
[----:B------:R-:W2:Y:S01]  /*59cb0*/  LDL.LU R44, [R1+0x2040] ;  /* 0x00204000012c7983 */ /* 0x000ea20000300800 */
[----:B------:R-:W-:Y:S01]  /*59cc0*/  ISETP.LT.AND P4, PT, R27, c[0x0][0x178], !P0 ;  /* 0x00005e001b007a0c */ /* 0x000fe20004781270 */
[----:B-1----:R-:W-:Y:S01]  /*59cd0*/  IMAD.WIDE R4, R10, 0x2, R40 ;  /* 0x000000020a047825 */ /* 0x002fe200078e0228 */
[----:B------:R-:W-:-:S02]  /*59ce0*/  ISETP.LT.AND P5, PT, R47, c[0x0][0x178], !P0 ;  /* 0x00005e002f007a0c */ /* 0x000fc400047a1270 */
[----:B------:R-:W-:Y:S02]  /*59cf0*/  PRMT R10, R46, 0x7632, R10 ;  /* 0x000076322e0a7816 */ /* 0x000fe4000000000a */
[----:B------:R-:W-:Y:S01]  /*59d00*/  ISETP.LT.AND P6, PT, R50, c[0x0][0x178], !P0 ;  /* 0x00005e0032007a0c */ /* 0x000fe200047c1270 */
[----:B------:R-:W-:Y:S01]  /*59d10*/  IMAD.WIDE R6, R0, 0x2, R16 ;  /* 0x0000000200067825 */ /* 0x000fe200078e0210 */
[----:B------:R-:W-:Y:S01]  /*59d20*/  PRMT R13, R54, 0x7632, R13 ;  /* 0x00007632360d7816 */ /* 0x000fe2000000000d */
[----:B------:R-:W3:Y:S04]  /*59d30*/  LDL.LU R46, [R1+0x3c8] ;  /* 0x0003c800012e7983 */ /* 0x000ee80000300800 */
[----:B------:R0:W-:Y:S01]  /*59d40*/  @P3 STG.E.U16 [R8.64], R56 ;  /* 0x0000003808003986 */ /* 0x0001e2000c10150a */
[----:B------:R-:W-:-:S03]  /*59d50*/  ISETP.LT.AND P3, PT, R48, c[0x0][0x178], !P0 ;  /* 0x00005e0030007a0c */ /* 0x000fc60004761270 */
[----:B------:R1:W-:Y:S01]  /*59d60*/  @P1 STG.E.U16 [R4.64], R15 ;  /* 0x0000000f04001986 */ /* 0x0003e2000c10150a */
[----:B------:R-:W-:-:S03]  /*59d70*/  ISETP.LT.AND P1, PT, R51, c[0x0][0x178], !P0 ;  /* 0x00005e0033007a0c */ /* 0x000fc60004721270 */
[----:B------:R-:W4:Y:S01]  /*59d80*/  LDL.LU R49, [R1+0x3b8] ;  /* 0x0003b80001317983 */ /* 0x000f220000300800 */
[----:B0-----:R-:W-:-:S03]  /*59d90*/  IMAD.WIDE R8, R0, 0x2, R18 ;  /* 0x0000000200087825 */ /* 0x001fc600078e0212 */
[----:B------:R-:W2:Y:S01]  /*59da0*/  LDL.LU R54, [R1+0x3a8] ;  /* 0x0003a80001367983 */ /* 0x000ea20000300800 */
[----:B-1----:R-:W-:-:S05]  /*59db0*/  IMAD.WIDE R4, R0, 0x2, R2 ;  /* 0x0000000200047825 */ /* 0x002fca00078e0202 */
[----:B------:R0:W-:Y:S01]  /*59dc0*/  @P4 STG.E.U16 [R4.64], R10 ;  /* 0x0000000a04004986 */ /* 0x0001e2000c10150a */
[----:B------:R-:W-:-:S03]  /*59dd0*/  ISETP.LT.AND P4, PT, R52, c[0x0][0x178], !P0 ;  /* 0x00005e0034007a0c */ /* 0x000fc60004781270 */
[----:B------:R1:W-:Y:S04]  /*59de0*/  @P5 STG.E.U16 [R6.64], R12 ;  /* 0x0000000c06005986 */ /* 0x0003e8000c10150a */
[----:B------:R1:W-:Y:S01]  /*59df0*/  @P3 STG.E.U16 [R8.64], R13 ;  /* 0x0000000d08003986 */ /* 0x0003e2000c10150a */
[----:B0-----:R-:W-:Y:S01]  /*59e00*/  PRMT R10, R58, 0x7632, R10 ;  /* 0x000076323a0a7816 */ /* 0x001fe2000000000a */
[C---:B------:R-:W-:Y:S02]  /*59e10*/  IMAD.WIDE R4, R0.reuse, 0x2, R20 ;  /* 0x0000000200047825 */ /* 0x040fe400078e0214 */
[----:B------:R-:W2:Y:S01]  /*59e20*/  LDL.LU R58, [R1+0x388] ;  /* 0x00038800013a7983 */ /* 0x000ea20000300800 */
[----:B-1----:R-:W-:Y:S01]  /*59e30*/  PRMT R12, R53, 0x7632, R12 ;  /* 0x00007632350c7816 */ /* 0x002fe2000000000c */
[----:B------:R-:W-:Y:S01]  /*59e40*/  IMAD.WIDE R6, R0, 0x2, R22 ;  /* 0x0000000200067825 */ /* 0x000fe200078e0216 */
[----:B------:R-:W-:-:S03]  /*59e50*/  PRMT R13, R57, 0x7632, R13 ;  /* 0x00007632390d7816 */ /* 0x000fc6000000000d */
[----:B------:R-:W-:Y:S01]  /*59e60*/  IMAD.WIDE R8, R0, 0x2, R36 ;  /* 0x0000000200087825 */ /* 0x000fe200078e0224 */
[----:B------:R-:W-:Y:S04]  /*59e70*/  @P6 STG.E.U16 [R4.64], R10 ;  /* 0x0000000a04006986 */ /* 0x000fe8000c10150a */
[----:B------:R-:W-:Y:S04]  /*59e80*/  @P1 STG.E.U16 [R6.64], R12 ;  /* 0x0000000c06001986 */ /* 0x000fe8000c10150a */
[----:B------:R-:W2:Y:S04]  /*59e90*/  LDL.LU R53, [R1+0x378] ;  /* 0x0003780001357983 */ /* 0x000ea80000300800 */
[----:B------:R0:W-:Y:S04]  /*59ea0*/  @P4 STG.E.U16 [R8.64], R13 ;  /* 0x0000000d08004986 */ /* 0x0001e8000c10150a */
[----:B------:R-:W2:Y:S01]  /*59eb0*/  LDL.LU R57, [R1+0x368] ;  /* 0x0003680001397983 */ /* 0x000ea20000300800 */
[----:B0-----:R-:W-:-:S03]  /*59ec0*/  PRMT R9, R15, 0x7632, R9 ;  /* 0x000076320f097816 */ /* 0x001fc60000000009 */
[----:B------:R-:W2:Y:S04]  /*59ed0*/  LDL.LU R15, [R1+0x216c] ;  /* 0x00216c00010f7983 */ /* 0x000ea80000300800 */
[----:B------:R-:W2:Y:S01]  /*59ee0*/  LDL.LU R14, [R1+0x2044] ;  /* 0x00204400010e7983 */ /* 0x000ea20000300800 */
[----:B------:R-:W-:Y:S02]  /*59ef0*/  ISETP.LT.AND P3, PT, R55, c[0x0][0x178], !P0 ;  /* 0x00005e0037007a0c */ /* 0x000fe40004761270 */
[----:B------:R-:W-:Y:S02]  /*59f00*/  ISETP.LT.AND P0, PT, R59, c[0x0][0x178], !P0 ;  /* 0x00005e003b007a0c */ /* 0x000fe40004701270 */
[----:B------:R-:W-:Y:S02]  /*59f10*/  ISETP.GE.AND P2, PT, R45, c[0x0][0x17c], PT ;  /* 0x00005f002d007a0c */ /* 0x000fe40003f46270 */
[----:B------:R-:W-:-:S02]  /*59f20*/  PRMT R8, R56, 0x7632, R8 ;  /* 0x0000763238087816 */ /* 0x000fc40000000008 */
[----:B------:R-:W2:Y:S01]  /*59f30*/  LDL.LU R56, [R1+0x338] ;  /* 0x0003380001387983 */ /* 0x000ea20000300800 */
[----:B------:R-:W-:Y:S01]  /*59f40*/  ISETP.LT.AND P1, PT, R27, c[0x0][0x178], !P2 ;  /* 0x00005e001b007a0c */ /* 0x000fe20005721270 */
[----:B------:R-:W-:Y:S01]  /*59f50*/  IMAD.WIDE R6, R0, 0x2, R38 ;  /* 0x0000000200067825 */ /* 0x000fe200078e0226 */
[----:B------:R-:W-:-:S03]  /*59f60*/  ISETP.LT.AND P5, PT, R47, c[0x0][0x178], !P2 ;  /* 0x00005e002f007a0c */ /* 0x000fc600057a1270 */
[C---:B------:R-:W-:Y:S01]  /*59f70*/  IMAD.WIDE R4, R0.reuse, 0x2, R40 ;  /* 0x0000000200047825 */ /* 0x040fe200078e0228 */
[----:B------:R-:W-:Y:S01]  /*59f80*/  IADD3 R0, R0, c[0x0][0x198], RZ ;  /* 0x0000660000007a10 */ /* 0x000fe20007ffe0ff */
[----:B------:R0:W-:Y:S01]  /*59f90*/  @P3 STG.E.U16 [R6.64], R8 ;  /* 0x0000000806003986 */ /* 0x0001e2000c10150a */
[----:B------:R-:W-:Y:S02]  /*59fa0*/  ISETP.LT.AND P4, PT, R48, c[0x0][0x178], !P2 ;  /* 0x00005e0030007a0c */ /* 0x000fe40005781270 */
[----:B------:R-:W-:Y:S01]  /*59fb0*/  ISETP.LT.AND P6, PT, R50, c[0x0][0x178], !P2 ;  /* 0x00005e0032007a0c */ /* 0x000fe200057c1270 */
[----:B------:R1:W-:Y:S01]  /*59fc0*/  @P0 STG.E.U16 [R4.64], R9 ;  /* 0x0000000904000986 */ /* 0x0003e2000c10150a */
[----:B------:R-:W-:Y:S02]  /*59fd0*/  ISETP.LT.AND P3, PT, R51, c[0x0][0x178], !P2 ;  /* 0x00005e0033007a0c */ /* 0x000fe40005761270 */
[----:B------:R-:W-:Y:S01]  /*59fe0*/  ISETP.LT.AND P0, PT, R52, c[0x0][0x178], !P2 ;  /* 0x00005e0034007a0c */ /* 0x000fe20005701270 */
[----:B------:R-:W-:-:S04]  /*59ff0*/  IMAD.WIDE R12, R0, 0x2, R20 ;  /* 0x00000002000c7825 */ /* 0x000fc800078e0214 */
[----:B0-----:R-:W-:-:S04]  /*5a000*/  IMAD.WIDE R6, R0, 0x2, R16 ;  /* 0x0000000200067825 */ /* 0x001fc800078e0210 */
[----:B-1----:R-:W-:-:S04]  /*5a010*/  IMAD.WIDE R4, R0, 0x2, R2 ;  /* 0x0000000200047825 */ /* 0x002fc800078e0202 */
[C---:B------:R-:W-:Y:S01]  /*5a020*/  IMAD.WIDE R8, R0.reuse, 0x2, R18 ;  /* 0x0000000200087825 */ /* 0x040fe200078e0212 */
[----:B---3--:R0:W-:Y:S04]  /*5a030*/  @P1 STG.E.U16 [R4.64], R46 ;  /* 0x0000002e04001986 */ /* 0x0081e8000c10150a */
[----:B----4-:R1:W-:Y:S01]  /*5a040*/  @P5 STG.E.U16 [R6.64], R49 ;  /* 0x0000003106005986 */ /* 0x0103e2000c10150a */
[----:B0-----:R-:W-:-:S03]  /*5a050*/  IMAD.WIDE R4, R0, 0x2, R22 ;  /* 0x0000000200047825 */ /* 0x001fc600078e0216 */
[----:B--2---:R-:W-:Y:S01]  /*5a060*/  @P4 STG.E.U16 [R8.64], R54 ;  /* 0x0000003608004986 */ /* 0x004fe2000c10150a */
[----:B-1----:R-:W-:-:S03]  /*5a070*/  IMAD.WIDE R6, R0, 0x2, R36 ;  /* 0x0000000200067825 */ /* 0x002fc600078e0224 */
[----:B------:R-:W-:Y:S04]  /*5a080*/  @P6 STG.E.U16 [R12.64], R58 ;  /* 0x0000003a0c006986 */ /* 0x000fe8000c10150a */
[----:B------:R0:W-:Y:S04]  /*5a090*/  @P3 STG.E.U16 [R4.64], R53 ;  /* 0x0000003504003986 */ /* 0x0001e8000c10150a */
[----:B------:R1:W-:Y:S01]  /*5a0a0*/  @P0 STG.E.U16 [R6.64], R57 ;  /* 0x0000003906000986 */ /* 0x0003e2000c10150a */
[----:B------:R-:W-:-:S03]  /*5a0b0*/  ISETP.GE.AND P0, PT, R14, c[0x0][0x17c], PT ;  /* 0x00005f000e007a0c */ /* 0x000fc60003f06270 */
[----:B------:R-:W2:Y:S01]  /*5a0c0*/  LDL.LU R14, [R1+0x2048] ;  /* 0x00204800010e7983 */ /* 0x000ea20000300800 */
[----:B------:R-:W-:Y:S02]  /*5a0d0*/  ISETP.LT.AND P5, PT, R55, c[0x0][0x178], !P2 ;  /* 0x00005e0037007a0c */ /* 0x000fe400057a1270 */
[----:B------:R-:W-:Y:S02]  /*5a0e0*/  ISETP.GE.AND P1, PT, R44, c[0x0][0x17c], PT ;  /* 0x00005f002c007a0c */ /* 0x000fe40003f26270 */
[----:B------:R-:W-:Y:S02]  /*5a0f0*/  ISETP.LT.AND P2, PT, R59, c[0x0][0x178], !P2 ;  /* 0x00005e003b007a0c */ /* 0x000fe40005741270 */
[----:B------:R-:W-:Y:S02]  /*5a100*/  ISETP.LT.AND P6, PT, R27, c[0x0][0x178], !P1 ;  /* 0x00005e001b007a0c */ /* 0x000fe40004fc1270 */
[----:B------:R-:W-:Y:S01]  /*5a110*/  ISETP.LT.AND P3, PT, R47, c[0x0][0x178], !P1 ;  /* 0x00005e002f007a0c */ /* 0x000fe20004f61270 */
[C---:B0-----:R-:W-:Y:S01]  /*5a120*/  IMAD.WIDE R4, R0.reuse, 0x2, R38 ;  /* 0x0000000200047825 */ /* 0x041fe200078e0226 */
[----:B------:R-:W-:-:S02]  /*5a130*/  IADD3 R10, R0, c[0x0][0x198], RZ ;  /* 0x00006600000a7a10 */ /* 0x000fc40007ffe0ff */
[----:B------:R-:W-:Y:S01]  /*5a140*/  PRMT R12, R46, 0x7632, R12 ;  /* 0x000076322e0c7816 */ /* 0x000fe2000000000c */
[----:B-1----:R-:W-:Y:S01]  /*5a150*/  IMAD.WIDE R6, R0, 0x2, R40 ;  /* 0x0000000200067825 */ /* 0x002fe200078e0228 */
[----:B------:R0:W-:Y:S01]  /*5a160*/  @P5 STG.E.U16 [R4.64], R56 ;  /* 0x0000003804005986 */ /* 0x0001e2000c10150a */
[----:B------:R-:W-:Y:S02]  /*5a170*/  PRMT R0, R49, 0x7632, R0 ;  /* 0x0000763231007816 */ /* 0x000fe40000000000 */
[C---:B------:R-:W-:Y:S01]  /*5a180*/  IMAD.WIDE R8, R10.reuse, 0x2, R2 ;  /* 0x000000020a087825 */ /* 0x040fe200078e0202 */
[----:B------:R-:W-:Y:S04]  /*5a190*/  @P2 STG.E.U16 [R6.64], R11 ;  /* 0x0000000b06002986 */ /* 0x000fe8000c10150a */
[----:B------:R1:W-:Y:S01]  /*5a1a0*/  @P6 STG.E.U16 [R8.64], R12 ;  /* 0x0000000c08006986 */ /* 0x0003e2000c10150a */
[----:B0-----:R-:W-:-:S03]  /*5a1b0*/  IMAD.WIDE R4, R10, 0x2, R16 ;  /* 0x000000020a047825 */ /* 0x001fc600078e0210 */
[----:B------:R-:W3:Y:S04]  /*5a1c0*/  LDL.LU R49, [R1+0x14c] ;  /* 0x00014c0001317983 */ /* 0x000ee80000300800 */
[----:B------:R0:W-:Y:S01]  /*5a1d0*/  @P3 STG.E.U16 [R4.64], R0 ;  /* 0x0000000004003986 */ /* 0x0001e2000c10150a */
[----:B-1----:R-:W-:-:S03]  /*5a1e0*/  PRMT R8, R54, 0x7632, R8 ;  /* 0x0000763236087816 */ /* 0x002fc60000000008 */
[----:B------:R-:W4:Y:S01]  /*5a1f0*/  LDL.LU R54, [R1+0xfc] ;  /* 0x0000fc0001367983 */ /* 0x000f220000300800 */
[----:B------:R-:W-:Y:S02]  /*5a200*/  ISETP.LT.AND P4, PT, R48, c[0x0][0x178], !P1 ;  /* 0x00005e0030007a0c */ /* 0x000fe40004f81270 */
[----:B0-----:R-:W-:Y:S02]  /*5a210*/  PRMT R0, R58, 0x7632, R0 ;  /* 0x000076323a007816 */ /* 0x001fe40000000000 */
[----:B------:R-:W3:Y:S04]  /*5a220*/  LDL.LU R58, [R1+0xdc] ;  /* 0x0000dc00013a7983 */ /* 0x000ee80000300800 */
[----:B------:R-:W3:Y:S01]  /*5a230*/  LDL.LU R44, [R1+0x204c] ;  /* 0x00204c00012c7983 */ /* 0x000ee20000300800 */
[----:B------:R-:W-:-:S02]  /*5a240*/  ISETP.LT.AND P5, PT, R50, c[0x0][0x178], !P1 ;  /* 0x00005e0032007a0c */ /* 0x000fc40004fa1270 */
[----:B------:R-:W-:Y:S01]  /*5a250*/  ISETP.LT.AND P6, PT, R51, c[0x0][0x178], !P1 ;  /* 0x00005e0033007a0c */ /* 0x000fe20004fc1270 */
[----:B------:R-:W-:Y:S01]  /*5a260*/  IMAD.WIDE R6, R10, 0x2, R18 ;  /* 0x000000020a067825 */ /* 0x000fe200078e0212 */
[----:B------:R-:W-:Y:S02]  /*5a270*/  ISETP.LT.AND P3, PT, R52, c[0x0][0x178], !P1 ;  /* 0x00005e0034007a0c */ /* 0x000fe40004f61270 */
[----:B------:R-:W-:Y:S01]  /*5a280*/  PRMT R12, R53, 0x7632, R12 ;  /* 0x00007632350c7816 */ /* 0x000fe2000000000c */
[----:B------:R-:W-:Y:S01]  /*5a290*/  IMAD.WIDE R4, R10, 0x2, R20 ;  /* 0x000000020a047825 */ /* 0x000fe200078e0214 */
[----:B------:R0:W-:Y:S01]  /*5a2a0*/  @P4 STG.E.U16 [R6.64], R8 ;  /* 0x0000000806004986 */ /* 0x0001e2000c10150a */
[----:B------:R-:W-:-:S04]  /*5a2b0*/  PRMT R13, R57, 0x7632, R13 ;  /* 0x00007632390d7816 */ /* 0x000fc8000000000d */
[----:B------:R-:W-:Y:S01]  /*5a2c0*/  @P5 STG.E.U16 [R4.64], R0 ;  /* 0x0000000004005986 */ /* 0x000fe2000c10150a */
[----:B0-----:R-:W-:-:S04]  /*5a2d0*/  IMAD.WIDE R6, R10, 0x2, R22 ;  /* 0x000000020a067825 */ /* 0x001fc800078e0216 */
[----:B------:R-:W-:Y:S01]  /*5a2e0*/  IMAD.WIDE R8, R10, 0x2, R36 ;  /* 0x000000020a087825 */ /* 0x000fe200078e0224 */
[----:B------:R-:W-:Y:S04]  /*5a2f0*/  @P6 STG.E.U16 [R6.64], R12 ;  /* 0x0000000c06006986 */ /* 0x000fe8000c10150a */
[----:B------:R0:W-:Y:S02]  /*5a300*/  @P3 STG.E.U16 [R8.64], R13 ;  /* 0x0000000d08003986 */ /* 0x0001e4000c10150a */
[----:B0-----:R-:W-:Y:S02]  /*5a310*/  PRMT R8, R11, 0x7632, R8 ;  /* 0x000076320b087816 */ /* 0x001fe40000000008 */
[----:B------:R-:W-:Y:S02]  /*5a320*/  PRMT R9, R56, 0x7632, R9 ;  /* 0x0000763238097816 */ /* 0x000fe40000000009 */
[----:B--2---:R-:W-:-:S02]  /*5a330*/  ISETP.GE.AND P4, PT, R14, c[0x0][0x17c], PT ;  /* 0x00005f000e007a0c */ /* 0x004fc40003f86270 */
[----:B------:R-:W2:Y:S04]  /*5a340*/  LDL.LU R14, [R1+0x2050] ;  /* 0x00205000010e7983 */ /* 0x000ea80000300800 */
[----:B------:R-:W2:Y:S04]  /*5a350*/  LDL.LU R53, [R1+0xcc] ;  /* 0x0000cc0001357983 */ /* 0x000ea80000300800 */
[----:B------:R-:W2:Y:S04]  /*5a360*/  LDL.LU R57, [R1+0xbc] ;  /* 0x0000bc0001397983 */ /* 0x000ea80000300800 */
[----:B------:R-:W2:Y:S04]  /*5a370*/  LDL.LU R11, [R1+0x2168] ;  /* 0x00216800010b7983 */ /* 0x000ea80000300800 */
[----:B------:R-:W2:Y:S01]  /*5a380*/  LDL.LU R56, [R1+0xac] ;  /* 0x0000ac0001387983 */ /* 0x000ea20000300800 */
[----:B------:R-:W-:-:S02]  /*5a390*/  ISETP.LT.AND P2, PT, R55, c[0x0][0x178], !P1 ;  /* 0x00005e0037007a0c */ /* 0x000fc40004f41270 */
[----:B------:R-:W-:Y:S02]  /*5a3a0*/  ISETP.LT.AND P1, PT, R59, c[0x0][0x178], !P1 ;  /* 0x00005e003b007a0c */ /* 0x000fe40004f21270 */
[----:B------:R-:W-:Y:S01]  /*5a3b0*/  ISETP.LT.AND P3, PT, R27, c[0x0][0x178], !P4 ;  /* 0x00005e001b007a0c */ /* 0x000fe20006761270 */
[C---:B------:R-:W-:Y:S01]  /*5a3c0*/  IMAD.WIDE R4, R10.reuse, 0x2, R38 ;  /* 0x000000020a047825 */ /* 0x040fe200078e0226 */
[C---:B------:R-:W-:Y:S02]  /*5a3d0*/  IADD3 R0, R10.reuse, c[0x0][0x198], RZ ;  /* 0x000066000a007a10 */ /* 0x040fe40007ffe0ff */
[----:B------:R-:W-:Y:S01]  /*5a3e0*/  ISETP.LT.AND P5, PT, R47, c[0x0][0x178], !P4 ;  /* 0x00005e002f007a0c */ /* 0x000fe200067a1270 */
[----:B------:R-:W-:Y:S01]  /*5a3f0*/  IMAD.WIDE R6, R10, 0x2, R40 ;  /* 0x000000020a067825 */ /* 0x000fe200078e0228 */
[----:B------:R-:W-:-:S03]  /*5a400*/  ISETP.LT.AND P6, PT, R48, c[0x0][0x178], !P4 ;  /* 0x00005e0030007a0c */ /* 0x000fc600067c1270 */
[----:B------:R0:W-:Y:S04]  /*5a410*/  @P2 STG.E.U16 [R4.64], R9 ;  /* 0x0000000904002986 */ /* 0x0001e8000c10150a */
[----:B------:R1:W-:Y:S01]  /*5a420*/  @P1 STG.E.U16 [R6.64], R8 ;  /* 0x0000000806001986 */ /* 0x0003e2000c10150a */
[----:B------:R-:W-:Y:S01]  /*5a430*/  ISETP.LT.AND P1, PT, R50, c[0x0][0x178], !P4 ;  /* 0x00005e0032007a0c */ /* 0x000fe20006721270 */
[----:B0-----:R-:W-:Y:S01]  /*5a440*/  IMAD.WIDE R4, R0, 0x2, R2 ;  /* 0x0000000200047825 */ /* 0x001fe200078e0202 */
[----:B---3--:R-:W-:Y:S02]  /*5a450*/  ISETP.GE.AND P2, PT, R44, c[0x0][0x17c], PT ;  /* 0x00005f002c007a0c */ /* 0x008fe40003f46270 */
[----:B------:R-:W3:Y:S01]  /*5a460*/  LDL.LU R44, [R1+0x2054] ;  /* 0x00205400012c7983 */ /* 0x000ee20000300800 */
[----:B-1----:R-:W-:-:S03]  /*5a470*/  IMAD.WIDE R6, R0, 0x2, R16 ;  /* 0x0000000200067825 */ /* 0x002fc600078e0210 */
[----:B------:R-:W3:Y:S04]  /*5a480*/  LDL.LU R45, [R1+0x2fc] ;  /* 0x0002fc00012d7983 */ /* 0x000ee80000300800 */
[----:B------:R0:W-:Y:S04]  /*5a490*/  @P3 STG.E.U16 [R4.64], R49 ;  /* 0x0000003104003986 */ /* 0x0001e8000c10150a */
[----:B------:R-:W3:Y:S01]  /*5a4a0*/  LDL.LU R46, [R1+0x24c] ;  /* 0x00024c00012e7983 */ /* 0x000ee20000300800 */
[----:B------:R-:W-:-:S03]  /*5a4b0*/  PRMT R8, R49, 0x7632, R8 ;  /* 0x0000763231087816 */ /* 0x000fc60000000008 */
[----:B----4-:R1:W-:Y:S01]  /*5a4c0*/  @P5 STG.E.U16 [R6.64], R54 ;  /* 0x0000003606005986 */ /* 0x0103e2000c10150a */
[----:B0-----:R-:W-:Y:S01]  /*5a4d0*/  IMAD.WIDE R4, R0, 0x2, R18 ;  /* 0x0000000200047825 */ /* 0x001fe200078e0212 */
[----:B------:R-:W-:Y:S02]  /*5a4e0*/  ISETP.LT.AND P5, PT, R51, c[0x0][0x178], !P4 ;  /* 0x00005e0033007a0c */ /* 0x000fe400067a1270 */
[----:B------:R-:W4:Y:S04]  /*5a4f0*/  LDL.LU R49, [R1+0x23c] ;  /* 0x00023c0001317983 */ /* 0x000f280000300800 */
[----:B------:R0:W-:Y:S01]  /*5a500*/  @P6 STG.E.U16 [R4.64], R58 ;  /* 0x0000003a04006986 */ /* 0x0001e2000c10150a */
[----:B------:R-:W-:Y:S01]  /*5a510*/  ISETP.LT.AND P6, PT, R52, c[0x0][0x178], !P4 ;  /* 0x00005e0034007a0c */ /* 0x000fe200067c1270 */
[----:B-1----:R-:W-:Y:S01]  /*5a520*/  IMAD.WIDE R6, R0, 0x2, R20 ;  /* 0x0000000200067825 */ /* 0x002fe200078e0214 */
[----:B------:R-:W-:-:S02]  /*5a530*/  PRMT R10, R54, 0x7632, R10 ;  /* 0x00007632360a7816 */ /* 0x000fc4000000000a */
[----:B------:R-:W-:Y:S01]  /*5a540*/  PRMT R9, R58, 0x7632, R9 ;  /* 0x000076323a097816 */ /* 0x000fe20000000009 */
[----:B------:R-:W3:Y:S04]  /*5a550*/  LDL.LU R54, [R1+0x22c] ;  /* 0x00022c0001367983 */ /* 0x000ee80000300800 */
[----:B0-----:R-:W3:Y:S01]  /*5a560*/  LDL.LU R58, [R1+0x1cc] ;  /* 0x0001cc00013a7983 */ /* 0x001ee20000300800 */
[----:B------:R-:W-:-:S03]  /*5a570*/  IMAD.WIDE R4, R0, 0x2, R22 ;  /* 0x0000000200047825 */ /* 0x000fc600078e0216 */
[----:B--2---:R0:W-:Y:S01]  /*5a580*/  @P1 STG.E.U16 [R6.64], R53 ;  /* 0x0000003506001986 */ /* 0x0041e2000c10150a */
[----:B------:R-:W-:Y:S02]  /*5a590*/  PRMT R12, R53, 0x7632, R12 ;  /* 0x00007632350c7816 */ /* 0x000fe4000000000c */
[----:B------:R-:W-:Y:S01]  /*5a5a0*/  ISETP.GE.AND P3, PT, R14, c[0x0][0x17c], PT ;  /* 0x00005f000e007a0c */ /* 0x000fe20003f66270 */
[----:B------:R1:W-:Y:S01]  /*5a5b0*/  @P5 STG.E.U16 [R4.64], R57 ;  /* 0x0000003904005986 */ /* 0x0003e2000c10150a */
[----:B------:R-:W-:-:S03]  /*5a5c0*/  PRMT R13, R57, 0x7632, R13 ;  /* 0x00007632390d7816 */ /* 0x000fc6000000000d */
[----:B0-----:R-:W2:Y:S01]  /*5a5d0*/  LDL.LU R53, [R1+0x16c] ;  /* 0x00016c0001357983 */ /* 0x001ea20000300800 */
[C---:B------:R-:W-:Y:S01]  /*5a5e0*/  IMAD.WIDE R6, R0.reuse, 0x2, R36 ;  /* 0x0000000200067825 */ /* 0x040fe200078e0224 */
[C---:B------:R-:W-:Y:S02]  /*5a5f0*/  IADD3 R14, R0.reuse, c[0x0][0x198], RZ ;  /* 0x00006600000e7a10 */ /* 0x040fe40007ffe0ff */
[----:B-1----:R-:W2:Y:S01]  /*5a600*/  LDL.LU R57, [R1+0x1bc] ;  /* 0x0001bc0001397983 */ /* 0x002ea20000300800 */
[----:B------:R-:W-:-:S03]  /*5a610*/  IMAD.WIDE R4, R0, 0x2, R38 ;  /* 0x0000000200047825 */ /* 0x000fc600078e0226 */
[----:B------:R0:W-:Y:S02]  /*5a620*/  @P6 STG.E.U16 [R6.64], R56 ;  /* 0x0000003806006986 */ /* 0x0001e4000c10150a */
[----:B0-----:R-:W-:Y:S01]  /*5a630*/  IMAD.WIDE R6, R0, 0x2, R40 ;  /* 0x0000000200067825 */ /* 0x001fe200078e0228 */
[----:B------:R-:W-:Y:S02]  /*5a640*/  PRMT R0, R56, 0x7632, R0 ;  /* 0x0000763238007816 */ /* 0x000fe40000000000 */
[----:B------:R-:W2:Y:S01]  /*5a650*/  LDL.LU R56, [R1+0x15c] ;  /* 0x00015c0001387983 */ /* 0x000ea20000300800 */
[----:B------:R-:W-:Y:S02]  /*5a660*/  ISETP.LT.AND P1, PT, R55, c[0x0][0x178], !P4 ;  /* 0x00005e0037007a0c */ /* 0x000fe40006721270 */
[----:B------:R-:W-:Y:S02]  /*5a670*/  ISETP.LT.AND P4, PT, R59, c[0x0][0x178], !P4 ;  /* 0x00005e003b007a0c */ /* 0x000fe40006781270 */
[----:B------:R-:W-:-:S02]  /*5a680*/  ISETP.LT.AND P5, PT, R27, c[0x0][0x178], !P3 ;  /* 0x00005e001b007a0c */ /* 0x000fc40005fa1270 */
[----:B------:R-:W-:-:S07]  /*5a690*/  ISETP.LT.AND P6, PT, R47, c[0x0][0x178], !P3 ;  /* 0x00005e002f007a0c */ /* 0x000fce0005fc1270 */
[----:B------:R0:W-:Y:S01]  /*5a6a0*/  @P1 STG.E.U16 [R4.64], R11 ;  /* 0x0000000b04001986 */ /* 0x0001e2000c10150a */
[----:B------:R-:W-:-:S03]  /*5a6b0*/  ISETP.LT.AND P1, PT, R48, c[0x0][0x178], !P3 ;  /* 0x00005e0030007a0c */ /* 0x000fc60005f21270 */
[----:B------:R1:W-:Y:S01]  /*5a6c0*/  @P4 STG.E.U16 [R6.64], R15 ;  /* 0x0000000f06004986 */ /* 0x0003e2000c10150a */
[----:B------:R-:W-:Y:S01]  /*5a6d0*/  ISETP.LT.AND P4, PT, R50, c[0x0][0x178], !P3 ;  /* 0x00005e0032007a0c */ /* 0x000fe20005f81270 */
[----:B0-----:R-:W-:-:S04]  /*5a6e0*/  IMAD.WIDE R4, R14, 0x2, R2 ;  /* 0x000000020e047825 */ /* 0x001fc800078e0202 */
[----:B-1----:R-:W-:Y:S01]  /*5a6f0*/  IMAD.WIDE R6, R14, 0x2, R16 ;  /* 0x000000020e067825 */ /* 0x002fe200078e0210 */
[----:B------:R0:W-:Y:S01]  /*5a700*/  @P5 STG.E.U16 [R4.64], R8 ;  /* 0x0000000804005986 */ /* 0x0001e2000c10150a */
[----:B------:R-:W-:-:S03]  /*5a710*/  ISETP.LT.AND P5, PT, R51, c[0x0][0x178], !P3 ;  /* 0x00005e0033007a0c */ /* 0x000fc60005fa1270 */
[----:B------:R1:W-:Y:S01]  /*5a720*/  @P6 STG.E.U16 [R6.64], R10 ;  /* 0x0000000a06006986 */ /* 0x0003e2000c10150a */
[----:B------:R-:W-:Y:S01]  /*5a730*/  ISETP.LT.AND P6, PT, R52, c[0x0][0x178], !P3 ;  /* 0x00005e0034007a0c */ /* 0x000fe20005fc1270 */
[----:B0-----:R-:W-:-:S04]  /*5a740*/  IMAD.WIDE R4, R14, 0x2, R18 ;  /* 0x000000020e047825 */ /* 0x001fc800078e0212 */
[C---:B-1----:R-:W-:Y:S01]  /*5a750*/  IMAD.WIDE R6, R14.reuse, 0x2, R20 ;  /* 0x000000020e067825 */ /* 0x042fe200078e0214 */
[----:B------:R0:W-:Y:S01]  /*5a760*/  @P1 STG.E.U16 [R4.64], R9 ;  /* 0x0000000904001986 */ /* 0x0001e2000c10150a */
[----:B------:R-:W-:Y:S02]  /*5a770*/  ISETP.LT.AND P1, PT, R55, c[0x0][0x178], !P3 ;  /* 0x00005e0037007a0c */ /* 0x000fe40005f21270 */
[----:B------:R-:W-:Y:S01]  /*5a780*/  ISETP.LT.AND P3, PT, R59, c[0x0][0x178], !P3 ;  /* 0x00005e003b007a0c */ /* 0x000fe20005f61270 */
[----:B------:R1:W-:Y:S01]  /*5a790*/  @P4 STG.E.U16 [R6.64], R12 ;  /* 0x0000000c06004986 */ /* 0x0003e2000c10150a */
[----:B------:R-:W-:Y:S01]  /*5a7a0*/  ISETP.LT.AND P4, PT, R27, c[0x0][0x178], !P2 ;  /* 0x00005e001b007a0c */ /* 0x000fe20005781270 */
[----:B0-----:R-:W-:-:S04]  /*5a7b0*/  IMAD.WIDE R4, R14, 0x2, R22 ;  /* 0x000000020e047825 */ /* 0x001fc800078e0216 */
[C---:B------:R-:W-:Y:S01]  /*5a7c0*/  IMAD.WIDE R8, R14.reuse, 0x2, R36 ;  /* 0x000000020e087825 */ /* 0x040fe200078e0224 */
[----:B------:R0:W-:Y:S01]  /*5a7d0*/  @P5 STG.E.U16 [R4.64], R13 ;  /* 0x0000000d04005986 */ /* 0x0001e2000c10150a */
[----:B------:R-:W-:Y:S02]  /*5a7e0*/  PRMT R11, R11, 0x7632, R11 ;  /* 0x000076320b0b7816 */ /* 0x000fe4000000000b */
[----:B------:R-:W-:Y:S01]  /*5a7f0*/  ISETP.LT.AND P5, PT, R47, c[0x0][0x178], !P2 ;  /* 0x00005e002f007a0c */ /* 0x000fe200057a1270 */
[----:B------:R3:W-:Y:S01]  /*5a800*/  @P6 STG.E.U16 [R8.64], R0 ;  /* 0x0000000008006986 */ /* 0x0007e2000c10150a */
[C---:B-1----:R-:W-:Y:S02]  /*5a810*/  IADD3 R6, R14.reuse, c[0x0][0x198], RZ ;  /* 0x000066000e067a10 */ /* 0x042fe40007ffe0ff */
[----:B------:R-:W-:Y:S01]  /*5a820*/  PRMT R10, R15, 0x7632, R10 ;  /* 0x000076320f0a7816 */ /* 0x000fe2000000000a */
[----:B0-----:R-:W-:-:S04]  /*5a830*/  IMAD.WIDE R4, R14, 0x2, R38 ;  /* 0x000000020e047825 */ /* 0x001fc800078e0226 */
[----:B---3--:R-:W-:Y:S01]  /*5a840*/  IMAD.WIDE R8, R14, 0x2, R40 ;  /* 0x000000020e087825 */ /* 0x008fe200078e0228 */
        /* <DEDUP_REMOVED lines=10> */
[----:B0-----:R-:W-:-:S05]  /*5a8f0*/  IMAD.WIDE R4, R6, 0x2, R18 ;  /* 0x0000000206047825 */ /* 0x001fca00078e0212 */
[----:B----4-:R0:W-:Y:S01]  /*5a900*/  @P6 STG.E.U16 [R4.64], R49 ;  /* 0x0000003104006986 */ /* 0x0101e2000c10150a */
[----:B------:R-:W-:Y:S01]  /*5a910*/  ISETP.LT.AND P6, PT, R59, c[0x0][0x178], !P2 ;  /* 0x00005e003b007a0c */ /* 0x000fe200057c1270 */
[----:B------:R-:W-:Y:S01]  /*5a920*/  IMAD.WIDE R10, R6, 0x2, R22 ;  /* 0x00000002060a7825 */ /* 0x000fe200078e0216 */
[----:B------:R-:W-:-:S03]  /*5a930*/  ISETP.LT.AND P2, PT, R55, c[0x0][0x178], !P2 ;  /* 0x00005e0037007a0c */ /* 0x000fc60005741270 */
[----:B-1----:R-:W-:Y:S01]  /*5a940*/  IMAD.WIDE R8, R6, 0x2, R36 ;  /* 0x0000000206087825 */ /* 0x002fe200078e0224 */
[----:B------:R-:W-:-:S03]  /*5a950*/  ISETP.GE.AND P1, PT, R44, c[0x0][0x17c], PT ;  /* 0x00005f002c007a0c */ /* 0x000fc60003f26270 */
[----:B0-----:R-:W-:-:S05]  /*5a960*/  IMAD.WIDE R4, R6, 0x2, R20 ;  /* 0x0000000206047825 */ /* 0x001fca00078e0214 */
[----:B------:R-:W-:Y:S01]  /*5a970*/  @P4 STG.E.U16 [R4.64], R54 ;  /* 0x0000003604004986 */ /* 0x000fe2000c10150a */
[----:B------:R-:W-:-:S03]  /*5a980*/  ISETP.LT.AND P4, PT, R47, c[0x0][0x178], !P1 ;  /* 0x00005e002f007a0c */ /* 0x000fc60004f81270 */
[----:B------:R0:W-:Y:S01]  /*5a990*/  @P3 STG.E.U16 [R10.64], R58 ;  /* 0x0000003a0a003986 */ /* 0x0001e2000c10150a */
[----:B------:R-:W-:Y:S02]  /*5a9a0*/  ISETP.LT.AND P3, PT, R48, c[0x0][0x178], !P1 ;  /* 0x00005e0030007a0c */ /* 0x000fe40004f61270 */
[----:B------:R-:W-:Y:S02]  /*5a9b0*/  PRMT R7, R45, 0x7632, R7 ;  /* 0x000076322d077816 */ /* 0x000fe40000000007 */
[----:B------:R-:W-:Y:S01]  /*5a9c0*/  PRMT R14, R46, 0x7632, R14 ;  /* 0x000076322e0e7816 */ /* 0x000fe2000000000e */
[----:B------:R-:W3:Y:S01]  /*5a9d0*/  LDL.LU R45, [R1+0x35c] ;  /* 0x00035c00012d7983 */ /* 0x000ee20000300800 */
[----:B------:R-:W-:Y:S02]  /*5a9e0*/  PRMT R15, R49, 0x7632, R15 ;  /* 0x00007632310f7816 */ /* 0x000fe4000000000f */
[----:B------:R-:W-:Y:S01]  /*5a9f0*/  PRMT R0, R54, 0x7632, R0 ;  /* 0x0000763236007816 */ /* 0x000fe20000000000 */
[----:B------:R-:W4:Y:S01]  /*5aa00*/  LDL.LU R44, [R1+0x2060] ;  /* 0x00206000012c7983 */ /* 0x000f220000300800 */
[----:B0-----:R-:W-:Y:S01]  /*5aa10*/  IMAD.WIDE R10, R6, 0x2, R40 ;  /* 0x00000002060a7825 */ /* 0x001fe200078e0228 */
[----:B------:R-:W-:-:S02]  /*5aa20*/  PRMT R4, R58, 0x7632, R4 ;  /* 0x000076323a047816 */ /* 0x000fc40000000004 */
[----:B------:R-:W4:Y:S04]  /*5aa30*/  LDL.LU R46, [R1+0x34c] ;  /* 0x00034c00012e7983 */ /* 0x000f280000300800 */
[----:B------:R-:W4:Y:S04]  /*5aa40*/  LDL.LU R49, [R1+0x31c] ;  /* 0x00031c0001317983 */ /* 0x000f280000300800 */
[----:B------:R-:W4:Y:S04]  /*5aa50*/  LDL.LU R54, [R1+0x30c] ;  /* 0x00030c0001367983 */ /* 0x000f280000300800 */
[----:B------:R-:W4:Y:S04]  /*5aa60*/  LDL.LU R58, [R1+0x2bc] ;  /* 0x0002bc00013a7983 */ /* 0x000f280000300800 */
[----:B--2---:R0:W-:Y:S01]  /*5aa70*/  @P5 STG.E.U16 [R8.64], R53 ;  /* 0x0000003508005986 */ /* 0x0041e2000c10150a */
[----:B------:R-:W-:Y:S01]  /*5aa80*/  ISETP.LT.AND P5, PT, R27, c[0x0][0x178], !P1 ;  /* 0x00005e001b007a0c */ /* 0x000fe20004fa1270 */
[C---:B0-----:R-:W-:Y:S01]  /*5aa90*/  IMAD.WIDE R8, R6.reuse, 0x2, R38 ;  /* 0x0000000206087825 */ /* 0x041fe200078e0226 */
[----:B------:R-:W-:-:S04]  /*5aaa0*/  IADD3 R6, R6, c[0x0][0x198], RZ ;  /* 0x0000660006067a10 */ /* 0x000fc80007ffe0ff */
[----:B------:R0:W-:Y:S01]  /*5aab0*/  @P2 STG.E.U16 [R8.64], R57 ;  /* 0x0000003908002986 */ /* 0x0001e2000c10150a */
[----:B------:R-:W-:Y:S01]  /*5aac0*/  ISETP.LT.AND P2, PT, R50, c[0x0][0x178], !P1 ;  /* 0x00005e0032007a0c */ /* 0x000fe20004f41270 */
[C---:B------:R-:W-:Y:S02]  /*5aad0*/  IMAD.WIDE R12, R6.reuse, 0x2, R18 ;  /* 0x00000002060c7825 */ /* 0x040fe400078e0212 */
[----:B------:R1:W-:Y:S02]  /*5aae0*/  @P6 STG.E.U16 [R10.64], R56 ;  /* 0x000000380a006986 */ /* 0x0003e4000c10150a */
[----:B0-----:R-:W-:-:S04]  /*5aaf0*/  IMAD.WIDE R8, R6, 0x2, R2 ;  /* 0x0000000206087825 */ /* 0x001fc800078e0202 */
[----:B-1----:R-:W-:Y:S01]  /*5ab00*/  IMAD.WIDE R10, R6, 0x2, R16 ;  /* 0x00000002060a7825 */ /* 0x002fe200078e0210 */
[----:B------:R0:W-:Y:S01]  /*5ab10*/  @P5 STG.E.U16 [R8.64], R7 ;  /* 0x0000000708005986 */ /* 0x0001e2000c10150a */
[----:B------:R-:W-:-:S03]  /*5ab20*/  ISETP.LT.AND P6, PT, R51, c[0x0][0x178], !P1 ;  /* 0x00005e0033007a0c */ /* 0x000fc60004fc1270 */
[----:B------:R1:W-:Y:S04]  /*5ab30*/  @P4 STG.E.U16 [R10.64], R14 ;  /* 0x0000000e0a004986 */ /* 0x0003e8000c10150a */
[----:B------:R-:W-:Y:S01]  /*5ab40*/  @P3 STG.E.U16 [R12.64], R15 ;  /* 0x0000000f0c003986 */ /* 0x000fe2000c10150a */
[----:B------:R-:W-:Y:S01]  /*5ab50*/  ISETP.LT.AND P3, PT, R52, c[0x0][0x178], !P1 ;  /* 0x00005e0034007a0c */ /* 0x000fe20004f61270 */
[C---:B0-----:R-:W-:Y:S01]  /*5ab60*/  IMAD.WIDE R8, R6.reuse, 0x2, R20 ;  /* 0x0000000206087825 */ /* 0x041fe200078e0214 */
[----:B------:R-:W-:Y:S02]  /*5ab70*/  PRMT R5, R53, 0x7632, R5 ;  /* 0x0000763235057816 */ /* 0x000fe40000000005 */
[----:B------:R-:W-:Y:S01]  /*5ab80*/  PRMT R43, R57, 0x7632, R43 ;  /* 0x00007632392b7816 */ /* 0x000fe2000000002b */
[----:B-1----:R-:W-:Y:S01]  /*5ab90*/  IMAD.WIDE R10, R6, 0x2, R22 ;  /* 0x00000002060a7825 */ /* 0x002fe200078e0216 */
[----:B------:R0:W-:Y:S01]  /*5aba0*/  @P2 STG.E.U16 [R8.64], R0 ;  /* 0x0000000008002986 */ /* 0x0001e2000c10150a */
[----:B------:R-:W-:-:S03]  /*5abb0*/  PRMT R42, R56, 0x7632, R42 ;  /* 0x00007632382a7816 */ /* 0x000fc6000000002a */
[----:B------:R-:W2:Y:S04]  /*5abc0*/  LDL.LU R53, [R1+0x2ac] ;  /* 0x0002ac0001357983 */ /* 0x000ea80000300800 */
[----:B------:R-:W2:Y:S01]  /*5abd0*/  LDL.LU R57, [R1+0x25c] ;  /* 0x00025c0001397983 */ /* 0x000ea20000300800 */
[----:B0-----:R-:W-:-:S03]  /*5abe0*/  IMAD.WIDE R8, R6, 0x2, R36 ;  /* 0x0000000206087825 */ /* 0x001fc600078e0224 */
[----:B------:R-:W-:Y:S04]  /*5abf0*/  @P6 STG.E.U16 [R10.64], R4 ;  /* 0x000000040a006986 */ /* 0x000fe8000c10150a */
[----:B------:R-:W2:Y:S04]  /*5ac00*/  LDL.LU R56, [R1+0x1dc] ;  /* 0x0001dc0001387983 */ /* 0x000ea80000300800 */
[----:B------:R0:W-:Y:S04]  /*5ac10*/  @P3 STG.E.U16 [R8.64], R5 ;  /* 0x0000000508003986 */ /* 0x0001e8000c10150a */
[----:B0-----:R-:W2:Y:S04]  /*5ac20*/  LDL.LU R8, [R1+0x2058] ;  /* 0x0020580001087983 */ /* 0x001ea80000300800 */
[----:B------:R-:W2:Y:S01]  /*5ac30*/  LDL.LU R9, [R1+0x205c] ;  /* 0x00205c0001097983 */ /* 0x000ea20000300800 */
[----:B------:R-:W-:-:S02]  /*5ac40*/  ISETP.LT.AND P4, PT, R55, c[0x0][0x178], !P1 ;  /* 0x00005e0037007a0c */ /* 0x000fc40004f81270 */
[----:B------:R-:W-:Y:S01]  /*5ac50*/  ISETP.LT.AND P1, PT, R59, c[0x0][0x178], !P1 ;  /* 0x00005e003b007a0c */ /* 0x000fe20004f21270 */
[C---:B------:R-:W-:Y:S01]  /*5ac60*/  IMAD.WIDE R10, R6.reuse, 0x2, R38 ;  /* 0x00000002060a7825 */ /* 0x040fe200078e0226 */
[----:B------:R-:W-:Y:S02]  /*5ac70*/  ISETP.LT.AND P5, PT, R27, c[0x0][0x178], !P0 ;  /* 0x00005e001b007a0c */ /* 0x000fe400047a1270 */
[----:B------:R-:W-:Y:S02]  /*5ac80*/  ISETP.LT.AND P2, PT, R47, c[0x0][0x178], !P0 ;  /* 0x00005e002f007a0c */ /* 0x000fe40004741270 */
[----:B------:R-:W-:Y:S02]  /*5ac90*/  IADD3 R0, R6, c[0x0][0x198], RZ ;  /* 0x0000660006007a10 */ /* 0x000fe40007ffe0ff */
[----:B------:R-:W-:Y:S01]  /*5aca0*/  ISETP.LT.AND P3, PT, R48, c[0x0][0x178], !P0 ;  /* 0x00005e0030007a0c */ /* 0x000fe20004761270 */
[----:B------:R-:W-:Y:S02]  /*5acb0*/  IMAD.WIDE R6, R6, 0x2, R40 ;  /* 0x0000000206067825 */ /* 0x000fe400078e0228 */
[----:B------:R-:W-:Y:S01]  /*5acc0*/  @P4 STG.E.U16 [R10.64], R43 ;  /* 0x0000002b0a004986 */ /* 0x000fe2000c10150a */
[----:B------:R-:W-:Y:S01]  /*5acd0*/  ISETP.LT.AND P4, PT, R50, c[0x0][0x178], !P0 ;  /* 0x00005e0032007a0c */ /* 0x000fe20004781270 */
[----:B------:R-:W-:-:S04]  /*5ace0*/  IMAD.WIDE R12, R0, 0x2, R2 ;  /* 0x00000002000c7825 */ /* 0x000fc800078e0202 */
[----:B------:R-:W-:Y:S01]  /*5acf0*/  IMAD.WIDE R4, R0, 0x2, R16 ;  /* 0x0000000200047825 */ /* 0x000fe200078e0210 */
[----:B------:R0:W-:Y:S01]  /*5ad00*/  @P1 STG.E.U16 [R6.64], R42 ;  /* 0x0000002a06001986 */ /* 0x0001e2000c10150a */
[----:B------:R-:W-:Y:S02]  /*5ad10*/  ISETP.LT.AND P6, PT, R52, c[0x0][0x178], !P0 ;  /* 0x00005e0034007a0c */ /* 0x000fe400047c1270 */
[C---:B0-----:R-:W-:Y:S01]  /*5ad20*/  IMAD.WIDE R6, R0.reuse, 0x2, R18 ;  /* 0x0000000200067825 */ /* 0x041fe200078e0212 */
[C---:B------:R-:W-:Y:S01]  /*5ad30*/  IADD3 R11, R0.reuse, c[0x0][0x198], RZ ;  /* 0x00006600000b7a10 */ /* 0x040fe20007ffe0ff */
[----:B---3--:R0:W-:Y:S01]  /*5ad40*/  @P5 STG.E.U16 [R12.64], R45 ;  /* 0x0000002d0c005986 */ /* 0x0081e2000c10150a */
[----:B------:R-:W-:Y:S02]  /*5ad50*/  ISETP.LT.AND P5, PT, R51, c[0x0][0x178], !P0 ;  /* 0x00005e0033007a0c */ /* 0x000fe400047a1270 */
[----:B------:R-:W-:Y:S01]  /*5ad60*/  PRMT R10, R45, 0x7632, R10 ;  /* 0x000076322d0a7816 */ /* 0x000fe2000000000a */
[----:B----4-:R1:W-:Y:S04]  /*5ad70*/  @P2 STG.E.U16 [R4.64], R46 ;  /* 0x0000002e04002986 */ /* 0x0103e8000c10150a */
[----:B0-----:R-:W3:Y:S04]  /*5ad80*/  LDL.LU R45, [R1+0x3cc] ;  /* 0x0003cc00012d7983 */ /* 0x001ee80000300800 */
[----:B------:R0:W-:Y:S01]  /*5ad90*/  @P3 STG.E.U16 [R6.64], R49 ;  /* 0x0000003106003986 */ /* 0x0001e2000c10150a */
[----:B-1----:R-:W-:Y:S01]  /*5ada0*/  IMAD.WIDE R4, R0, 0x2, R20 ;  /* 0x0000000200047825 */ /* 0x002fe200078e0214 */
[----:B------:R-:W-:-:S02]  /*5adb0*/  ISETP.LT.AND P3, PT, R55, c[0x0][0x178], !P0 ;  /* 0x00005e0037007a0c */ /* 0x000fc40004761270 */
[----:B------:R-:W-:Y:S02]  /*5adc0*/  PRMT R14, R46, 0x7632, R14 ;  /* 0x000076322e0e7816 */ /* 0x000fe4000000000e */
[----:B------:R1:W-:Y:S01]  /*5add0*/  @P4 STG.E.U16 [R4.64], R54 ;  /* 0x0000003604004986 */ /* 0x0003e2000c10150a */
[----:B------:R-:W-:Y:S01]  /*5ade0*/  ISETP.GE.AND P4, PT, R44, c[0x0][0x17c], PT ;  /* 0x00005f002c007a0c */ /* 0x000fe20003f86270 */
[----:B0-----:R-:W-:Y:S02]  /*5adf0*/  IMAD.WIDE R6, R0, 0x2, R22 ;  /* 0x0000000200067825 */ /* 0x001fe400078e0216 */
[----:B------:R-:W4:Y:S01]  /*5ae00*/  LDL.LU R44, [R1+0x2064] ;  /* 0x00206400012c7983 */ /* 0x000f220000300800 */
[----:B------:R-:W-:-:S03]  /*5ae10*/  PRMT R12, R49, 0x7632, R12 ;  /* 0x00007632310c7816 */ /* 0x000fc6000000000c */
[----:B------:R-:W3:Y:S04]  /*5ae20*/  LDL.LU R46, [R1+0x3bc] ;  /* 0x0003bc00012e7983 */ /* 0x000ee80000300800 */
[----:B------:R-:W3:Y:S01]  /*5ae30*/  LDL.LU R49, [R1+0x3ac] ;  /* 0x0003ac0001317983 */ /* 0x000ee20000300800 */
[----:B-1----:R-:W-:Y:S01]  /*5ae40*/  IMAD.WIDE R4, R0, 0x2, R38 ;  /* 0x0000000200047825 */ /* 0x002fe200078e0226 */
[----:B------:R-:W-:Y:S02]  /*5ae50*/  ISETP.LT.AND P0, PT, R59, c[0x0][0x178], !P0 ;  /* 0x00005e003b007a0c */ /* 0x000fe40004701270 */
[----:B------:R0:W-:Y:S01]  /*5ae60*/  @P5 STG.E.U16 [R6.64], R58 ;  /* 0x0000003a06005986 */ /* 0x0001e2000c10150a */
[----:B------:R-:W-:Y:S02]  /*5ae70*/  ISETP.LT.AND P5, PT, R47, c[0x0][0x178], !P4 ;  /* 0x00005e002f007a0c */ /* 0x000fe400067a1270 */
[----:B------:R-:W-:Y:S01]  /*5ae80*/  PRMT R13, R58, 0x7632, R13 ;  /* 0x000076323a0d7816 */ /* 0x000fe2000000000d */
[----:B0-----:R-:W-:Y:S01]  /*5ae90*/  IMAD.WIDE R6, R11, 0x2, R2 ;  /* 0x000000020b067825 */ /* 0x001fe200078e0202 */
[----:B--2---:R-:W-:-:S02]  /*5aea0*/  PRMT R15, R53, 0x7632, R15 ;  /* 0x00007632350f7816 */ /* 0x004fc4000000000f */
[----:B------:R-:W-:Y:S02]  /*5aeb0*/  ISETP.GE.AND P1, PT, R8, c[0x0][0x17c], PT ;  /* 0x00005f0008007a0c */ /* 0x000fe40003f26270 */
[----:B------:R-:W-:Y:S01]  /*5aec0*/  ISETP.GE.AND P2, PT, R9, c[0x0][0x17c], PT ;  /* 0x00005f0009007a0c */ /* 0x000fe20003f46270 */
[----:B------:R-:W-:-:S05]  /*5aed0*/  IMAD.WIDE R8, R0, 0x2, R36 ;  /* 0x0000000200087825 */ /* 0x000fca00078e0224 */
[----:B------:R-:W-:Y:S01]  /*5aee0*/  @P6 STG.E.U16 [R8.64], R53 ;  /* 0x0000003508006986 */ /* 0x000fe2000c10150a */
[----:B------:R-:W-:-:S03]  /*5aef0*/  ISETP.LT.AND P6, PT, R27, c[0x0][0x178], !P4 ;  /* 0x00005e001b007a0c */ /* 0x000fc600067c1270 */
[----:B------:R0:W-:Y:S02]  /*5af00*/  @P3 STG.E.U16 [R4.64], R57 ;  /* 0x0000003904003986 */ /* 0x0001e4000c10150a */
[----:B0-----:R-:W-:Y:S01]  /*5af10*/  IMAD.WIDE R4, R0, 0x2, R40 ;  /* 0x0000000200047825 */ /* 0x001fe200078e0228 */
[----:B------:R-:W-:Y:S02]  /*5af20*/  PRMT R0, R54, 0x7632, R0 ;  /* 0x0000763236007816 */ /* 0x000fe40000000000 */
[----:B------:R-:W2:Y:S01]  /*5af30*/  LDL.LU R54, [R1+0x38c] ;  /* 0x00038c0001367983 */ /* 0x000ea20000300800 */
[----:B------:R-:W-:-:S03]  /*5af40*/  IMAD.WIDE R8, R11, 0x2, R16 ;  /* 0x000000020b087825 */ /* 0x000fc600078e0210 */
[----:B------:R-:W2:Y:S04]  /*5af50*/  LDL.LU R58, [R1+0x37c] ;  /* 0x00037c00013a7983 */ /* 0x000ea80000300800 */
[----:B------:R-:W2:Y:S04]  /*5af60*/  LDL.LU R53, [R1+0x36c] ;  /* 0x00036c0001357983 */ /* 0x000ea80000300800 */
[----:B------:R-:W-:Y:S04]  /*5af70*/  @P0 STG.E.U16 [R4.64], R56 ;  /* 0x0000003804000986 */ /* 0x000fe8000c10150a */
[----:B------:R0:W-:Y:S04]  /*5af80*/  @P6 STG.E.U16 [R6.64], R10 ;  /* 0x0000000a06006986 */ /* 0x0001e8000c10150a */
[----:B------:R1:W-:Y:S01]  /*5af90*/  @P5 STG.E.U16 [R8.64], R14 ;  /* 0x0000000e08005986 */ /* 0x0003e2000c10150a */
[----:B0-----:R-:W-:-:S03]  /*5afa0*/  PRMT R10, R57, 0x7632, R10 ;  /* 0x00007632390a7816 */ /* 0x001fc6000000000a */
[----:B------:R-:W2:Y:S01]  /*5afb0*/  LDL.LU R57, [R1+0x33c] ;  /* 0x00033c0001397983 */ /* 0x000ea20000300800 */
[----:B-1----:R-:W-:-:S03]  /*5afc0*/  PRMT R14, R56, 0x7632, R14 ;  /* 0x00007632380e7816 */ /* 0x002fc6000000000e */
[----:B------:R-:W2:Y:S01]  /*5afd0*/  LDL.LU R56, [R1+0x32c] ;  /* 0x00032c0001387983 */ /* 0x000ea20000300800 */
[----:B------:R-:W-:Y:S02]  /*5afe0*/  ISETP.LT.AND P3, PT, R48, c[0x0][0x178], !P4 ;  /* 0x00005e0030007a0c */ /* 0x000fe40006761270 */
[----:B------:R-:W-:Y:S01]  /*5aff0*/  ISETP.LT.AND P0, PT, R50, c[0x0][0x178], !P4 ;  /* 0x00005e0032007a0c */ /* 0x000fe20006701270 */
[----:B------:R-:W-:Y:S01]  /*5b000*/  IMAD.WIDE R4, R11, 0x2, R18 ;  /* 0x000000020b047825 */ /* 0x000fe200078e0212 */
[----:B------:R-:W-:Y:S02]  /*5b010*/  ISETP.LT.AND P5, PT, R51, c[0x0][0x178], !P4 ;  /* 0x00005e0033007a0c */ /* 0x000fe400067a1270 */
[----:B------:R-:W-:Y:S01]  /*5b020*/  ISETP.LT.AND P6, PT, R52, c[0x0][0x178], !P4 ;  /* 0x00005e0034007a0c */ /* 0x000fe200067c1270 */
[----:B------:R-:W-:-:S06]  /*5b030*/  IMAD.WIDE R6, R11, 0x2, R22 ;  /* 0x000000020b067825 */ /* 0x000fcc00078e0216 */
[----:B------:R0:W-:Y:S01]  /*5b040*/  @P3 STG.E.U16 [R4.64], R12 ;  /* 0x0000000c04003986 */ /* 0x0001e2000c10150a */
[----:B------:R-:W-:Y:S01]  /*5b050*/  ISETP.LT.AND P3, PT, R55, c[0x0][0x178], !P4 ;  /* 0x00005e0037007a0c */ /* 0x000fe20006761270 */
[----:B------:R-:W-:Y:S01]  /*5b060*/  IMAD.WIDE R8, R11, 0x2, R36 ;  /* 0x000000020b087825 */ /* 0x000fe200078e0224 */
[----:B------:R-:W-:-:S03]  /*5b070*/  ISETP.LT.AND P4, PT, R59, c[0x0][0x178], !P4 ;  /* 0x00005e003b007a0c */ /* 0x000fc60006781270 */
[----:B0-----:R-:W-:-:S05]  /*5b080*/  IMAD.WIDE R4, R11, 0x2, R20 ;  /* 0x000000020b047825 */ /* 0x001fca00078e0214 */
[----:B------:R0:W-:Y:S01]  /*5b090*/  @P0 STG.E.U16 [R4.64], R0 ;  /* 0x0000000004000986 */ /* 0x0001e2000c10150a */
[----:B------:R-:W-:-:S03]  /*5b0a0*/  ISETP.LT.AND P0, PT, R27, c[0x0][0x178], !P2 ;  /* 0x00005e001b007a0c */ /* 0x000fc60005701270 */
[----:B------:R1:W-:Y:S01]  /*5b0b0*/  @P5 STG.E.U16 [R6.64], R13 ;  /* 0x0000000d06005986 */ /* 0x0003e2000c10150a */
[----:B------:R-:W-:-:S03]  /*5b0c0*/  ISETP.LT.AND P5, PT, R48, c[0x0][0x178], !P2 ;  /* 0x00005e0030007a0c */ /* 0x000fc600057a1270 */
[----:B------:R3:W-:Y:S01]  /*5b0d0*/  @P6 STG.E.U16 [R8.64], R15 ;  /* 0x0000000f08006986 */ /* 0x0007e2000c10150a */
[----:B------:R-:W-:Y:S02]  /*5b0e0*/  ISETP.LT.AND P6, PT, R47, c[0x0][0x178], !P2 ;  /* 0x00005e002f007a0c */ /* 0x000fe400057c1270 */
[C---:B0-----:R-:W-:Y:S01]  /*5b0f0*/  IADD3 R4, R11.reuse, c[0x0][0x198], RZ ;  /* 0x000066000b047a10 */ /* 0x041fe20007ffe0ff */
[----:B-1----:R-:W-:-:S04]  /*5b100*/  IMAD.WIDE R6, R11, 0x2, R38 ;  /* 0x000000020b067825 */ /* 0x002fc800078e0226 */
[----:B------:R-:W-:Y:S01]  /*5b110*/  IMAD.WIDE R12, R11, 0x2, R40 ;  /* 0x000000020b0c7825 */ /* 0x000fe200078e0228 */
[----:B------:R0:W-:Y:S03]  /*5b120*/  @P3 STG.E.U16 [R6.64], R10 ;  /* 0x0000000a06003986 */ /* 0x0001e6000c10150a */
[----:B---3--:R-:W-:Y:S01]  /*5b130*/  IMAD.WIDE R8, R4, 0x2, R2 ;  /* 0x0000000204087825 */ /* 0x008fe200078e0202 */
[----:B------:R-:W-:Y:S04]  /*5b140*/  @P4 STG.E.U16 [R12.64], R14 ;  /* 0x0000000e0c004986 */ /* 0x000fe8000c10150a */
[----:B------:R1:W-:Y:S01]  /*5b150*/  @P0 STG.E.U16 [R8.64], R45 ;  /* 0x0000002d08000986 */ /* 0x0003e2000c10150a */
[----:B------:R-:W-:Y:S01]  /*5b160*/  ISETP.LT.AND P0, PT, R50, c[0x0][0x178], !P2 ;  /* 0x00005e0032007a0c */ /* 0x000fe20005701270 */
[----:B0-----:R-:W-:Y:S01]  /*5b170*/  IMAD.WIDE R6, R4, 0x2, R18 ;  /* 0x0000000204067825 */ /* 0x001fe200078e0212 */
[----:B------:R-:W-:-:S03]  /*5b180*/  ISETP.LT.AND P4, PT, R51, c[0x0][0x178], !P2 ;  /* 0x00005e0033007a0c */ /* 0x000fc60005781270 */
[----:B-1----:R-:W-:-:S05]  /*5b190*/  IMAD.WIDE R8, R4, 0x2, R16 ;  /* 0x0000000204087825 */ /* 0x002fca00078e0210 */
[----:B------:R0:W-:Y:S04]  /*5b1a0*/  @P6 STG.E.U16 [R8.64], R46 ;  /* 0x0000002e08006986 */ /* 0x0001e8000c10150a */
[----:B------:R1:W-:Y:S01]  /*5b1b0*/  @P5 STG.E.U16 [R6.64], R49 ;  /* 0x0000003106005986 */ /* 0x0003e2000c10150a */
[----:B------:R-:W-:Y:S01]  /*5b1c0*/  ISETP.LT.AND P5, PT, R52, c[0x0][0x178], !P2 ;  /* 0x00005e0034007a0c */ /* 0x000fe200057a1270 */
[----:B------:R-:W-:Y:S01]  /*5b1d0*/  IMAD.WIDE R10, R4, 0x2, R20 ;  /* 0x00000002040a7825 */ /* 0x000fe200078e0214 */
[----:B------:R-:W-:Y:S02]  /*5b1e0*/  PRMT R43, R46, 0x7632, R43 ;  /* 0x000076322e2b7816 */ /* 0x000fe4000000002b */
[----:B------:R-:W-:Y:S02]  /*5b1f0*/  ISETP.LT.AND P6, PT, R59, c[0x0][0x178], !P2 ;  /* 0x00005e003b007a0c */ /* 0x000fe400057c1270 */
[----:B------:R-:W-:Y:S01]  /*5b200*/  PRMT R42, R45, 0x7632, R42 ;  /* 0x000076322d2a7816 */ /* 0x000fe2000000002a */
[C---:B0-----:R-:W-:Y:S01]  /*5b210*/  IMAD.WIDE R8, R4.reuse, 0x2, R22 ;  /* 0x0000000204087825 */ /* 0x041fe200078e0216 */
[----:B------:R-:W-:Y:S01]  /*5b220*/  ISETP.LT.AND P2, PT, R55, c[0x0][0x178], !P2 ;  /* 0x00005e0037007a0c */ /* 0x000fe20005741270 */
[----:B------:R-:W4:Y:S01]  /*5b230*/  LDL.LU R46, [R1+0x2068] ;  /* 0x00206800012e7983 */ /* 0x000f220000300800 */
[----:B------:R-:W-:Y:S01]  /*5b240*/  PRMT R5, R49, 0x7632, R5 ;  /* 0x0000763231057816 */ /* 0x000fe20000000005 */
[----:B------:R-:W-:-:S02]  /*5b250*/  IMAD.WIDE R12, R4, 0x2, R36 ;  /* 0x00000002040c7825 */ /* 0x000fc400078e0224 */
[----:B------:R-:W4:Y:S02]  /*5b260*/  LDL.LU R45, [R1+0x206c] ;  /* 0x00206c00012d7983 */ /* 0x000f240000300800 */
[----:B----4-:R-:W-:Y:S02]  /*5b270*/  ISETP.GE.AND P3, PT, R44, c[0x0][0x17c], PT ;  /* 0x00005f002c007a0c */ /* 0x010fe40003f66270 */
[----:B-1----:R-:W4:Y:S01]  /*5b280*/  LDL.LU R49, [R1+0x480] ;  /* 0x0004800001317983 */ /* 0x002f220000300800 */
[----:B--2---:R-:W-:-:S03]  /*5b290*/  PRMT R6, R54, 0x7632, R6 ;  /* 0x0000763236067816 */ /* 0x004fc60000000006 */
[----:B------:R0:W-:Y:S01]  /*5b2a0*/  @P0 STG.E.U16 [R10.64], R54 ;  /* 0x000000360a000986 */ /* 0x0001e2000c10150a */
[----:B------:R-:W-:Y:S02]  /*5b2b0*/  ISETP.LT.AND P0, PT, R27, c[0x0][0x178], !P3 ;  /* 0x00005e001b007a0c */ /* 0x000fe40005f01270 */
[----:B------:R-:W-:Y:S01]  /*5b2c0*/  PRMT R7, R58, 0x7632, R7 ;  /* 0x000076323a077816 */ /* 0x000fe20000000007 */
[----:B------:R1:W-:Y:S01]  /*5b2d0*/  @P4 STG.E.U16 [R8.64], R58 ;  /* 0x0000003a08004986 */ /* 0x0003e2000c10150a */
[----:B------:R-:W-:Y:S02]  /*5b2e0*/  ISETP.LT.AND P4, PT, R47, c[0x0][0x178], !P3 ;  /* 0x00005e002f007a0c */ /* 0x000fe40005f81270 */
[----:B------:R-:W-:Y:S01]  /*5b2f0*/  PRMT R0, R53, 0x7632, R0 ;  /* 0x0000763235007816 */ /* 0x000fe20000000000 */
[----:B------:R2:W-:Y:S04]  /*5b300*/  @P5 STG.E.U16 [R12.64], R53 ;  /* 0x000000350c005986 */ /* 0x0005e8000c10150a */
[----:B0-----:R-:W3:Y:S01]  /*5b310*/  LDL.LU R54, [R1+0x470] ;  /* 0x0004700001367983 */ /* 0x001ee20000300800 */
[----:B------:R-:W-:-:S03]  /*5b320*/  IMAD.WIDE R10, R4, 0x2, R40 ;  /* 0x00000002040a7825 */ /* 0x000fc600078e0228 */
[----:B-1----:R-:W3:Y:S01]  /*5b330*/  LDL.LU R58, [R1+0x450] ;  /* 0x00045000013a7983 */ /* 0x002ee20000300800 */
[C---:B------:R-:W-:Y:S01]  /*5b340*/  IMAD.WIDE R8, R4.reuse, 0x2, R38 ;  /* 0x0000000204087825 */ /* 0x040fe200078e0226 */
[----:B------:R-:W-:Y:S02]  /*5b350*/  IADD3 R4, R4, c[0x0][0x198], RZ ;  /* 0x0000660004047a10 */ /* 0x000fe40007ffe0ff */
[----:B--2---:R-:W2:Y:S04]  /*5b360*/  LDL.LU R53, [R1+0x440] ;  /* 0x0004400001357983 */ /* 0x004ea80000300800 */
[----:B------:R0:W-:Y:S01]  /*5b370*/  @P2 STG.E.U16 [R8.64], R57 ;  /* 0x0000003908002986 */ /* 0x0001e2000c10150a */
[----:B------:R-:W-:-:S03]  /*5b380*/  PRMT R14, R57, 0x7632, R14 ;  /* 0x00007632390e7816 */ /* 0x000fc6000000000e */
[----:B------:R1:W-:Y:S01]  /*5b390*/  @P6 STG.E.U16 [R10.64], R56 ;  /* 0x000000380a006986 */ /* 0x0003e2000c10150a */
[----:B------:R-:W-:-:S03]  /*5b3a0*/  PRMT R15, R56, 0x7632, R15 ;  /* 0x00007632380f7816 */ /* 0x000fc6000000000f */
[----:B0-----:R-:W2:Y:S01]  /*5b3b0*/  LDL.LU R57, [R1+0x430] ;  /* 0x0004300001397983 */ /* 0x001ea20000300800 */
[----:B------:R-:W-:-:S03]  /*5b3c0*/  IMAD.WIDE R8, R4, 0x2, R16 ;  /* 0x0000000204087825 */ /* 0x000fc600078e0210 */
[----:B-1----:R-:W2:Y:S01]  /*5b3d0*/  LDL.LU R56, [R1+0x410] ;  /* 0x0004100001387983 */ /* 0x002ea20000300800 */
[----:B------:R-:W-:-:S03]  /*5b3e0*/  IMAD.WIDE R10, R4, 0x2, R2 ;  /* 0x00000002040a7825 */ /* 0x000fc600078e0202 */
[----:B------:R-:W2:Y:S04]  /*5b3f0*/  LDL.LU R44, [R1+0x3f0] ;  /* 0x0003f000012c7983 */ /* 0x000ea80000300800 */
[----:B------:R-:W-:Y:S04]  /*5b400*/  @P0 STG.E.U16 [R10.64], R42 ;  /* 0x0000002a0a000986 */ /* 0x000fe8000c10150a */
[----:B------:R0:W-:Y:S04]  /*5b410*/  @P4 STG.E.U16 [R8.64], R43 ;  /* 0x0000002b08004986 */ /* 0x0001e8000c10150a */
[----:B0-----:R-:W2:Y:S01]  /*5b420*/  LDL.LU R43, [R1+0x2c0] ;  /* 0x0002c000012b7983 */ /* 0x001ea20000300800 */
[----:B------:R-:W-:-:S02]  /*5b430*/  ISETP.LT.AND P2, PT, R48, c[0x0][0x178], !P3 ;  /* 0x00005e0030007a0c */ /* 0x000fc40005f41270 */
[----:B------:R-:W-:Y:S02]  /*5b440*/  ISETP.LT.AND P6, PT, R50, c[0x0][0x178], !P3 ;  /* 0x00005e0032007a0c */ /* 0x000fe40005fc1270 */
[----:B------:R-:W-:Y:S01]  /*5b450*/  ISETP.LT.AND P5, PT, R51, c[0x0][0x178], !P3 ;  /* 0x00005e0033007a0c */ /* 0x000fe20005fa1270 */
[----:B------:R-:W-:Y:S01]  /*5b460*/  IMAD.WIDE R8, R4, 0x2, R18 ;  /* 0x0000000204087825 */ /* 0x000fe200078e0212 */
[----:B------:R-:W-:Y:S02]  /*5b470*/  ISETP.LT.AND P4, PT, R52, c[0x0][0x178], !P3 ;  /* 0x00005e0034007a0c */ /* 0x000fe40005f81270 */
[----:B------:R-:W-:Y:S01]  /*5b480*/  ISETP.LT.AND P0, PT, R55, c[0x0][0x178], !P3 ;  /* 0x00005e0037007a0c */ /* 0x000fe20005f01270 */
[----:B------:R-:W-:Y:S01]  /*5b490*/  IMAD.WIDE R10, R4, 0x2, R20 ;  /* 0x00000002040a7825 */ /* 0x000fe200078e0214 */
[----:B------:R-:W-:-:S03]  /*5b4a0*/  ISETP.LT.AND P3, PT, R59, c[0x0][0x178], !P3 ;  /* 0x00005e003b007a0c */ /* 0x000fc60005f61270 */
[----:B------:R-:W-:Y:S01]  /*5b4b0*/  IMAD.WIDE R12, R4, 0x2, R22 ;  /* 0x00000002040c7825 */ /* 0x000fe200078e0216 */
[----:B------:R0:W-:Y:S04]  /*5b4c0*/  @P2 STG.E.U16 [R8.64], R5 ;  /* 0x0000000508002986 */ /* 0x0001e8000c10150a */
[----:B------:R1:W-:Y:S01]  /*5b4d0*/  @P6 STG.E.U16 [R10.64], R6 ;  /* 0x000000060a006986 */ /* 0x0003e2000c10150a */
[----:B------:R-:W-:-:S03]  /*5b4e0*/  ISETP.LT.AND P6, PT, R27, c[0x0][0x178], !P1 ;  /* 0x00005e001b007a0c */ /* 0x000fc60004fc1270 */
[----:B------:R1:W-:Y:S01]  /*5b4f0*/  @P5 STG.E.U16 [R12.64], R7 ;  /* 0x000000070c005986 */ /* 0x0003e2000c10150a */
[----:B------:R-:W-:Y:S01]  /*5b500*/  ISETP.LT.AND P5, PT, R47, c[0x0][0x178], !P1 ;  /* 0x00005e002f007a0c */ /* 0x000fe20004fa1270 */
[----:B0-----:R-:W-:Y:S01]  /*5b510*/  IMAD.WIDE R8, R4, 0x2, R38 ;  /* 0x0000000204087825 */ /* 0x001fe200078e0226 */
[----:B------:R-:W-:-:S03]  /*5b520*/  ISETP.LT.AND P2, PT, R48, c[0x0][0x178], !P1 ;  /* 0x00005e0030007a0c */ /* 0x000fc60004f41270 */
[----:B-1----:R-:W-:-:S04]  /*5b530*/  IMAD.WIDE R10, R4, 0x2, R40 ;  /* 0x00000002040a7825 */ /* 0x002fc800078e0228 */
[C---:B------:R-:W-:Y:S01]  /*5b540*/  IMAD.WIDE R6, R4.reuse, 0x2, R36 ;  /* 0x0000000204067825 */ /* 0x040fe200078e0224 */
[----:B------:R-:W-:-:S04]  /*5b550*/  IADD3 R4, R4, c[0x0][0x198], RZ ;  /* 0x0000660004047a10 */ /* 0x000fc80007ffe0ff */
[----:B------:R0:W-:Y:S01]  /*5b560*/  @P4 STG.E.U16 [R6.64], R0 ;  /* 0x0000000006004986 */ /* 0x0001e2000c10150a */
[----:B------:R-:W-:-:S03]  /*5b570*/  ISETP.LT.AND P4, PT, R50, c[0x0][0x178], !P1 ;  /* 0x00005e0032007a0c */ /* 0x000fc60004f81270 */
[----:B------:R1:W-:Y:S04]  /*5b580*/  @P0 STG.E.U16 [R8.64], R14 ;  /* 0x0000000e08000986 */ /* 0x0003e8000c10150a */
[----:B------:R4:W-:Y:S01]  /*5b590*/  @P3 STG.E.U16 [R10.64], R15 ;  /* 0x0000000f0a003986 */ /* 0x0009e2000c10150a */
[----:B------:R-:W-:Y:S01]  /*5b5a0*/  ISETP.LT.AND P3, PT, R51, c[0x0][0x178], !P1 ;  /* 0x00005e0033007a0c */ /* 0x000fe20004f61270 */
[----:B0-----:R-:W-:-:S04]  /*5b5b0*/  IMAD.WIDE R6, R4, 0x2, R18 ;  /* 0x0000000204067825 */ /* 0x001fc800078e0212 */
[----:B-1----:R-:W-:-:S04]  /*5b5c0*/  IMAD.WIDE R8, R4, 0x2, R2 ;  /* 0x0000000204087825 */ /* 0x002fc800078e0202 */
[----:B----4-:R-:W-:Y:S01]  /*5b5d0*/  IMAD.WIDE R10, R4, 0x2, R16 ;  /* 0x00000002040a7825 */ /* 0x010fe200078e0210 */
[----:B------:R0:W-:Y:S01]  /*5b5e0*/  @P6 STG.E.U16 [R8.64], R49 ;  /* 0x0000003108006986 */ /* 0x0001e2000c10150a */
[----:B------:R-:W-:-:S04]  /*5b5f0*/  ISETP.GE.AND P0, PT, R46, c[0x0][0x17c], PT ;  /* 0x00005f002e007a0c */ /* 0x000fc80003f06270 */
[----:B------:R-:W-:Y:S01]  /*5b600*/  ISETP.LT.AND P6, PT, R27, c[0x0][0x178], !P0 ;  /* 0x00005e001b007a0c */ /* 0x000fe200047c1270 */
[C---:B0-----:R-:W-:Y:S01]  /*5b610*/  IMAD.WIDE R8, R4.reuse, 0x2, R20 ;  /* 0x0000000204087825 */ /* 0x041fe200078e0214 */
[----:B------:R-:W-:Y:S02]  /*5b620*/  IADD3 R12, R4, c[0x0][0x198], RZ ;  /* 0x00006600040c7a10 */ /* 0x000fe40007ffe0ff */
[----:B------:R-:W-:Y:S01]  /*5b630*/  PRMT R0, R49, 0x7632, R0 ;  /* 0x0000763231007816 */ /* 0x000fe20000000000 */
[----:B---3--:R-:W-:Y:S01]  /*5b640*/  @P5 STG.E.U16 [R10.64], R54 ;  /* 0x000000360a005986 */ /* 0x008fe2000c10150a */
[----:B------:R-:W-:-:S03]  /*5b650*/  ISETP.LT.AND P5, PT, R55, c[0x0][0x178], !P1 ;  /* 0x00005e0037007a0c */ /* 0x000fc60004fa1270 */
[----:B------:R0:W-:Y:S01]  /*5b660*/  @P2 STG.E.U16 [R6.64], R58 ;  /* 0x0000003a06002986 */ /* 0x0001e2000c10150a */
[----:B------:R-:W-:-:S03]  /*5b670*/  ISETP.LT.AND P2, PT, R52, c[0x0][0x178], !P1 ;  /* 0x00005e0034007a0c */ /* 0x000fc60004f41270 */
[----:B--2---:R1:W-:Y:S01]  /*5b680*/  @P4 STG.E.U16 [R8.64], R53 ;  /* 0x0000003508004986 */ /* 0x0043e2000c10150a */
[----:B------:R-:W-:Y:S01]  /*5b690*/  ISETP.LT.AND P4, PT, R59, c[0x0][0x178], !P1 ;  /* 0x00005e003b007a0c */ /* 0x000fe20004f81270 */
[----:B0-----:R-:W-:-:S04]  /*5b6a0*/  IMAD.WIDE R6, R4, 0x2, R22 ;  /* 0x0000000204067825 */ /* 0x001fc800078e0216 */
[----:B-1----:R-:W-:-:S04]  /*5b6b0*/  IMAD.WIDE R8, R4, 0x2, R36 ;  /* 0x0000000204087825 */ /* 0x002fc800078e0224 */
[----:B------:R-:W-:Y:S01]  /*5b6c0*/  IMAD.WIDE R10, R12, 0x2, R2 ;  /* 0x000000020c0a7825 */ /* 0x000fe200078e0202 */
[----:B------:R0:W-:Y:S04]  /*5b6d0*/  @P3 STG.E.U16 [R6.64], R57 ;  /* 0x0000003906003986 */ /* 0x0001e8000c10150a */
[----:B------:R1:W-:Y:S01]  /*5b6e0*/  @P2 STG.E.U16 [R8.64], R56 ;  /* 0x0000003808002986 */ /* 0x0003e2000c10150a */
[----:B------:R-:W-:Y:S01]  /*5b6f0*/  ISETP.LT.AND P2, PT, R47, c[0x0][0x178], !P0 ;  /* 0x00005e002f007a0c */ /* 0x000fe20004741270 */
[----:B0-----:R-:W-:-:S04]  /*5b700*/  IMAD.WIDE R6, R4, 0x2, R38 ;  /* 0x0000000204067825 */ /* 0x001fc800078e0226 */
[----:B------:R-:W-:Y:S01]  /*5b710*/  IMAD.WIDE R4, R4, 0x2, R40 ;  /* 0x0000000204047825 */ /* 0x000fe200078e0228 */
[----:B------:R-:W-:Y:S01]  /*5b720*/  @P5 STG.E.U16 [R6.64], R44 ;  /* 0x0000002c06005986 */ /* 0x000fe2000c10150a */
[----:B------:R-:W-:-:S03]  /*5b730*/  ISETP.GE.AND P1, PT, R45, c[0x0][0x17c], PT ;  /* 0x00005f002d007a0c */ /* 0x000fc60003f26270 */
[----:B------:R-:W2:Y:S01]  /*5b740*/  LDL.LU R45, [R1+0x4d0] ;  /* 0x0004d000012d7983 */ /* 0x000ea20000300800 */
[----:B-1----:R-:W-:-:S03]  /*5b750*/  IMAD.WIDE R8, R12, 0x2, R16 ;  /* 0x000000020c087825 */ /* 0x002fc600078e0210 */
[----:B------:R-:W3:Y:S04]  /*5b760*/  LDL.LU R46, [R1+0x4c0] ;  /* 0x0004c000012e7983 */ /* 0x000ee80000300800 */
[----:B------:R0:W-:Y:S04]  /*5b770*/  @P4 STG.E.U16 [R4.64], R43 ;  /* 0x0000002b04004986 */ /* 0x0001e8000c10150a */
[----:B------:R1:W-:Y:S01]  /*5b780*/  @P6 STG.E.U16 [R10.64], R0 ;  /* 0x000000000a006986 */ /* 0x0003e2000c10150a */
[----:B------:R-:W-:-:S03]  /*5b790*/  ISETP.LT.AND P6, PT, R48, c[0x0][0x178], !P0 ;  /* 0x00005e0030007a0c */ /* 0x000fc600047c1270 */
[----:B------:R-:W4:Y:S01]  /*5b7a0*/  LDL.LU R49, [R1+0x4a0] ;  /* 0x0004a00001317983 */ /* 0x000f220000300800 */
[----:B0-----:R-:W-:Y:S01]  /*5b7b0*/  IMAD.WIDE R4, R12, 0x2, R18 ;  /* 0x000000020c047825 */ /* 0x001fe200078e0212 */
[----:B-1----:R-:W-:Y:S02]  /*5b7c0*/  PRMT R11, R54, 0x7632, R11 ;  /* 0x00007632360b7816 */ /* 0x002fe4000000000b */
[----:B------:R-:W-:Y:S01]  /*5b7d0*/  PRMT R0, R58, 0x7632, R0 ;  /* 0x000076323a007816 */ /* 0x000fe20000000000 */
[----:B------:R-:W4:Y:S01]  /*5b7e0*/  LDL.LU R54, [R1+0x490] ;  /* 0x0004900001367983 */ /* 0x000f220000300800 */
[----:B------:R-:W-:-:S03]  /*5b7f0*/  PRMT R10, R53, 0x7632, R10 ;  /* 0x00007632350a7816 */ /* 0x000fc6000000000a */
[----:B------:R0:W-:Y:S01]  /*5b800*/  @P2 STG.E.U16 [R8.64], R11 ;  /* 0x0000000b08002986 */ /* 0x0001e2000c10150a */
[----:B------:R-:W-:-:S03]  /*5b810*/  PRMT R13, R44, 0x7632, R13 ;  /* 0x000076322c0d7816 */ /* 0x000fc6000000000d */
[----:B------:R-:W4:Y:S01]  /*5b820*/  LDL.LU R58, [R1+0x460] ;  /* 0x00046000013a7983 */ /* 0x000f220000300800 */
[----:B------:R-:W-:-:S03]  /*5b830*/  PRMT R14, R43, 0x7632, R14 ;  /* 0x000076322b0e7816 */ /* 0x000fc6000000000e */
[----:B------:R1:W-:Y:S01]  /*5b840*/  @P6 STG.E.U16 [R4.64], R0 ;  /* 0x0000000004006986 */ /* 0x0003e2000c10150a */
[----:B0-----:R-:W-:-:S03]  /*5b850*/  PRMT R11, R57, 0x7632, R11 ;  /* 0x00007632390b7816 */ /* 0x001fc6000000000b */
[----:B------:R-:W4:Y:S04]  /*5b860*/  LDL.LU R53, [R1+0x420] ;  /* 0x0004200001357983 */ /* 0x000f280000300800 */
[----:B------:R-:W4:Y:S01]  /*5b870*/  LDL.LU R57, [R1+0x3e0] ;  /* 0x0003e00001397983 */ /* 0x000f220000300800 */
[----:B-1----:R-:W-:-:S03]  /*5b880*/  PRMT R0, R56, 0x7632, R0 ;  /* 0x0000763238007816 */ /* 0x002fc60000000000 */
[----:B------:R-:W4:Y:S04]  /*5b890*/  LDL.LU R56, [R1+0xe0] ;  /* 0x0000e00001387983 */ /* 0x000f280000300800 */
[----:B------:R-:W4:Y:S04]  /*5b8a0*/  LDL.LU R44, [R1+0x2070] ;  /* 0x00207000012c7983 */ /* 0x000f280000300800 */
[----:B------:R-:W4:Y:S01]  /*5b8b0*/  LDL.LU R43, [R1+0x2074] ;  /* 0x00207400012b7983 */ /* 0x000f220000300800 */
[----:B------:R-:W-:Y:S02]  /*5b8c0*/  ISETP.LT.AND P5, PT, R50, c[0x0][0x178], !P0 ;  /* 0x00005e0032007a0c */ /* 0x000fe400047a1270 */
[----:B------:R-:W-:-:S02]  /*5b8d0*/  ISETP.LT.AND P4, PT, R51, c[0x0][0x178], !P0 ;  /* 0x00005e0033007a0c */ /* 0x000fc40004781270 */
[----:B------:R-:W-:Y:S01]  /*5b8e0*/  ISETP.LT.AND P3, PT, R52, c[0x0][0x178], !P0 ;  /* 0x00005e0034007a0c */ /* 0x000fe20004761270 */
[----:B------:R-:W-:-:S04]  /*5b8f0*/  IMAD.WIDE R6, R12, 0x2, R20 ;  /* 0x000000020c067825 */ /* 0x000fc800078e0214 */
[----:B------:R-:W-:Y:S01]  /*5b900*/  IMAD.WIDE R8, R12, 0x2, R22 ;  /* 0x000000020c087825 */ /* 0x000fe200078e0216 */
[----:B------:R-:W-:-:S03]  /*5b910*/  ISETP.LT.AND P2, PT, R55, c[0x0][0x178], !P0 ;  /* 0x00005e0037007a0c */ /* 0x000fc60004741270 */
[----:B------:R-:W-:Y:S01]  /*5b920*/  IMAD.WIDE R4, R12, 0x2, R36 ;  /* 0x000000020c047825 */ /* 0x000fe200078e0224 */
[----:B------:R0:W-:Y:S01]  /*5b930*/  @P5 STG.E.U16 [R6.64], R10 ;  /* 0x0000000a06005986 */ /* 0x0001e2000c10150a */
[----:B------:R-:W-:-:S03]  /*5b940*/  ISETP.LT.AND P0, PT, R59, c[0x0][0x178], !P0 ;  /* 0x00005e003b007a0c */ /* 0x000fc60004701270 */
[----:B------:R-:W-:Y:S01]  /*5b950*/  @P4 STG.E.U16 [R8.64], R11 ;  /* 0x0000000b08004986 */ /* 0x000fe2000c10150a */
[----:B------:R-:W-:-:S03]  /*5b960*/  ISETP.LT.AND P4, PT, R27, c[0x0][0x178], !P1 ;  /* 0x00005e001b007a0c */ /* 0x000fc60004f81270 */
[----:B------:R1:W-:Y:S01]  /*5b970*/  @P3 STG.E.U16 [R4.64], R0 ;  /* 0x0000000004003986 */ /* 0x0003e2000c10150a */
[----:B------:R-:W-:Y:S02]  /*5b980*/  ISETP.LT.AND P3, PT, R47, c[0x0][0x178], !P1 ;  /* 0x00005e002f007a0c */ /* 0x000fe40004f61270 */
[----:B------:R-:W-:Y:S01]  /*5b990*/  ISETP.LT.AND P6, PT, R48, c[0x0][0x178], !P1 ;  /* 0x00005e0030007a0c */ /* 0x000fe20004fc1270 */
[C---:B0-----:R-:W-:Y:S01]  /*5b9a0*/  IMAD.WIDE R6, R12.reuse, 0x2, R40 ;  /* 0x000000020c067825 */ /* 0x041fe200078e0228 */
[----:B-1----:R-:W-:-:S03]  /*5b9b0*/  IADD3 R0, R12, c[0x0][0x198], RZ ;  /* 0x000066000c007a10 */ /* 0x002fc60007ffe0ff */
[----:B------:R-:W-:-:S04]  /*5b9c0*/  IMAD.WIDE R4, R12, 0x2, R38 ;  /* 0x000000020c047825 */ /* 0x000fc800078e0226 */
[C---:B------:R-:W-:Y:S01]  /*5b9d0*/  IMAD.WIDE R8, R0.reuse, 0x2, R2 ;  /* 0x0000000200087825 */ /* 0x040fe200078e0202 */
[----:B------:R0:W-:Y:S03]  /*5b9e0*/  @P2 STG.E.U16 [R4.64], R13 ;  /* 0x0000000d04002986 */ /* 0x0001e6000c10150a */
[----:B------:R-:W-:Y:S01]  /*5b9f0*/  IMAD.WIDE R10, R0, 0x2, R16 ;  /* 0x00000002000a7825 */ /* 0x000fe200078e0210 */
[----:B------:R1:W-:Y:S01]  /*5ba00*/  @P0 STG.E.U16 [R6.64], R14 ;  /* 0x0000000e06000986 */ /* 0x0003e2000c10150a */
[----:B------:R-:W-:Y:S02]  /*5ba10*/  ISETP.LT.AND P2, PT, R50, c[0x0][0x178], !P1 ;  /* 0x00005e0032007a0c */ /* 0x000fe40004f41270 */
[----:B------:R-:W-:Y:S01]  /*5ba20*/  ISETP.LT.AND P5, PT, R51, c[0x0][0x178], !P1 ;  /* 0x00005e0033007a0c */ /* 0x000fe20004fa1270 */
[----:B0-----:R-:W-:-:S04]  /*5ba30*/  IMAD.WIDE R4, R0, 0x2, R18 ;  /* 0x0000000200047825 */ /* 0x001fc800078e0212 */
[----:B-1----:R-:W-:Y:S01]  /*5ba40*/  IMAD.WIDE R6, R0, 0x2, R36 ;  /* 0x0000000200067825 */ /* 0x002fe200078e0224 */
[----:B--2---:R0:W-:Y:S01]  /*5ba50*/  @P4 STG.E.U16 [R8.64], R45 ;  /* 0x0000002d08004986 */ /* 0x0041e2000c10150a */
[----:B------:R-:W-:-:S03]  /*5ba60*/  ISETP.LT.AND P4, PT, R52, c[0x0][0x178], !P1 ;  /* 0x00005e0034007a0c */ /* 0x000fc60004f81270 */
[----:B---3--:R1:W-:Y:S01]  /*5ba70*/  @P3 STG.E.U16 [R10.64], R46 ;  /* 0x0000002e0a003986 */ /* 0x0083e2000c10150a */
[----:B------:R-:W-:Y:S02]  /*5ba80*/  ISETP.LT.AND P3, PT, R55, c[0x0][0x178], !P1 ;  /* 0x00005e0037007a0c */ /* 0x000fe40004f61270 */
[----:B------:R-:W-:Y:S01]  /*5ba90*/  ISETP.LT.AND P1, PT, R59, c[0x0][0x178], !P1 ;  /* 0x00005e003b007a0c */ /* 0x000fe20004f21270 */
[C---:B0-----:R-:W-:Y:S01]  /*5baa0*/  IMAD.WIDE R8, R0.reuse, 0x2, R38 ;  /* 0x0000000200087825 */ /* 0x041fe200078e0226 */
[----:B----4-:R0:W-:Y:S03]  /*5bab0*/  @P6 STG.E.U16 [R4.64], R49 ;  /* 0x0000003104006986 */ /* 0x0101e6000c10150a */
[----:B-1----:R-:W-:-:S04]  /*5bac0*/  IMAD.WIDE R10, R0, 0x2, R20 ;  /* 0x00000002000a7825 */ /* 0x002fc800078e0214 */
[C---:B0-----:R-:W-:Y:S01]  /*5bad0*/  IMAD.WIDE R4, R0.reuse, 0x2, R22 ;  /* 0x0000000200047825 */ /* 0x041fe200078e0216 */
[----:B------:R0:W-:Y:S04]  /*5bae0*/  @P2 STG.E.U16 [R10.64], R54 ;  /* 0x000000360a002986 */ /* 0x0001e8000c10150a */
[----:B------:R-:W-:Y:S01]  /*5baf0*/  @P5 STG.E.U16 [R4.64], R58 ;  /* 0x0000003a04005986 */ /* 0x000fe2000c10150a */
[----:B0-----:R-:W-:-:S03]  /*5bb00*/  IMAD.WIDE R10, R0, 0x2, R40 ;  /* 0x00000002000a7825 */ /* 0x001fc600078e0228 */
[----:B------:R-:W-:Y:S04]  /*5bb10*/  @P4 STG.E.U16 [R6.64], R53 ;  /* 0x0000003506004986 */ /* 0x000fe8000c10150a */
[----:B------:R0:W-:Y:S01]  /*5bb20*/  @P3 STG.E.U16 [R8.64], R57 ;  /* 0x0000003908003986 */ /* 0x0001e2000c10150a */
[----:B------:R-:W-:Y:S02]  /*5bb30*/  IADD3 R0, R0, c[0x0][0x198], RZ ;  /* 0x0000660000007a10 */ /* 0x000fe40007ffe0ff */
[----:B------:R-:W-:-:S04]  /*5bb40*/  ISETP.GE.AND P6, PT, R43, c[0x0][0x17c], PT ;  /* 0x00005f002b007a0c */ /* 0x000fc80003fc6270 */
[----:B------:R-:W-:Y:S02]  /*5bb50*/  ISETP.LT.AND P3, PT, R27, c[0x0][0x178], !P6 ;  /* 0x00005e001b007a0c */ /* 0x000fe40007761270 */
[----:B------:R-:W-:Y:S02]  /*5bb60*/  ISETP.LT.AND P5, PT, R47, c[0x0][0x178], !P6 ;  /* 0x00005e002f007a0c */ /* 0x000fe400077a1270 */
[----:B------:R-:W-:Y:S01]  /*5bb70*/  ISETP.LT.AND P4, PT, R48, c[0x0][0x178], !P6 ;  /* 0x00005e0030007a0c */ /* 0x000fe20007781270 */
[----:B------:R1:W-:Y:S01]  /*5bb80*/  @P1 STG.E.U16 [R10.64], R56 ;  /* 0x000000380a001986 */ /* 0x0003e2000c10150a */
[----:B------:R-:W-:Y:S01]  /*5bb90*/  ISETP.LT.AND P1, PT, R50, c[0x0][0x178], !P6 ;  /* 0x00005e0032007a0c */ /* 0x000fe20007721270 */
[C---:B0-----:R-:W-:Y:S01]  /*5bba0*/  IMAD.WIDE R8, R0.reuse, 0x2, R2 ;  /* 0x0000000200087825 */ /* 0x041fe200078e0202 */
[----:B------:R-:W-:Y:S02]  /*5bbb0*/  PRMT R12, R45, 0x7632, R12 ;  /* 0x000076322d0c7816 */ /* 0x000fe4000000000c */
[----:B------:R-:W-:Y:S01]  /*5bbc0*/  ISETP.LT.AND P2, PT, R51, c[0x0][0x178], !P6 ;  /* 0x00005e0033007a0c */ /* 0x000fe20007741270 */
[----:B------:R-:W-:-:S04]  /*5bbd0*/  IMAD.WIDE R4, R0, 0x2, R16 ;  /* 0x0000000200047825 */ /* 0x000fc800078e0210 */
[----:B------:R-:W-:Y:S01]  /*5bbe0*/  IMAD.WIDE R6, R0, 0x2, R18 ;  /* 0x0000000200067825 */ /* 0x000fe200078e0212 */
[----:B-1----:R-:W-:Y:S02]  /*5bbf0*/  PRMT R10, R46, 0x7632, R10 ;  /* 0x000076322e0a7816 */ /* 0x002fe4000000000a */
[----:B------:R-:W-:Y:S01]  /*5bc00*/  PRMT R11, R49, 0x7632, R11 ;  /* 0x00007632310b7816 */ /* 0x000fe2000000000b */
[----:B------:R0:W-:Y:S04]  /*5bc10*/  @P3 STG.E.U16 [R8.64], R12 ;  /* 0x0000000c08003986 */ /* 0x0001e8000c10150a */
[----:B------:R1:W-:Y:S04]  /*5bc20*/  @P5 STG.E.U16 [R4.64], R10 ;  /* 0x0000000a04005986 */ /* 0x0003e8000c10150a */
[----:B------:R2:W-:Y:S01]  /*5bc30*/  @P4 STG.E.U16 [R6.64], R11 ;  /* 0x0000000b06004986 */ /* 0x0005e2000c10150a */
[----:B0-----:R-:W-:Y:S01]  /*5bc40*/  PRMT R12, R54, 0x7632, R12 ;  /* 0x00007632360c7816 */ /* 0x001fe2000000000c */
[----:B------:R-:W-:-:S02]  /*5bc50*/  IMAD.WIDE R8, R0, 0x2, R20 ;  /* 0x0000000200087825 */ /* 0x000fc400078e0214 */
[----:B------:R-:W3:Y:S02]  /*5bc60*/  LDL.LU R46, [R1+0x560] ;  /* 0x00056000012e7983 */ /* 0x000ee40000300800 */
[----:B-1----:R-:W-:Y:S02]  /*5bc70*/  IMAD.WIDE R4, R0, 0x2, R22 ;  /* 0x0000000200047825 */ /* 0x002fe400078e0216 */
[----:B------:R-:W4:Y:S01]  /*5bc80*/  LDL.LU R49, [R1+0x550] ;  /* 0x0005500001317983 */ /* 0x000f220000300800 */
[----:B--2---:R-:W-:-:S03]  /*5bc90*/  PRMT R6, R58, 0x7632, R6 ;  /* 0x000076323a067816 */ /* 0x004fc60000000006 */
[----:B------:R-:W-:Y:S04]  /*5bca0*/  @P1 STG.E.U16 [R8.64], R12 ;  /* 0x0000000c08001986 */ /* 0x000fe8000c10150a */
[----:B------:R-:W2:Y:S04]  /*5bcb0*/  LDL.LU R54, [R1+0x530] ;  /* 0x0005300001367983 */ /* 0x000ea80000300800 */
[----:B------:R0:W-:Y:S04]  /*5bcc0*/  @P2 STG.E.U16 [R4.64], R6 ;  /* 0x0000000604002986 */ /* 0x0001e8000c10150a */
[----:B------:R-:W2:Y:S01]  /*5bcd0*/  LDL.LU R58, [R1+0x520] ;  /* 0x00052000013a7983 */ /* 0x000ea20000300800 */
[----:B------:R-:W-:-:S02]  /*5bce0*/  ISETP.GE.AND P0, PT, R44, c[0x0][0x17c], PT ;  /* 0x00005f002c007a0c */ /* 0x000fc40003f06270 */
[----:B0-----:R-:W-:Y:S02]  /*5bcf0*/  PRMT R5, R53, 0x7632, R5 ;  /* 0x0000763235057816 */ /* 0x001fe40000000005 */
[----:B------:R-:W2:Y:S04]  /*5bd00*/  LDL.LU R53, [R1+0x4f0] ;  /* 0x0004f00001357983 */ /* 0x000ea80000300800 */
[----:B------:R-:W2:Y:S04]  /*5bd10*/  LDL.LU R45, [R1+0x2078] ;  /* 0x00207800012d7983 */ /* 0x000ea80000300800 */
[----:B------:R-:W2:Y:S01]  /*5bd20*/  LDL.LU R44, [R1+0x207c] ;  /* 0x00207c00012c7983 */ /* 0x000ea20000300800 */
[----:B------:R-:W-:-:S02]  /*5bd30*/  PRMT R12, R57, 0x7632, R12 ;  /* 0x00007632390c7816 */ /* 0x000fc4000000000c */
[----:B------:R-:W-:Y:S01]  /*5bd40*/  PRMT R13, R56, 0x7632, R13 ;  /* 0x00007632380d7816 */ /* 0x000fe2000000000d */
        /* <DEDUP_REMOVED lines=8> */
[----:B------:R-:W-:Y:S01]  /*5bdd0*/  IMAD.WIDE R8, R0, 0x2, R38 ;  /* 0x0000000200087825 */ /* 0x000fe200078e0226 */
[----:B------:R-:W-:-:S03]  /*5bde0*/  ISETP.LT.AND P2, PT, R47, c[0x0][0x178], !P0 ;  /* 0x00005e002f007a0c */ /* 0x000fc60004741270 */
[C---:B------:R-:W-:Y:S01]  /*5bdf0*/  IMAD.WIDE R10, R0.reuse, 0x2, R40 ;  /* 0x00000002000a7825 */ /* 0x040fe200078e0228 */
[----:B------:R-:W-:Y:S01]  /*5be00*/  IADD3 R4, R0, c[0x0][0x198], RZ ;  /* 0x0000660000047a10 */ /* 0x000fe20007ffe0ff */
[----:B------:R0:W-:Y:S01]  /*5be10*/  @P1 STG.E.U16 [R6.64], R5 ;  /* 0x0000000506001986 */ /* 0x0001e2000c10150a */
[----:B------:R-:W-:-:S03]  /*5be20*/  ISETP.LT.AND P5, PT, R48, c[0x0][0x178], !P0 ;  /* 0x00005e0030007a0c */ /* 0x000fc600047a1270 */
        /* <DEDUP_REMOVED lines=8> */
[----:B---3--:R0:W-:Y:S04]  /*5beb0*/  @P4 STG.E.U16 [R8.64], R46 ;  /* 0x0000002e08004986 */ /* 0x0081e8000c10150a */
[----:B----4-:R1:W-:Y:S01]  /*5bec0*/  @P2 STG.E.U16 [R6.64], R49 ;  /* 0x0000003106002986 */ /* 0x0103e2000c10150a */
[----:B------:R-:W-:Y:S01]  /*5bed0*/  ISETP.LT.AND P4, PT, R52, c[0x0][0x178], !P0 ;  /* 0x00005e0034007a0c */ /* 0x000fe20004781270 */
[C---:B0-----:R-:W-:Y:S02]  /*5bee0*/  IMAD.WIDE R8, R4.reuse, 0x2, R20 ;  /* 0x0000000204087825 */ /* 0x041fe400078e0214 */
[----:B--2---:R0:W-:Y:S02]  /*5bef0*/  @P5 STG.E.U16 [R10.64], R54 ;  /* 0x000000360a005986 */ /* 0x0041e4000c10150a */
[C---:B-1----:R-:W-:Y:S01]  /*5bf00*/  IMAD.WIDE R6, R4.reuse, 0x2, R22 ;  /* 0x0000000204067825 */ /* 0x042fe200078e0216 */
[----:B------:R-:W-:Y:S01]  /*5bf10*/  ISETP.LT.AND P5, PT, R55, c[0x0][0x178], !P0 ;  /* 0x00005e0037007a0c */ /* 0x000fe200047a1270 */
[----:B------:R1:W-:Y:S04]  /*5bf20*/  @P6 STG.E.U16 [R8.64], R58 ;  /* 0x0000003a08006986 */ /* 0x0003e8000c10150a */
[----:B------:R2:W-:Y:S01]  /*5bf30*/  @P3 STG.E.U16 [R6.64], R53 ;  /* 0x0000003506003986 */ /* 0x0005e2000c10150a */
[----:B------:R-:W-:Y:S01]  /*5bf40*/  ISETP.LT.AND P3, PT, R59, c[0x0][0x178], !P0 ;  /* 0x00005e003b007a0c */ /* 0x000fe20004761270 */
[----:B0-----:R-:W-:Y:S01]  /*5bf50*/  IMAD.WIDE R10, R4, 0x2, R36 ;  /* 0x00000002040a7825 */ /* 0x001fe200078e0224 */
[----:B------:R-:W-:-:S03]  /*5bf60*/  ISETP.GE.AND P2, PT, R44, c[0x0][0x17c], PT ;  /* 0x00005f002c007a0c */ /* 0x000fc60003f46270 */
[----:B-1----:R-:W-:Y:S01]  /*5bf70*/  IMAD.WIDE R8, R4, 0x2, R40 ;  /* 0x0000000204087825 */ /* 0x002fe200078e0228 */
[----:B------:R-:W-:-:S03]  /*5bf80*/  ISETP.LT.AND P6, PT, R27, c[0x0][0x178], !P2 ;  /* 0x00005e001b007a0c */ /* 0x000fc600057c1270 */
[----:B--2---:R-:W-:Y:S01]  /*5bf90*/  IMAD.WIDE R6, R4, 0x2, R38 ;  /* 0x0000000204067825 */ /* 0x004fe200078e0226 */
[----:B------:R0:W-:Y:S01]  /*5bfa0*/  @P4 STG.E.U16 [R10.64], R57 ;  /* 0x000000390a004986 */ /* 0x0001e2000c10150a */
[----:B------:R-:W-:-:S03]  /*5bfb0*/  ISETP.LT.AND P4, PT, R47, c[0x0][0x178], !P2 ;  /* 0x00005e002f007a0c */ /* 0x000fc60005781270 */
[----:B------:R1:W-:Y:S01]  /*5bfc0*/  @P5 STG.E.U16 [R6.64], R56 ;  /* 0x0000003806005986 */ /* 0x0003e2000c10150a */
[----:B------:R-:W-:-:S03]  /*5bfd0*/  IMAD.WIDE R4, R0, 0x2, R2 ;  /* 0x0000000200047825 */ /* 0x000fc600078e0202 */
[----:B------:R-:W-:Y:S01]  /*5bfe0*/  @P3 STG.E.U16 [R8.64], R32 ;  /* 0x0000002008003986 */ /* 0x000fe2000c10150a */
[----:B------:R-:W-:Y:S02]  /*5bff0*/  ISETP.LT.AND P3, PT, R48, c[0x0][0x178], !P2 ;  /* 0x00005e0030007a0c */ /* 0x000fe40005761270 */
[----:B0-----:R-:W-:Y:S02]  /*5c000*/  PRMT R10, R46, 0x7632, R10 ;  /* 0x000076322e0a7816 */ /* 0x001fe4000000000a */
[----:B------:R-:W2:Y:S01]  /*5c010*/  LDL.LU R46, [R1+0x580] ;  /* 0x00058000012e7983 */ /* 0x000ea20000300800 */
[----:B------:R-:W-:-:S03]  /*5c020*/  PRMT R11, R49, 0x7632, R11 ;  /* 0x00007632310b7816 */ /* 0x000fc6000000000b */
[----:B------:R-:W3:Y:S01]  /*5c030*/  LDL.LU R49, [R1+0x570] ;  /* 0x0005700001317983 */ /* 0x000ee20000300800 */
[----:B------:R-:W-:Y:S02]  /*5c040*/  ISETP.GE.AND P0, PT, R43, c[0x0][0x17c], PT ;  /* 0x00005f002b007a0c */ /* 0x000fe40003f06270 */
[----:B------:R-:W-:Y:S01]  /*5c050*/  PRMT R12, R54, 0x7632, R12 ;  /* 0x00007632360c7816 */ /* 0x000fe2000000000c */
[----:B------:R-:W4:Y:S01]  /*5c060*/  LDL.LU R43, [R1+0x2084] ;  /* 0x00208400012b7983 */ /* 0x000f220000300800 */
[----:B-1----:R-:W-:Y:S01]  /*5c070*/  IMAD.WIDE R6, R0, 0x2, R16 ;  /* 0x0000000200067825 */ /* 0x002fe200078e0210 */
[----:B------:R-:W-:Y:S02]  /*5c080*/  PRMT R13, R58, 0x7632, R13 ;  /* 0x000076323a0d7816 */ /* 0x000fe4000000000d */
[----:B------:R-:W4:Y:S04]  /*5c090*/  LDL.LU R54, [R1+0x540] ;  /* 0x0005400001367983 */ /* 0x000f280000300800 */
[----:B------:R0:W-:Y:S04]  /*5c0a0*/  @P6 STG.E.U16 [R4.64], R10 ;  /* 0x0000000a04006986 */ /* 0x0001e8000c10150a */
[----:B------:R-:W4:Y:S01]  /*5c0b0*/  LDL.LU R58, [R1+0x510] ;  /* 0x00051000013a7983 */ /* 0x000f220000300800 */
[----:B------:R-:W-:-:S02]  /*5c0c0*/  PRMT R14, R53, 0x7632, R14 ;  /* 0x00007632350e7816 */ /* 0x000fc4000000000e */
[----:B------:R-:W-:Y:S01]  /*5c0d0*/  PRMT R15, R57, 0x7632, R15 ;  /* 0x00007632390f7816 */ /* 0x000fe2000000000f */
[----:B------:R-:W-:Y:S01]  /*5c0e0*/  @P4 STG.E.U16 [R6.64], R11 ;  /* 0x0000000b06004986 */ /* 0x000fe2000c10150a */
[----:B0-----:R-:W-:-:S03]  /*5c0f0*/  IMAD.WIDE R4, R0, 0x2, R18 ;  /* 0x0000000200047825 */ /* 0x001fc600078e0212 */
[----:B------:R-:W4:Y:S04]  /*5c100*/  LDL.LU R53, [R1+0x4e0] ;  /* 0x0004e00001357983 */ /* 0x000f280000300800 */
[----:B------:R0:W-:Y:S04]  /*5c110*/  @P3 STG.E.U16 [R4.64], R12 ;  /* 0x0000000c04003986 */ /* 0x0001e8000c10150a */
[----:B------:R-:W4:Y:S01]  /*5c120*/  LDL.LU R57, [R1+0x400] ;  /* 0x0004000001397983 */ /* 0x000f220000300800 */
[----:B0-----:R-:W-:-:S03]  /*5c130*/  PRMT R12, R56, 0x7632, R12 ;  /* 0x00007632380c7816 */ /* 0x001fc6000000000c */
[----:B------:R-:W4:Y:S01]  /*5c140*/  LDL.LU R56, [R1+0x390] ;  /* 0x0003900001387983 */ /* 0x000f220000300800 */
[----:B------:R-:W-:Y:S02]  /*5c150*/  ISETP.LT.AND P6, PT, R50, c[0x0][0x178], !P2 ;  /* 0x00005e0032007a0c */ /* 0x000fe400057c1270 */
[----:B------:R-:W-:Y:S02]  /*5c160*/  ISETP.LT.AND P4, PT, R51, c[0x0][0x178], !P2 ;  /* 0x00005e0033007a0c */ /* 0x000fe40005781270 */
[----:B------:R-:W-:Y:S01]  /*5c170*/  ISETP.LT.AND P5, PT, R52, c[0x0][0x178], !P2 ;  /* 0x00005e0034007a0c */ /* 0x000fe200057a1270 */
[----:B------:R-:W-:Y:S01]  /*5c180*/  IMAD.WIDE R6, R0, 0x2, R20 ;  /* 0x0000000200067825 */ /* 0x000fe200078e0214 */
[----:B------:R-:W-:-:S03]  /*5c190*/  ISETP.LT.AND P3, PT, R55, c[0x0][0x178], !P2 ;  /* 0x00005e0037007a0c */ /* 0x000fc60005761270 */
[----:B------:R-:W-:Y:S01]  /*5c1a0*/  IMAD.WIDE R8, R0, 0x2, R22 ;  /* 0x0000000200087825 */ /* 0x000fe200078e0216 */
[----:B------:R-:W-:-:S03]  /*5c1b0*/  ISETP.LT.AND P2, PT, R59, c[0x0][0x178], !P2 ;  /* 0x00005e003b007a0c */ /* 0x000fc60005741270 */
[----:B------:R-:W-:Y:S01]  /*5c1c0*/  IMAD.WIDE R10, R0, 0x2, R36 ;  /* 0x00000002000a7825 */ /* 0x000fe200078e0224 */
[----:B------:R0:W-:Y:S01]  /*5c1d0*/  @P6 STG.E.U16 [R6.64], R13 ;  /* 0x0000000d06006986 */ /* 0x0001e2000c10150a */
[----:B------:R-:W-:-:S03]  /*5c1e0*/  ISETP.LT.AND P6, PT, R27, c[0x0][0x178], !P0 ;  /* 0x00005e001b007a0c */ /* 0x000fc600047c1270 */
[----:B------:R1:W-:Y:S01]  /*5c1f0*/  @P4 STG.E.U16 [R8.64], R14 ;  /* 0x0000000e08004986 */ /* 0x0003e2000c10150a */
[----:B------:R-:W-:-:S03]  /*5c200*/  IADD3 R4, R0, c[0x0][0x198], RZ ;  /* 0x0000660000047a10 */ /* 0x000fc60007ffe0ff */
[----:B------:R1:W-:Y:S01]  /*5c210*/  @P5 STG.E.U16 [R10.64], R15 ;  /* 0x0000000f0a005986 */ /* 0x0003e2000c10150a */
[----:B------:R-:W-:Y:S01]  /*5c220*/  ISETP.LT.AND P5, PT, R47, c[0x0][0x178], !P0 ;  /* 0x00005e002f007a0c */ /* 0x000fe200047a1270 */
[----:B0-----:R-:W-:Y:S01]  /*5c230*/  IMAD.WIDE R6, R0, 0x2, R38 ;  /* 0x0000000200067825 */ /* 0x001fe200078e0226 */
[----:B------:R-:W-:Y:S02]  /*5c240*/  ISETP.LT.AND P4, PT, R48, c[0x0][0x178], !P0 ;  /* 0x00005e0030007a0c */ /* 0x000fe40004781270 */
[----:B------:R-:W-:Y:S01]  /*5c250*/  PRMT R5, R32, 0x7632, R5 ;  /* 0x0000763220057816 */ /* 0x000fe20000000005 */
[----:B-1----:R-:W-:Y:S01]  /*5c260*/  IMAD.WIDE R8, R4, 0x2, R2 ;  /* 0x0000000204087825 */ /* 0x002fe200078e0202 */
[----:B------:R0:W-:Y:S01]  /*5c270*/  @P3 STG.E.U16 [R6.64], R12 ;  /* 0x0000000c06003986 */ /* 0x0001e2000c10150a */
[----:B------:R-:W-:Y:S02]  /*5c280*/  ISETP.LT.AND P3, PT, R50, c[0x0][0x178], !P0 ;  /* 0x00005e0032007a0c */ /* 0x000fe40004761270 */
[----:B------:R-:W-:-:S05]  /*5c290*/  IMAD.WIDE R10, R0, 0x2, R40 ;  /* 0x00000002000a7825 */ /* 0x000fca00078e0228 */
[----:B------:R1:W-:Y:S01]  /*5c2a0*/  @P2 STG.E.U16 [R10.64], R5 ;  /* 0x000000050a002986 */ /* 0x0003e2000c10150a */
[C---:B0-----:R-:W-:Y:S01]  /*5c2b0*/  IMAD.WIDE R6, R4.reuse, 0x2, R16 ;  /* 0x0000000204067825 */ /* 0x041fe200078e0210 */
[----:B------:R-:W-:Y:S02]  /*5c2c0*/  ISETP.LT.AND P2, PT, R51, c[0x0][0x178], !P0 ;  /* 0x00005e0033007a0c */ /* 0x000fe40004741270 */
[C---:B------:R-:W-:Y:S01]  /*5c2d0*/  IADD3 R0, R4.reuse, c[0x0][0x198], RZ ;  /* 0x0000660004007a10 */ /* 0x040fe20007ffe0ff */
[----:B-1----:R-:W-:Y:S01]  /*5c2e0*/  IMAD.WIDE R10, R4, 0x2, R22 ;  /* 0x00000002040a7825 */ /* 0x002fe200078e0216 */
[----:B------:R-:W-:Y:S01]  /*5c2f0*/  ISETP.GE.AND P1, PT, R45, c[0x0][0x17c], PT ;  /* 0x00005f002d007a0c */ /* 0x000fe20003f26270 */
[----:B--2---:R0:W-:Y:S01]  /*5c300*/  @P6 STG.E.U16 [R8.64], R46 ;  /* 0x0000002e08006986 */ /* 0x0041e2000c10150a */
[----:B------:R-:W-:-:S03]  /*5c310*/  ISETP.LT.AND P6, PT, R52, c[0x0][0x178], !P0 ;  /* 0x00005e0034007a0c */ /* 0x000fc600047c1270 */
[----:B---3--:R1:W-:Y:S01]  /*5c320*/  @P5 STG.E.U16 [R6.64], R49 ;  /* 0x0000003106005986 */ /* 0x0083e2000c10150a */
[----:B------:R-:W-:Y:S02]  /*5c330*/  ISETP.LT.AND P5, PT, R55, c[0x0][0x178], !P0 ;  /* 0x00005e0037007a0c */ /* 0x000fe400047a1270 */
[----:B------:R-:W-:Y:S01]  /*5c340*/  ISETP.LT.AND P0, PT, R59, c[0x0][0x178], !P0 ;  /* 0x00005e003b007a0c */ /* 0x000fe20004701270 */
[----:B0-----:R-:W-:-:S04]  /*5c350*/  IMAD.WIDE R8, R4, 0x2, R18 ;  /* 0x0000000204087825 */ /* 0x001fc800078e0212 */
[----:B-1----:R-:W-:Y:S01]  /*5c360*/  IMAD.WIDE R6, R4, 0x2, R20 ;  /* 0x0000000204067825 */ /* 0x002fe200078e0214 */
[----:B----4-:R0:W-:Y:S01]  /*5c370*/  @P4 STG.E.U16 [R8.64], R54 ;  /* 0x0000003608004986 */ /* 0x0101e2000c10150a */
[----:B------:R-:W-:-:S03]  /*5c380*/  ISETP.GE.AND P4, PT, R43, c[0x0][0x17c], PT ;  /* 0x00005f002b007a0c */ /* 0x000fc60003f86270 */
[----:B------:R1:W-:Y:S01]  /*5c390*/  @P3 STG.E.U16 [R6.64], R58 ;  /* 0x0000003a06003986 */ /* 0x0003e2000c10150a */
[----:B------:R-:W-:Y:S01]  /*5c3a0*/  ISETP.LT.AND P3, PT, R27, c[0x0][0x178], !P4 ;  /* 0x00005e001b007a0c */ /* 0x000fe20006761270 */
[----:B0-----:R-:W-:-:S04]  /*5c3b0*/  IMAD.WIDE R8, R4, 0x2, R38 ;  /* 0x0000000204087825 */ /* 0x001fc800078e0226 */
[C---:B-1----:R-:W-:Y:S01]  /*5c3c0*/  IMAD.WIDE R6, R4.reuse, 0x2, R36 ;  /* 0x0000000204067825 */ /* 0x042fe200078e0224 */
[----:B------:R-:W-:Y:S03]  /*5c3d0*/  @P2 STG.E.U16 [R10.64], R53 ;  /* 0x000000350a002986 */ /* 0x000fe6000c10150a */
[----:B------:R-:W-:Y:S01]  /*5c3e0*/  IMAD.WIDE R4, R4, 0x2, R40 ;  /* 0x0000000204047825 */ /* 0x000fe200078e0228 */
[----:B------:R0:W-:Y:S01]  /*5c3f0*/  @P6 STG.E.U16 [R6.64], R57 ;  /* 0x0000003906006986 */ /* 0x0001e2000c10150a */
[----:B------:R-:W-:Y:S02]  /*5c400*/  ISETP.LT.AND P6, PT, R47, c[0x0][0x178], !P4 ;  /* 0x00005e002f007a0c */ /* 0x000fe400067c1270 */
[----:B------:R-:W-:Y:S02]  /*5c410*/  ISETP.LT.AND P2, PT, R50, c[0x0][0x178], !P4 ;  /* 0x00005e0032007a0c */ /* 0x000fe40006741270 */
[----:B------:R-:W-:-:S02]  /*5c420*/  PRMT R12, R49, 0x7632, R12 ;  /* 0x00007632310c7816 */ /* 0x000fc4000000000c */
[----:B------:R-:W-:Y:S01]  /*5c430*/  PRMT R13, R54, 0x7632, R13 ;  /* 0x00007632360d7816 */ /* 0x000fe2000000000d */
[----:B------:R-:W2:Y:S04]  /*5c440*/  LDL.LU R49, [R1+0x484] ;  /* 0x0004840001317983 */ /* 0x000ea80000300800 */
[----:B------:R1:W-:Y:S01]  /*5c450*/  @P5 STG.E.U16 [R8.64], R56 ;  /* 0x0000003808005986 */ /* 0x0003e2000c10150a */
[----:B------:R-:W-:Y:S01]  /*5c460*/  ISETP.LT.AND P5, PT, R48, c[0x0][0x178], !P4 ;  /* 0x00005e0030007a0c */ /* 0x000fe200067a1270 */
[----:B0-----:R-:W-:Y:S02]  /*5c470*/  IMAD.WIDE R6, R0, 0x2, R2 ;  /* 0x0000000200067825 */ /* 0x001fe400078e0202 */
[----:B------:R0:W-:Y:S01]  /*5c480*/  @P0 STG.E.U16 [R4.64], R28 ;  /* 0x0000001c04000986 */ /* 0x0001e2000c10150a */
[----:B------:R-:W-:-:S02]  /*5c490*/  ISETP.LT.AND P0, PT, R51, c[0x0][0x178], !P4 ;  /* 0x00005e0033007a0c */ /* 0x000fc40006701270 */
[----:B------:R-:W-:Y:S01]  /*5c4a0*/  PRMT R14, R58, 0x7632, R14 ;  /* 0x000076323a0e7816 */ /* 0x000fe2000000000e */
[----:B------:R-:W3:Y:S01]  /*5c4b0*/  LDL.LU R54, [R1+0x474] ;  /* 0x0004740001367983 */ /* 0x000ee20000300800 */
[----:B-1----:R-:W-:-:S03]  /*5c4c0*/  PRMT R8, R46, 0x7632, R8 ;  /* 0x000076322e087816 */ /* 0x002fc60000000008 */
[----:B------:R-:W4:Y:S01]  /*5c4d0*/  LDL.LU R58, [R1+0x454] ;  /* 0x00045400013a7983 */ /* 0x000f220000300800 */
[----:B------:R-:W-:Y:S01]  /*5c4e0*/  PRMT R15, R53, 0x7632, R15 ;  /* 0x00007632350f7816 */ /* 0x000fe2000000000f */
[C---:B0-----:R-:W-:Y:S02]  /*5c4f0*/  IMAD.WIDE R4, R0.reuse, 0x2, R16 ;  /* 0x0000000200047825 */ /* 0x041fe400078e0210 */
[----:B------:R0:W-:Y:S04]  /*5c500*/  @P3 STG.E.U16 [R6.64], R8 ;  /* 0x0000000806003986 */ /* 0x0001e8000c10150a */
[----:B------:R-:W4:Y:S01]  /*5c510*/  LDL.LU R53, [R1+0x444] ;  /* 0x0004440001357983 */ /* 0x000f220000300800 */
[----:B------:R-:W-:-:S03]  /*5c520*/  IMAD.WIDE R10, R0, 0x2, R22 ;  /* 0x00000002000a7825 */ /* 0x000fc600078e0216 */
[----:B------:R-:W4:Y:S01]  /*5c530*/  LDL.LU R46, [R1+0x2088] ;  /* 0x00208800012e7983 */ /* 0x000f220000300800 */
[----:B0-----:R-:W-:-:S03]  /*5c540*/  IMAD.WIDE R6, R0, 0x2, R18 ;  /* 0x0000000200067825 */ /* 0x001fc600078e0212 */
[----:B------:R-:W-:Y:S01]  /*5c550*/  @P6 STG.E.U16 [R4.64], R12 ;  /* 0x0000000c04006986 */ /* 0x000fe2000c10150a */
[----:B------:R-:W-:-:S03]  /*5c560*/  IMAD.WIDE R8, R0, 0x2, R20 ;  /* 0x0000000200087825 */ /* 0x000fc600078e0214 */
[----:B------:R-:W-:Y:S04]  /*5c570*/  @P5 STG.E.U16 [R6.64], R13 ;  /* 0x0000000d06005986 */ /* 0x000fe8000c10150a */
[----:B------:R-:W-:Y:S04]  /*5c580*/  @P2 STG.E.U16 [R8.64], R14 ;  /* 0x0000000e08002986 */ /* 0x000fe8000c10150a */
[----:B------:R0:W-:Y:S04]  /*5c590*/  @P0 STG.E.U16 [R10.64], R15 ;  /* 0x0000000f0a000986 */ /* 0x0001e8000c10150a */
[----:B------:R-:W4:Y:S01]  /*5c5a0*/  LDL.LU R45, [R1+0x208c] ;  /* 0x00208c00012d7983 */ /* 0x000f220000300800 */
[----:B0-----:R-:W-:-:S03]  /*5c5b0*/  PRMT R10, R57, 0x7632, R10 ;  /* 0x00007632390a7816 */ /* 0x001fc6000000000a */
[----:B------:R-:W4:Y:S01]  /*5c5c0*/  LDL.LU R57, [R1+0x434] ;  /* 0x0004340001397983 */ /* 0x000f220000300800 */
[----:B------:R-:W-:-:S03]  /*5c5d0*/  PRMT R11, R56, 0x7632, R11 ;  /* 0x00007632380b7816 */ /* 0x000fc6000000000b */
[----:B------:R-:W4:Y:S04]  /*5c5e0*/  LDL.LU R56, [R1+0x414] ;  /* 0x0004140001387983 */ /* 0x000f280000300800 */
[----:B------:R-:W4:Y:S04]  /*5c5f0*/  LDL.LU R43, [R1+0x3f4] ;  /* 0x0003f400012b7983 */ /* 0x000f280000300800 */
[----:B------:R-:W4:Y:S01]  /*5c600*/  LDL.LU R44, [R1+0x2c4] ;  /* 0x0002c400012c7983 */ /* 0x000f220000300800 */
[----:B------:R-:W-:Y:S02]  /*5c610*/  ISETP.LT.AND P2, PT, R52, c[0x0][0x178], !P4 ;  /* 0x00005e0034007a0c */ /* 0x000fe40006741270 */
[----:B------:R-:W-:-:S02]  /*5c620*/  ISETP.LT.AND P0, PT, R55, c[0x0][0x178], !P4 ;  /* 0x00005e0037007a0c */ /* 0x000fc40006701270 */
[----:B------:R-:W-:Y:S01]  /*5c630*/  ISETP.LT.AND P3, PT, R59, c[0x0][0x178], !P4 ;  /* 0x00005e003b007a0c */ /* 0x000fe20006761270 */
[C---:B------:R-:W-:Y:S01]  /*5c640*/  IMAD.WIDE R8, R0.reuse, 0x2, R36 ;  /* 0x0000000200087825 */ /* 0x040fe200078e0224 */
[----:B------:R-:W-:Y:S02]  /*5c650*/  ISETP.LT.AND P5, PT, R27, c[0x0][0x178], !P1 ;  /* 0x00005e001b007a0c */ /* 0x000fe40004fa1270 */
[----:B------:R-:W-:Y:S01]  /*5c660*/  ISETP.LT.AND P4, PT, R47, c[0x0][0x178], !P1 ;  /* 0x00005e002f007a0c */ /* 0x000fe20004f81270 */
[----:B------:R-:W-:Y:S01]  /*5c670*/  IMAD.WIDE R6, R0, 0x2, R38 ;  /* 0x0000000200067825 */ /* 0x000fe200078e0226 */
[----:B------:R-:W-:Y:S02]  /*5c680*/  PRMT R12, R28, 0x7632, R12 ;  /* 0x000076321c0c7816 */ /* 0x000fe4000000000c */
[----:B------:R-:W-:Y:S01]  /*5c690*/  ISETP.LT.AND P6, PT, R48, c[0x0][0x178], !P1 ;  /* 0x00005e0030007a0c */ /* 0x000fe20004fc1270 */
        /* <DEDUP_REMOVED lines=10> */
[----:B------:R-:W-:-:S05]  /*5c740*/  IADD3 R12, R0, c[0x0][0x198], RZ ;  /* 0x00006600000c7a10 */ /* 0x000fca0007ffe0ff */
[----:B------:R-:W-:Y:S01]  /*5c750*/  IMAD.WIDE R10, R12, 0x2, R2 ;  /* 0x000000020c0a7825 */ /* 0x000fe200078e0202 */
[----:B--2---:R0:W-:Y:S01]  /*5c760*/  @P5 STG.E.U16 [R6.64], R49 ;  /* 0x0000003106005986 */ /* 0x0041e2000c10150a */
[----:B------:R-:W-:-:S03]  /*5c770*/  ISETP.LT.AND P5, PT, R52, c[0x0][0x178], !P1 ;  /* 0x00005e0034007a0c */ /* 0x000fc60004fa1270 */
[----:B---3--:R-:W-:Y:S01]  /*5c780*/  @P4 STG.E.U16 [R8.64], R54 ;  /* 0x0000003608004986 */ /* 0x008fe2000c10150a */
[----:B------:R-:W-:Y:S01]  /*5c790*/  ISETP.LT.AND P4, PT, R55, c[0x0][0x178], !P1 ;  /* 0x00005e0037007a0c */ /* 0x000fe20004f81270 */
[----:B0-----:R-:W-:Y:S01]  /*5c7a0*/  IMAD.WIDE R6, R0, 0x2, R20 ;  /* 0x0000000200067825 */ /* 0x001fe200078e0214 */
[----:B------:R-:W-:Y:S01]  /*5c7b0*/  ISETP.LT.AND P1, PT, R59, c[0x0][0x178], !P1 ;  /* 0x00005e003b007a0c */ /* 0x000fe20004f21270 */
[----:B----4-:R0:W-:Y:S01]  /*5c7c0*/  @P6 STG.E.U16 [R4.64], R58 ;  /* 0x0000003a04006986 */ /* 0x0101e2000c10150a */
[----:B------:R-:W-:Y:S01]  /*5c7d0*/  ISETP.GE.AND P2, PT, R46, c[0x0][0x17c], PT ;  /* 0x00005f002e007a0c */ /* 0x000fe20003f46270 */
[----:B0-----:R-:W-:-:S03]  /*5c7e0*/  IMAD.WIDE R4, R0, 0x2, R22 ;  /* 0x0000000200047825 */ /* 0x001fc600078e0216 */
[----:B------:R-:W-:Y:S01]  /*5c7f0*/  ISETP.LT.AND P6, PT, R27, c[0x0][0x178], !P2 ;  /* 0x00005e001b007a0c */ /* 0x000fe200057c1270 */
[----:B------:R0:W-:Y:S01]  /*5c800*/  @P0 STG.E.U16 [R6.64], R53 ;  /* 0x0000003506000986 */ /* 0x0001e2000c10150a */
[----:B------:R-:W-:Y:S01]  /*5c810*/  IMAD.WIDE R8, R0, 0x2, R40 ;  /* 0x0000000200087825 */ /* 0x000fe200078e0228 */
[----:B------:R-:W-:-:S03]  /*5c820*/  PRMT R13, R49, 0x7632, R13 ;  /* 0x00007632310d7816 */ /* 0x000fc6000000000d */
[C---:B0-----:R-:W-:Y:S01]  /*5c830*/  IMAD.WIDE R6, R0.reuse, 0x2, R36 ;  /* 0x0000000200067825 */ /* 0x041fe200078e0224 */
[----:B------:R0:W-:Y:S04]  /*5c840*/  @P3 STG.E.U16 [R4.64], R57 ;  /* 0x0000003904003986 */ /* 0x0001e8000c10150a */
[----:B------:R-:W-:Y:S01]  /*5c850*/  @P5 STG.E.U16 [R6.64], R56 ;  /* 0x0000003806005986 */ /* 0x000fe2000c10150a */
[----:B0-----:R-:W-:-:S05]  /*5c860*/  IMAD.WIDE R4, R0, 0x2, R38 ;  /* 0x0000000200047825 */ /* 0x001fca00078e0226 */
[----:B------:R0:W-:Y:S01]  /*5c870*/  @P4 STG.E.U16 [R4.64], R43 ;  /* 0x0000002b04004986 */ /* 0x0001e2000c10150a */
[----:B------:R-:W-:-:S03]  /*5c880*/  ISETP.LT.AND P4, PT, R47, c[0x0][0x178], !P2 ;  /* 0x00005e002f007a0c */ /* 0x000fc60005781270 */
[----:B------:R1:W-:Y:S04]  /*5c890*/  @P1 STG.E.U16 [R8.64], R44 ;  /* 0x0000002c08001986 */ /* 0x0003e8000c10150a */
[----:B------:R2:W-:Y:S01]  /*5c8a0*/  @P6 STG.E.U16 [R10.64], R13 ;  /* 0x0000000d0a006986 */ /* 0x0005e2000c10150a */
[----:B------:R-:W-:Y:S02]  /*5c8b0*/  ISETP.LT.AND P6, PT, R48, c[0x0][0x178], !P2 ;  /* 0x00005e0030007a0c */ /* 0x000fe400057c1270 */
[----:B------:R-:W-:Y:S01]  /*5c8c0*/  ISETP.GE.AND P0, PT, R45, c[0x0][0x17c], PT ;  /* 0x00005f002d007a0c */ /* 0x000fe20003f06270 */
[----:B0-----:R-:W-:Y:S01]  /*5c8d0*/  IMAD.WIDE R4, R12, 0x2, R18 ;  /* 0x000000020c047825 */ /* 0x001fe200078e0212 */
[----:B------:R-:W-:Y:S01]  /*5c8e0*/  PRMT R0, R58, 0x7632, R0 ;  /* 0x000076323a007816 */ /* 0x000fe20000000000 */
[----:B------:R-:W3:Y:S02]  /*5c8f0*/  LDL.LU R45, [R1+0x4d4] ;  /* 0x0004d400012d7983 */ /* 0x000ee40000300800 */
[----:B-1----:R-:W-:-:S02]  /*5c900*/  IMAD.WIDE R8, R12, 0x2, R16 ;  /* 0x000000020c087825 */ /* 0x002fc400078e0210 */
[----:B------:R-:W4:Y:S01]  /*5c910*/  LDL.LU R46, [R1+0x4c4] ;  /* 0x0004c400012e7983 */ /* 0x000f220000300800 */
[----:B--2---:R-:W-:-:S03]  /*5c920*/  PRMT R11, R54, 0x7632, R11 ;  /* 0x00007632360b7816 */ /* 0x004fc6000000000b */
[----:B------:R-:W2:Y:S01]  /*5c930*/  LDL.LU R49, [R1+0x4a4] ;  /* 0x0004a40001317983 */ /* 0x000ea20000300800 */
[----:B------:R-:W-:-:S03]  /*5c940*/  PRMT R10, R53, 0x7632, R10 ;  /* 0x00007632350a7816 */ /* 0x000fc6000000000a */
[----:B------:R-:W2:Y:S01]  /*5c950*/  LDL.LU R54, [R1+0x494] ;  /* 0x0004940001367983 */ /* 0x000ea20000300800 */
[----:B------:R-:W-:-:S03]  /*5c960*/  PRMT R13, R43, 0x7632, R13 ;  /* 0x000076322b0d7816 */ /* 0x000fc6000000000d */
        /* <DEDUP_REMOVED lines=11> */
[----:B------:R-:W-:Y:S01]  /*5ca20*/  ISETP.LT.AND P1, PT, R51, c[0x0][0x178], !P2 ;  /* 0x00005e0033007a0c */ /* 0x000fe20005721270 */
[----:B------:R-:W-:Y:S01]  /*5ca30*/  IMAD.WIDE R6, R12, 0x2, R20 ;  /* 0x000000020c067825 */ /* 0x000fe200078e0214 */
[----:B------:R-:W-:-:S03]  /*5ca40*/  ISETP.LT.AND P3, PT, R52, c[0x0][0x178], !P2 ;  /* 0x00005e0034007a0c */ /* 0x000fc60005761270 */
[----:B------:R-:W-:Y:S01]  /*5ca50*/  IMAD.WIDE R8, R12, 0x2, R22 ;  /* 0x000000020c087825 */ /* 0x000fe200078e0216 */
[----:B------:R-:W-:-:S03]  /*5ca60*/  ISETP.LT.AND P4, PT, R27, c[0x0][0x178], !P0 ;  /* 0x00005e001b007a0c */ /* 0x000fc60004781270 */
[----:B------:R-:W-:Y:S02]  /*5ca70*/  IMAD.WIDE R4, R12, 0x2, R36 ;  /* 0x000000020c047825 */ /* 0x000fe400078e0224 */
[----:B------:R0:W-:Y:S04]  /*5ca80*/  @P5 STG.E.U16 [R6.64], R10 ;  /* 0x0000000a06005986 */ /* 0x0001e8000c10150a */
[----:B------:R-:W-:Y:S01]  /*5ca90*/  @P1 STG.E.U16 [R8.64], R11 ;  /* 0x0000000b08001986 */ /* 0x000fe2000c10150a */
[----:B------:R-:W-:Y:S02]  /*5caa0*/  ISETP.LT.AND P1, PT, R55, c[0x0][0x178], !P2 ;  /* 0x00005e0037007a0c */ /* 0x000fe40005721270 */
[----:B------:R-:W-:Y:S01]  /*5cab0*/  ISETP.LT.AND P2, PT, R59, c[0x0][0x178], !P2 ;  /* 0x00005e003b007a0c */ /* 0x000fe20005741270 */
[----:B------:R1:W-:Y:S01]  /*5cac0*/  @P3 STG.E.U16 [R4.64], R0 ;  /* 0x0000000004003986 */ /* 0x0003e2000c10150a */
[----:B------:R-:W-:-:S02]  /*5cad0*/  ISETP.LT.AND P3, PT, R47, c[0x0][0x178], !P0 ;  /* 0x00005e002f007a0c */ /* 0x000fc40004761270 */
[----:B------:R-:W-:Y:S01]  /*5cae0*/  PRMT R14, R44, 0x7632, R14 ;  /* 0x000076322c0e7816 */ /* 0x000fe2000000000e */
[----:B0-----:R-:W-:Y:S01]  /*5caf0*/  IMAD.WIDE R6, R12, 0x2, R40 ;  /* 0x000000020c067825 */ /* 0x001fe200078e0228 */
[----:B------:R-:W-:Y:S02]  /*5cb00*/  ISETP.LT.AND P6, PT, R48, c[0x0][0x178], !P0 ;  /* 0x00005e0030007a0c */ /* 0x000fe400047c1270 */
[C---:B-1----:R-:W-:Y:S01]  /*5cb10*/  IADD3 R0, R12.reuse, c[0x0][0x198], RZ ;  /* 0x000066000c007a10 */ /* 0x042fe20007ffe0ff */
[----:B------:R-:W-:-:S04]  /*5cb20*/  IMAD.WIDE R4, R12, 0x2, R38 ;  /* 0x000000020c047825 */ /* 0x000fc800078e0226 */
[----:B------:R-:W-:Y:S01]  /*5cb30*/  IMAD.WIDE R8, R0, 0x2, R2 ;  /* 0x0000000200087825 */ /* 0x000fe200078e0202 */
[----:B------:R0:W-:Y:S01]  /*5cb40*/  @P1 STG.E.U16 [R4.64], R13 ;  /* 0x0000000d04001986 */ /* 0x0001e2000c10150a */
[----:B------:R-:W-:-:S03]  /*5cb50*/  ISETP.LT.AND P5, PT, R51, c[0x0][0x178], !P0 ;  /* 0x00005e0033007a0c */ /* 0x000fc600047a1270 */
[----:B------:R1:W-:Y:S01]  /*5cb60*/  @P2 STG.E.U16 [R6.64], R14 ;  /* 0x0000000e06002986 */ /* 0x0003e2000c10150a */
[----:B------:R-:W-:Y:S01]  /*5cb70*/  ISETP.LT.AND P2, PT, R50, c[0x0][0x178], !P0 ;  /* 0x00005e0032007a0c */ /* 0x000fe20004741270 */
[----:B------:R-:W-:-:S04]  /*5cb80*/  IMAD.WIDE R10, R0, 0x2, R16 ;  /* 0x00000002000a7825 */ /* 0x000fc800078e0210 */
[----:B0-----:R-:W-:-:S04]  /*5cb90*/  IMAD.WIDE R4, R0, 0x2, R18 ;  /* 0x0000000200047825 */ /* 0x001fc800078e0212 */
[----:B-1----:R-:W-:Y:S01]  /*5cba0*/  IMAD.WIDE R6, R0, 0x2, R36 ;  /* 0x0000000200067825 */ /* 0x002fe200078e0224 */
[----:B---3--:R0:W-:Y:S01]  /*5cbb0*/  @P4 STG.E.U16 [R8.64], R45 ;  /* 0x0000002d08004986 */ /* 0x0081e2000c10150a */
[----:B------:R-:W-:-:S03]  /*5cbc0*/  ISETP.LT.AND P4, PT, R52, c[0x0][0x178], !P0 ;  /* 0x00005e0034007a0c */ /* 0x000fc60004781270 */
[----:B----4-:R1:W-:Y:S01]  /*5cbd0*/  @P3 STG.E.U16 [R10.64], R46 ;  /* 0x0000002e0a003986 */ /* 0x0103e2000c10150a */
[----:B------:R-:W-:Y:S02]  /*5cbe0*/  ISETP.LT.AND P3, PT, R55, c[0x0][0x178], !P0 ;  /* 0x00005e0037007a0c */ /* 0x000fe40004761270 */
[----:B------:R-:W-:Y:S01]  /*5cbf0*/  ISETP.LT.AND P0, PT, R59, c[0x0][0x178], !P0 ;  /* 0x00005e003b007a0c */ /* 0x000fe20004701270 */
[----:B--2---:R2:W-:Y:S01]  /*5cc00*/  @P6 STG.E.U16 [R4.64], R49 ;  /* 0x0000003104006986 */ /* 0x0045e2000c10150a */
[----:B0-----:R-:W-:-:S04]  /*5cc10*/  IMAD.WIDE R8, R0, 0x2, R22 ;  /* 0x0000000200087825 */ /* 0x001fc800078e0216 */
[----:B-1----:R-:W-:-:S05]  /*5cc20*/  IMAD.WIDE R10, R0, 0x2, R20 ;  /* 0x00000002000a7825 */ /* 0x002fca00078e0214 */
[----:B------:R0:W-:Y:S01]  /*5cc30*/  @P2 STG.E.U16 [R10.64], R54 ;  /* 0x000000360a002986 */ /* 0x0001e2000c10150a */
[----:B--2---:R-:W-:-:S03]  /*5cc40*/  IMAD.WIDE R4, R0, 0x2, R38 ;  /* 0x0000000200047825 */ /* 0x004fc600078e0226 */
[----:B------:R1:W-:Y:S04]  /*5cc50*/  @P5 STG.E.U16 [R8.64], R58 ;  /* 0x0000003a08005986 */ /* 0x0003e8000c10150a */
[----:B------:R2:W-:Y:S01]  /*5cc60*/  @P4 STG.E.U16 [R6.64], R53 ;  /* 0x0000003506004986 */ /* 0x0005e2000c10150a */
[C---:B0-----:R-:W-:Y:S01]  /*5cc70*/  IMAD.WIDE R10, R0.reuse, 0x2, R40 ;  /* 0x00000002000a7825 */ /* 0x041fe200078e0228 */
[----:B------:R-:W-:Y:S02]  /*5cc80*/  IADD3 R0, R0, c[0x0][0x198], RZ ;  /* 0x0000660000007a10 */ /* 0x000fe40007ffe0ff */
[----:B------:R0:W-:Y:S01]  /*5cc90*/  @P3 STG.E.U16 [R4.64], R57 ;  /* 0x0000003904003986 */ /* 0x0001e2000c10150a */
[----:B------:R-:W-:-:S04]  /*5cca0*/  ISETP.GE.AND P6, PT, R28, c[0x0][0x17c], PT ;  /* 0x00005f001c007a0c */ /* 0x000fc80003fc6270 */
[----:B------:R-:W-:Y:S02]  /*5ccb0*/  ISETP.LT.AND P2, PT, R27, c[0x0][0x178], !P6 ;  /* 0x00005e001b007a0c */ /* 0x000fe40007741270 */
[----:B------:R-:W-:Y:S02]  /*5ccc0*/  ISETP.LT.AND P5, PT, R47, c[0x0][0x178], !P6 ;  /* 0x00005e002f007a0c */ /* 0x000fe400077a1270 */
[----:B------:R-:W-:Y:S01]  /*5ccd0*/  ISETP.LT.AND P4, PT, R48, c[0x0][0x178], !P6 ;  /* 0x00005e0030007a0c */ /* 0x000fe20007781270 */
[----:B------:R3:W-:Y:S01]  /*5cce0*/  @P0 STG.E.U16 [R10.64], R56 ;  /* 0x000000380a000986 */ /* 0x0007e2000c10150a */
[----:B------:R-:W-:Y:S01]  /*5ccf0*/  PRMT R12, R45, 0x7632, R12 ;  /* 0x000076322d0c7816 */ /* 0x000fe2000000000c */
[----:B-1----:R-:W-:Y:S01]  /*5cd00*/  IMAD.WIDE R8, R0, 0x2, R2 ;  /* 0x0000000200087825 */ /* 0x002fe200078e0202 */
[----:B------:R-:W-:-:S03]  /*5cd10*/  ISETP.LT.AND P3, PT, R50, c[0x0][0x178], !P6 ;  /* 0x00005e0032007a0c */ /* 0x000fc60007761270 */
[----:B--2---:R-:W-:-:S04]  /*5cd20*/  IMAD.WIDE R6, R0, 0x2, R16 ;  /* 0x0000000200067825 */ /* 0x004fc800078e0210 */
[----:B0-----:R-:W-:Y:S01]  /*5cd30*/  IMAD.WIDE R4, R0, 0x2, R18 ;  /* 0x0000000200047825 */ /* 0x001fe200078e0212 */
[----:B---3--:R-:W-:Y:S02]  /*5cd40*/  PRMT R10, R46, 0x7632, R10 ;  /* 0x000076322e0a7816 */ /* 0x008fe4000000000a */
[----:B------:R-:W-:Y:S01]  /*5cd50*/  PRMT R11, R49, 0x7632, R11 ;  /* 0x00007632310b7816 */ /* 0x000fe2000000000b */
[----:B------:R-:W2:Y:S04]  /*5cd60*/  LDL.LU R46, [R1+0x564] ;  /* 0x00056400012e7983 */ /* 0x000ea80000300800 */
[----:B------:R-:W3:Y:S04]  /*5cd70*/  LDL.LU R49, [R1+0x554] ;  /* 0x0005540001317983 */ /* 0x000ee80000300800 */
[----:B------:R0:W-:Y:S04]  /*5cd80*/  @P2 STG.E.U16 [R8.64], R12 ;  /* 0x0000000c08002986 */ /* 0x0001e8000c10150a */
[----:B------:R1:W-:Y:S04]  /*5cd90*/  @P5 STG.E.U16 [R6.64], R10 ;  /* 0x0000000a06005986 */ /* 0x0003e8000c10150a */
[----:B------:R4:W-:Y:S01]  /*5cda0*/  @P4 STG.E.U16 [R4.64], R11 ;  /* 0x0000000b04004986 */ /* 0x0009e2000c10150a */
[----:B0-----:R-:W-:-:S03]  /*5cdb0*/  PRMT R12, R54, 0x7632, R12 ;  /* 0x00007632360c7816 */ /* 0x001fc6000000000c */
[----:B------:R-:W3:Y:S01]  /*5cdc0*/  LDL.LU R54, [R1+0x534] ;  /* 0x0005340001367983 */ /* 0x000ee20000300800 */
[----:B-1----:R-:W-:-:S03]  /*5cdd0*/  PRMT R6, R58, 0x7632, R6 ;  /* 0x000076323a067816 */ /* 0x002fc60000000006 */
[----:B------:R-:W3:Y:S01]  /*5cde0*/  LDL.LU R58, [R1+0x524] ;  /* 0x00052400013a7983 */ /* 0x000ee20000300800 */
[----:B----4-:R-:W-:Y:S01]  /*5cdf0*/  PRMT R11, R53, 0x7632, R11 ;  /* 0x00007632350b7816 */ /* 0x010fe2000000000b */
[----:B------:R-:W-:Y:S02]  /*5ce00*/  IMAD.WIDE R8, R0, 0x2, R20 ;  /* 0x0000000200087825 */ /* 0x000fe400078e0214 */
[----:B------:R-:W4:Y:S01]  /*5ce10*/  LDL.LU R53, [R1+0x4f4] ;  /* 0x0004f40001357983 */ /* 0x000f220000300800 */
[----:B------:R-:W-:-:S03]  /*5ce20*/  ISETP.GE.AND P1, PT, R43, c[0x0][0x17c], PT ;  /* 0x00005f002b007a0c */ /* 0x000fc60003f26270 */
[----:B------:R-:W4:Y:S04]  /*5ce30*/  LDL.LU R44, [R1+0x2098] ;  /* 0x00209800012c7983 */ /* 0x000f280000300800 */
[----:B------:R0:W-:Y:S04]  /*5ce40*/  @P3 STG.E.U16 [R8.64], R12 ;  /* 0x0000000c08003986 */ /* 0x0001e8000c10150a */
[----:B------:R-:W4:Y:S04]  /*5ce50*/  LDL.LU R43, [R1+0x209c] ;  /* 0x00209c00012b7983 */ /* 0x000f280000300800 */
[----:B------:R-:W4:Y:S01]  /*5ce60*/  LDL.LU R28, [R1+0x20a0] ;  /* 0x0020a000011c7983 */ /* 0x000f220000300800 */
[----:B0-----:R-:W-:-:S03]  /*5ce70*/  PRMT R12, R57, 0x7632, R12 ;  /* 0x00007632390c7816 */ /* 0x001fc6000000000c */
[----:B------:R-:W4:Y:S01]  /*5ce80*/  LDL.LU R57, [R1+0x4b4] ;  /* 0x0004b40001397983 */ /* 0x000f220000300800 */
[----:B------:R-:W-:-:S03]  /*5ce90*/  PRMT R13, R56, 0x7632, R13 ;  /* 0x00007632380d7816 */ /* 0x000fc6000000000d */
        /* <DEDUP_REMOVED lines=8> */
[----:B------:R0:W-:Y:S01]  /*5cf20*/  @P0 STG.E.U16 [R4.64], R6 ;  /* 0x0000000604000986 */ /* 0x0001e2000c10150a */
[----:B------:R-:W-:Y:S02]  /*5cf30*/  ISETP.LT.AND P0, PT, R47, c[0x0][0x178], !P1 ;  /* 0x00005e002f007a0c */ /* 0x000fe40004f01270 */
[----:B------:R-:W-:Y:S01]  /*5cf40*/  IADD3 R10, R0, c[0x0][0x198], RZ ;  /* 0x00006600000a7a10 */ /* 0x000fe20007ffe0ff */
[----:B------:R1:W-:Y:S01]  /*5cf50*/  @P2 STG.E.U16 [R8.64], R11 ;  /* 0x0000000b08002986 */ /* 0x0003e2000c10150a */
[----:B------:R-:W-:Y:S01]  /*5cf60*/  ISETP.LT.AND P5, PT, R48, c[0x0][0x178], !P1 ;  /* 0x00005e0030007a0c */ /* 0x000fe20004fa1270 */
[----:B0-----:R-:W-:-:S04]  /*5cf70*/  IMAD.WIDE R6, R0, 0x2, R38 ;  /* 0x0000000200067825 */ /* 0x001fc800078e0226 */
[----:B------:R-:W-:Y:S01]  /*5cf80*/  IMAD.WIDE R4, R0, 0x2, R40 ;  /* 0x0000000200047825 */ /* 0x000fe200078e0228 */
[----:B------:R0:W-:Y:S01]  /*5cf90*/  @P3 STG.E.U16 [R6.64], R12 ;  /* 0x0000000c06003986 */ /* 0x0001e2000c10150a */
[----:B------:R-:W-:-:S03]  /*5cfa0*/  ISETP.LT.AND P3, PT, R51, c[0x0][0x178], !P1 ;  /* 0x00005e0033007a0c */ /* 0x000fc60004f61270 */
[----:B------:R0:W-:Y:S01]  /*5cfb0*/  @P6 STG.E.U16 [R4.64], R13 ;  /* 0x0000000d04006986 */ /* 0x0001e2000c10150a */
[----:B------:R-:W-:Y:S01]  /*5cfc0*/  ISETP.LT.AND P6, PT, R50, c[0x0][0x178], !P1 ;  /* 0x00005e0032007a0c */ /* 0x000fe20004fc1270 */
[----:B-1----:R-:W-:-:S04]  /*5cfd0*/  IMAD.WIDE R8, R10, 0x2, R18 ;  /* 0x000000020a087825 */ /* 0x002fc800078e0212 */
[----:B0-----:R-:W-:-:S04]  /*5cfe0*/  IMAD.WIDE R6, R10, 0x2, R2 ;  /* 0x000000020a067825 */ /* 0x001fc800078e0202 */
[C---:B------:R-:W-:Y:S01]  /*5cff0*/  IMAD.WIDE R4, R10.reuse, 0x2, R16 ;  /* 0x000000020a047825 */ /* 0x040fe200078e0210 */
[----:B------:R-:W-:Y:S01]  /*5d000*/  IADD3 R0, R10, c[0x0][0x198], RZ ;  /* 0x000066000a007a10 */ /* 0x000fe20007ffe0ff */
[----:B--2---:R0:W-:Y:S01]  /*5d010*/  @P4 STG.E.U16 [R6.64], R46 ;  /* 0x0000002e06004986 */ /* 0x0041e2000c10150a */
[----:B------:R-:W-:-:S03]  /*5d020*/  ISETP.LT.AND P4, PT, R52, c[0x0][0x178], !P1 ;  /* 0x00005e0034007a0c */ /* 0x000fc60004f81270 */
[----:B---3--:R1:W-:Y:S01]  /*5d030*/  @P0 STG.E.U16 [R4.64], R49 ;  /* 0x0000003104000986 */ /* 0x0083e2000c10150a */
[----:B0-----:R-:W-:-:S04]  /*5d040*/  IMAD.WIDE R6, R10, 0x2, R20 ;  /* 0x000000020a067825 */ /* 0x001fc800078e0214 */
[----:B-1----:R-:W-:Y:S01]  /*5d050*/  IMAD.WIDE R4, R10, 0x2, R22 ;  /* 0x000000020a047825 */ /* 0x002fe200078e0216 */
[----:B------:R0:W-:Y:S01]  /*5d060*/  @P5 STG.E.U16 [R8.64], R54 ;  /* 0x0000003608005986 */ /* 0x0001e2000c10150a */
[----:B------:R-:W-:-:S03]  /*5d070*/  ISETP.LT.AND P5, PT, R55, c[0x0][0x178], !P1 ;  /* 0x00005e0037007a0c */ /* 0x000fc60004fa1270 */
[----:B------:R-:W-:Y:S04]  /*5d080*/  @P6 STG.E.U16 [R6.64], R58 ;  /* 0x0000003a06006986 */ /* 0x000fe8000c10150a */
[----:B----4-:R1:W-:Y:S01]  /*5d090*/  @P3 STG.E.U16 [R4.64], R53 ;  /* 0x0000003504003986 */ /* 0x0103e2000c10150a */
[----:B------:R-:W-:Y:S01]  /*5d0a0*/  ISETP.LT.AND P3, PT, R59, c[0x0][0x178], !P1 ;  /* 0x00005e003b007a0c */ /* 0x000fe20004f61270 */
[----:B0-----:R-:W-:Y:S01]  /*5d0b0*/  IMAD.WIDE R8, R10, 0x2, R36 ;  /* 0x000000020a087825 */ /* 0x001fe200078e0224 */
[----:B------:R-:W-:-:S04]  /*5d0c0*/  ISETP.GE.AND P2, PT, R44, c[0x0][0x17c], PT ;  /* 0x00005f002c007a0c */ /* 0x000fc80003f46270 */
[----:B------:R-:W-:Y:S01]  /*5d0d0*/  ISETP.LT.AND P6, PT, R27, c[0x0][0x178], !P2 ;  /* 0x00005e001b007a0c */ /* 0x000fe200057c1270 */
[----:B-1----:R-:W-:-:S04]  /*5d0e0*/  IMAD.WIDE R4, R10, 0x2, R38 ;  /* 0x000000020a047825 */ /* 0x002fc800078e0226 */
[----:B------:R-:W-:Y:S01]  /*5d0f0*/  IMAD.WIDE R10, R10, 0x2, R40 ;  /* 0x000000020a0a7825 */ /* 0x000fe200078e0228 */
[----:B------:R0:W-:Y:S01]  /*5d100*/  @P4 STG.E.U16 [R8.64], R57 ;  /* 0x0000003908004986 */ /* 0x0001e2000c10150a */
[----:B------:R-:W-:-:S03]  /*5d110*/  ISETP.LT.AND P4, PT, R47, c[0x0][0x178], !P2 ;  /* 0x00005e002f007a0c */ /* 0x000fc60005781270 */
[----:B------:R1:W-:Y:S01]  /*5d120*/  @P5 STG.E.U16 [R4.64], R56 ;  /* 0x0000003804005986 */ /* 0x0003e2000c10150a */
[----:B------:R-:W-:-:S03]  /*5d130*/  IMAD.WIDE R6, R0, 0x2, R2 ;  /* 0x0000000200067825 */ /* 0x000fc600078e0202 */
[----:B------:R-:W-:Y:S01]  /*5d140*/  @P3 STG.E.U16 [R10.64], R33 ;  /* 0x000000210a003986 */ /* 0x000fe2000c10150a */
[----:B------:R-:W-:Y:S02]  /*5d150*/  ISETP.LT.AND P3, PT, R48, c[0x0][0x178], !P2 ;  /* 0x00005e0030007a0c */ /* 0x000fe40005761270 */
[----:B0-----:R-:W-:Y:S02]  /*5d160*/  PRMT R8, R46, 0x7632, R8 ;  /* 0x000076322e087816 */ /* 0x001fe40000000008 */
[----:B------:R-:W-:Y:S01]  /*5d170*/  PRMT R9, R49, 0x7632, R9 ;  /* 0x0000763231097816 */ /* 0x000fe20000000009 */
[----:B------:R-:W2:Y:S01]  /*5d180*/  LDL.LU R46, [R1+0x584] ;  /* 0x00058400012e7983 */ /* 0x000ea20000300800 */
[----:B------:R-:W-:-:S03]  /*5d190*/  ISETP.GE.AND P1, PT, R28, c[0x0][0x17c], PT ;  /* 0x00005f001c007a0c */ /* 0x000fc60003f26270 */
[----:B------:R-:W3:Y:S01]  /*5d1a0*/  LDL.LU R49, [R1+0x574] ;  /* 0x0005740001317983 */ /* 0x000ee20000300800 */
[----:B-1----:R-:W-:Y:S01]  /*5d1b0*/  IMAD.WIDE R4, R0, 0x2, R16 ;  /* 0x0000000200047825 */ /* 0x002fe200078e0210 */
[----:B------:R-:W-:Y:S02]  /*5d1c0*/  PRMT R12, R54, 0x7632, R12 ;  /* 0x00007632360c7816 */ /* 0x000fe4000000000c */
[----:B------:R-:W4:Y:S01]  /*5d1d0*/  LDL.LU R28, [R1+0x20a4] ;  /* 0x0020a400011c7983 */ /* 0x000f220000300800 */
[----:B------:R-:W-:-:S03]  /*5d1e0*/  PRMT R13, R58, 0x7632, R13 ;  /* 0x000076323a0d7816 */ /* 0x000fc6000000000d */
[----:B------:R-:W4:Y:S04]  /*5d1f0*/  LDL.LU R54, [R1+0x544] ;  /* 0x0005440001367983 */ /* 0x000f280000300800 */
[----:B------:R-:W4:Y:S04]  /*5d200*/  LDL.LU R58, [R1+0x514] ;  /* 0x00051400013a7983 */ /* 0x000f280000300800 */
[----:B------:R-:W-:Y:S04]  /*5d210*/  @P6 STG.E.U16 [R6.64], R8 ;  /* 0x0000000806006986 */ /* 0x000fe8000c10150a */
[----:B------:R0:W-:Y:S01]  /*5d220*/  @P4 STG.E.U16 [R4.64], R9 ;  /* 0x0000000904004986 */ /* 0x0001e2000c10150a */
[----:B------:R-:W-:-:S02]  /*5d230*/  PRMT R14, R53, 0x7632, R14 ;  /* 0x00007632350e7816 */ /* 0x000fc4000000000e */
[----:B------:R-:W-:Y:S01]  /*5d240*/  PRMT R15, R57, 0x7632, R15 ;  /* 0x00007632390f7816 */ /* 0x000fe2000000000f */
[----:B------:R-:W4:Y:S04]  /*5d250*/  LDL.LU R53, [R1+0x4e4] ;  /* 0x0004e40001357983 */ /* 0x000f280000300800 */
[----:B------:R-:W4:Y:S01]  /*5d260*/  LDL.LU R57, [R1+0x404] ;  /* 0x0004040001397983 */ /* 0x000f220000300800 */
[----:B0-----:R-:W-:-:S05]  /*5d270*/  IMAD.WIDE R4, R0, 0x2, R18 ;  /* 0x0000000200047825 */ /* 0x001fca00078e0212 */
[----:B------:R0:W-:Y:S02]  /*5d280*/  @P3 STG.E.U16 [R4.64], R12 ;  /* 0x0000000c04003986 */ /* 0x0001e4000c10150a */
[----:B0-----:R-:W-:Y:S02]  /*5d290*/  PRMT R12, R56, 0x7632, R12 ;  /* 0x00007632380c7816 */ /* 0x001fe4000000000c */
[----:B------:R-:W4:Y:S01]  /*5d2a0*/  LDL.LU R56, [R1+0x394] ;  /* 0x0003940001387983 */ /* 0x000f220000300800 */
[----:B------:R-:W-:Y:S02]  /*5d2b0*/  ISETP.LT.AND P6, PT, R50, c[0x0][0x178], !P2 ;  /* 0x00005e0032007a0c */ /* 0x000fe400057c1270 */
[----:B------:R-:W-:Y:S02]  /*5d2c0*/  ISETP.LT.AND P4, PT, R51, c[0x0][0x178], !P2 ;  /* 0x00005e0033007a0c */ /* 0x000fe40005781270 */
[----:B------:R-:W-:Y:S01]  /*5d2d0*/  ISETP.LT.AND P5, PT, R52, c[0x0][0x178], !P2 ;  /* 0x00005e0034007a0c */ /* 0x000fe200057a1270 */
[----:B------:R-:W-:Y:S01]  /*5d2e0*/  IMAD.WIDE R6, R0, 0x2, R20 ;  /* 0x0000000200067825 */ /* 0x000fe200078e0214 */
[----:B------:R-:W-:-:S03]  /*5d2f0*/  ISETP.LT.AND P3, PT, R55, c[0x0][0x178], !P2 ;  /* 0x00005e0037007a0c */ /* 0x000fc60005761270 */
[----:B------:R-:W-:Y:S01]  /*5d300*/  IMAD.WIDE R8, R0, 0x2, R22 ;  /* 0x0000000200087825 */ /* 0x000fe200078e0216 */
[----:B------:R-:W-:-:S03]  /*5d310*/  ISETP.GE.AND P0, PT, R43, c[0x0][0x17c], PT ;  /* 0x00005f002b007a0c */ /* 0x000fc60003f06270 */
[C---:B------:R-:W-:Y:S01]  /*5d320*/  IMAD.WIDE R10, R0.reuse, 0x2, R36 ;  /* 0x00000002000a7825 */ /* 0x040fe200078e0224 */
[----:B------:R0:W-:Y:S01]  /*5d330*/  @P6 STG.E.U16 [R6.64], R13 ;  /* 0x0000000d06006986 */ /* 0x0001e2000c10150a */
[----:B------:R-:W-:Y:S02]  /*5d340*/  ISETP.LT.AND P2, PT, R59, c[0x0][0x178], !P2 ;  /* 0x00005e003b007a0c */ /* 0x000fe40005741270 */
[----:B------:R-:W-:Y:S01]  /*5d350*/  ISETP.LT.AND P6, PT, R27, c[0x0][0x178], !P0 ;  /* 0x00005e001b007a0c */ /* 0x000fe200047c1270 */
[----:B------:R1:W-:Y:S01]  /*5d360*/  @P4 STG.E.U16 [R8.64], R14 ;  /* 0x0000000e08004986 */ /* 0x0003e2000c10150a */
[----:B------:R-:W-:-:S03]  /*5d370*/  IADD3 R4, R0, c[0x0][0x198], RZ ;  /* 0x0000660000047a10 */ /* 0x000fc60007ffe0ff */
[----:B------:R1:W-:Y:S01]  /*5d380*/  @P5 STG.E.U16 [R10.64], R15 ;  /* 0x0000000f0a005986 */ /* 0x0003e2000c10150a */
[----:B------:R-:W-:Y:S01]  /*5d390*/  ISETP.LT.AND P5, PT, R47, c[0x0][0x178], !P0 ;  /* 0x00005e002f007a0c */ /* 0x000fe200047a1270 */
[----:B0-----:R-:W-:Y:S01]  /*5d3a0*/  IMAD.WIDE R6, R0, 0x2, R38 ;  /* 0x0000000200067825 */ /* 0x001fe200078e0226 */
[----:B------:R-:W-:Y:S02]  /*5d3b0*/  ISETP.LT.AND P4, PT, R48, c[0x0][0x178], !P0 ;  /* 0x00005e0030007a0c */ /* 0x000fe40004781270 */
[----:B------:R-:W-:Y:S02]  /*5d3c0*/  PRMT R5, R33, 0x7632, R5 ;  /* 0x0000763221057816 */ /* 0x000fe40000000005 */
[----:B------:R0:W-:Y:S01]  /*5d3d0*/  @P3 STG.E.U16 [R6.64], R12 ;  /* 0x0000000c06003986 */ /* 0x0001e2000c10150a */
[----:B------:R-:W-:Y:S01]  /*5d3e0*/  ISETP.LT.AND P3, PT, R50, c[0x0][0x178], !P0 ;  /* 0x00005e0032007a0c */ /* 0x000fe20004761270 */
[----:B-1----:R-:W-:-:S04]  /*5d3f0*/  IMAD.WIDE R8, R4, 0x2, R2 ;  /* 0x0000000204087825 */ /* 0x002fc800078e0202 */
[----:B------:R-:W-:-:S04]  /*5d400*/  IMAD.WIDE R10, R0, 0x2, R40 ;  /* 0x00000002000a7825 */ /* 0x000fc800078e0228 */
[C---:B0-----:R-:W-:Y:S01]  /*5d410*/  IMAD.WIDE R6, R4.reuse, 0x2, R16 ;  /* 0x0000000204067825 */ /* 0x041fe200078e0210 */
[----:B------:R0:W-:Y:S01]  /*5d420*/  @P2 STG.E.U16 [R10.64], R5 ;  /* 0x000000050a002986 */ /* 0x0001e2000c10150a */
[----:B------:R-:W-:Y:S02]  /*5d430*/  ISETP.LT.AND P2, PT, R51, c[0x0][0x178], !P0 ;  /* 0x00005e0033007a0c */ /* 0x000fe40004741270 */
[C---:B------:R-:W-:Y:S01]  /*5d440*/  IADD3 R0, R4.reuse, c[0x0][0x198], RZ ;  /* 0x0000660004007a10 */ /* 0x040fe20007ffe0ff */
[----:B0-----:R-:W-:Y:S01]  /*5d450*/  IMAD.WIDE R10, R4, 0x2, R38 ;  /* 0x00000002040a7825 */ /* 0x001fe200078e0226 */
[----:B--2---:R0:W-:Y:S01]  /*5d460*/  @P6 STG.E.U16 [R8.64], R46 ;  /* 0x0000002e08006986 */ /* 0x0041e2000c10150a */
[----:B------:R-:W-:-:S03]  /*5d470*/  ISETP.LT.AND P6, PT, R52, c[0x0][0x178], !P0 ;  /* 0x00005e0034007a0c */ /* 0x000fc600047c1270 */
[----:B---3--:R1:W-:Y:S01]  /*5d480*/  @P5 STG.E.U16 [R6.64], R49 ;  /* 0x0000003106005986 */ /* 0x0083e2000c10150a */
[----:B------:R-:W-:Y:S02]  /*5d490*/  ISETP.LT.AND P5, PT, R55, c[0x0][0x178], !P0 ;  /* 0x00005e0037007a0c */ /* 0x000fe400047a1270 */
[----:B------:R-:W-:Y:S01]  /*5d4a0*/  ISETP.LT.AND P0, PT, R59, c[0x0][0x178], !P0 ;  /* 0x00005e003b007a0c */ /* 0x000fe20004701270 */
[----:B0-----:R-:W-:-:S04]  /*5d4b0*/  IMAD.WIDE R8, R4, 0x2, R18 ;  /* 0x0000000204087825 */ /* 0x001fc800078e0212 */
[C---:B-1----:R-:W-:Y:S01]  /*5d4c0*/  IMAD.WIDE R6, R4.reuse, 0x2, R20 ;  /* 0x0000000204067825 */ /* 0x042fe200078e0214 */
[----:B----4-:R0:W-:Y:S04]  /*5d4d0*/  @P4 STG.E.U16 [R8.64], R54 ;  /* 0x0000003608004986 */ /* 0x0101e8000c10150a */
[----:B------:R1:W-:Y:S01]  /*5d4e0*/  @P3 STG.E.U16 [R6.64], R58 ;  /* 0x0000003a06003986 */ /* 0x0003e2000c10150a */
[----:B------:R-:W-:Y:S01]  /*5d4f0*/  ISETP.LT.AND P3, PT, R27, c[0x0][0x178], !P1 ;  /* 0x00005e001b007a0c */ /* 0x000fe20004f61270 */
[----:B0-----:R-:W-:-:S04]  /*5d500*/  IMAD.WIDE R8, R4, 0x2, R22 ;  /* 0x0000000204087825 */ /* 0x001fc800078e0216 */
[C---:B-1----:R-:W-:Y:S01]  /*5d510*/  IMAD.WIDE R6, R4.reuse, 0x2, R36 ;  /* 0x0000000204067825 */ /* 0x042fe200078e0224 */
[----:B------:R0:W-:Y:S03]  /*5d520*/  @P2 STG.E.U16 [R8.64], R53 ;  /* 0x0000003508002986 */ /* 0x0001e6000c10150a */
[----:B------:R-:W-:Y:S01]  /*5d530*/  IMAD.WIDE R4, R4, 0x2, R40 ;  /* 0x0000000204047825 */ /* 0x000fe200078e0228 */
[----:B------:R1:W-:Y:S01]  /*5d540*/  @P6 STG.E.U16 [R6.64], R57 ;  /* 0x0000003906006986 */ /* 0x0003e2000c10150a */
[----:B------:R-:W-:Y:S02]  /*5d550*/  ISETP.LT.AND P2, PT, R48, c[0x0][0x178], !P1 ;  /* 0x00005e0030007a0c */ /* 0x000fe40004f41270 */
[----:B0-----:R-:W-:Y:S01]  /*5d560*/  PRMT R8, R46, 0x7632, R8 ;  /* 0x000076322e087816 */ /* 0x001fe20000000008 */
[----:B-1----:R-:W-:Y:S01]  /*5d570*/  IMAD.WIDE R6, R0, 0x2, R2 ;  /* 0x0000000200067825 */ /* 0x002fe200078e0202 */
[----:B------:R-:W-:Y:S01]  /*5d580*/  @P5 STG.E.U16 [R10.64], R56 ;  /* 0x000000380a005986 */ /* 0x000fe2000c10150a */
[----:B------:R-:W-:-:S03]  /*5d590*/  ISETP.LT.AND P5, PT, R50, c[0x0][0x178], !P1 ;  /* 0x00005e0032007a0c */ /* 0x000fc60004fa1270 */
[----:B------:R0:W-:Y:S01]  /*5d5a0*/  @P0 STG.E.U16 [R4.64], R29 ;  /* 0x0000001d04000986 */ /* 0x0001e2000c10150a */
[----:B------:R-:W-:-:S03]  /*5d5b0*/  ISETP.LT.AND P0, PT, R47, c[0x0][0x178], !P1 ;  /* 0x00005e002f007a0c */ /* 0x000fc60004f01270 */
[----:B------:R1:W-:Y:S01]  /*5d5c0*/  @P3 STG.E.U16 [R6.64], R8 ;  /* 0x0000000806003986 */ /* 0x0003e2000c10150a */
[----:B------:R-:W-:Y:S02]  /*5d5d0*/  ISETP.LT.AND P3, PT, R51, c[0x0][0x178], !P1 ;  /* 0x00005e0033007a0c */ /* 0x000fe40004f61270 */
[----:B------:R-:W-:Y:S02]  /*5d5e0*/  PRMT R12, R49, 0x7632, R12 ;  /* 0x00007632310c7816 */ /* 0x000fe4000000000c */
[----:B------:R-:W-:Y:S01]  /*5d5f0*/  PRMT R13, R54, 0x7632, R13 ;  /* 0x00007632360d7816 */ /* 0x000fe2000000000d */
[----:B------:R-:W2:Y:S01]  /*5d600*/  LDL.LU R49, [R1+0x488] ;  /* 0x0004880001317983 */ /* 0x000ea20000300800 */
[----:B0-----:R-:W-:Y:S01]  /*5d610*/  IMAD.WIDE R4, R0, 0x2, R16 ;  /* 0x0000000200047825 */ /* 0x001fe200078e0210 */
[----:B------:R-:W-:Y:S02]  /*5d620*/  PRMT R14, R58, 0x7632, R14 ;  /* 0x000076323a0e7816 */ /* 0x000fe4000000000e */
[----:B------:R-:W3:Y:S01]  /*5d630*/  LDL.LU R54, [R1+0x478] ;  /* 0x0004780001367983 */ /* 0x000ee20000300800 */
[----:B-1----:R-:W-:Y:S01]  /*5d640*/  IMAD.WIDE R6, R0, 0x2, R18 ;  /* 0x0000000200067825 */ /* 0x002fe200078e0212 */
[----:B------:R-:W-:-:S02]  /*5d650*/  PRMT R15, R53, 0x7632, R15 ;  /* 0x00007632350f7816 */ /* 0x000fc4000000000f */
[----:B------:R-:W4:Y:S01]  /*5d660*/  LDL.LU R58, [R1+0x458] ;  /* 0x00045800013a7983 */ /* 0x000f220000300800 */
[----:B------:R-:W-:-:S03]  /*5d670*/  IMAD.WIDE R8, R0, 0x2, R20 ;  /* 0x0000000200087825 */ /* 0x000fc600078e0214 */
[----:B------:R-:W-:Y:S01]  /*5d680*/  @P0 STG.E.U16 [R4.64], R12 ;  /* 0x0000000c04000986 */ /* 0x000fe2000c10150a */
[----:B------:R-:W-:-:S03]  /*5d690*/  IMAD.WIDE R10, R0, 0x2, R22 ;  /* 0x00000002000a7825 */ /* 0x000fc600078e0216 */
[----:B------:R-:W4:Y:S01]  /*5d6a0*/  LDL.LU R53, [R1+0x448] ;  /* 0x0004480001357983 */ /* 0x000f220000300800 */
[----:B------:R-:W-:-:S03]  /*5d6b0*/  ISETP.GE.AND P4, PT, R28, c[0x0][0x17c], PT ;  /* 0x00005f001c007a0c */ /* 0x000fc60003f86270 */
[----:B------:R-:W-:Y:S04]  /*5d6c0*/  @P2 STG.E.U16 [R6.64], R13 ;  /* 0x0000000d06002986 */ /* 0x000fe8000c10150a */
[----:B------:R-:W-:Y:S04]  /*5d6d0*/  @P5 STG.E.U16 [R8.64], R14 ;  /* 0x0000000e08005986 */ /* 0x000fe8000c10150a */
[----:B------:R-:W4:Y:S04]  /*5d6e0*/  LDL.LU R45, [R1+0x20a8] ;  /* 0x0020a800012d7983 */ /* 0x000f280000300800 */
        /* <DEDUP_REMOVED lines=15> */
[----:B------:R-:W-:-:S03]  /*5d7e0*/  PRMT R12, R29, 0x7632, R12 ;  /* 0x000076321d0c7816 */ /* 0x000fc6000000000c */
[C---:B------:R-:W-:Y:S01]  /*5d7f0*/  IMAD.WIDE R4, R0.reuse, 0x2, R40 ;  /* 0x0000000200047825 */ /* 0x040fe200078e0228 */
[----:B------:R-:W-:Y:S01]  /*5d800*/  IADD3 R0, R0, c[0x0][0x198], RZ ;  /* 0x0000660000007a10 */ /* 0x000fe20007ffe0ff */
[----:B------:R-:W-:Y:S01]  /*5d810*/  @P2 STG.E.U16 [R8.64], R10 ;  /* 0x0000000a08002986 */ /* 0x000fe2000c10150a */
        /* <DEDUP_REMOVED lines=18> */
[----:B------:R0:W-:Y:S03]  /*5d940*/  @P1 STG.E.U16 [R4.64], R53 ;  /* 0x0000003504001986 */ /* 0x0001e6000c10150a */
[----:B--2---:R-:W-:Y:S01]  /*5d950*/  IMAD.WIDE R8, R0, 0x2, R40 ;  /* 0x0000000200087825 */ /* 0x004fe200078e0228 */
[----:B------:R-:W-:-:S03]  /*5d960*/  ISETP.GE.AND P0, PT, R45, c[0x0][0x17c], PT ;  /* 0x00005f002d007a0c */ /* 0x000fc60003f06270 */
[----:B0-----:R-:W-:Y:S01]  /*5d970*/  IMAD.WIDE R4, R0, 0x2, R36 ;  /* 0x0000000200047825 */ /* 0x001fe200078e0224 */
[----:B------:R-:W-:Y:S01]  /*5d980*/  PRMT R13, R49, 0x7632, R13 ;  /* 0x00007632310d7816 */ /* 0x000fe2000000000d */
[----:B------:R-:W2:Y:S01]  /*5d990*/  LDL.LU R45, [R1+0x4d8] ;  /* 0x0004d800012d7983 */ /* 0x000ea20000300800 */
[----:B------:R-:W-:-:S03]  /*5d9a0*/  ISETP.LT.AND P6, PT, R27, c[0x0][0x178], !P0 ;  /* 0x00005e001b007a0c */ /* 0x000fc600047c1270 */
[----:B------:R-:W3:Y:S04]  /*5d9b0*/  LDL.LU R46, [R1+0x4c8] ;  /* 0x0004c800012e7983 */ /* 0x000ee80000300800 */
[----:B------:R-:W4:Y:S04]  /*5d9c0*/  LDL.LU R49, [R1+0x4a8] ;  /* 0x0004a80001317983 */ /* 0x000f280000300800 */
[----:B------:R0:W-:Y:S01]  /*5d9d0*/  @P2 STG.E.U16 [R6.64], R57 ;  /* 0x0000003906002986 */ /* 0x0001e2000c10150a */
[----:B------:R-:W-:-:S03]  /*5d9e0*/  ISETP.LT.AND P2, PT, R47, c[0x0][0x178], !P0 ;  /* 0x00005e002f007a0c */ /* 0x000fc60004741270 */
[----:B------:R-:W-:Y:S01]  /*5d9f0*/  @P3 STG.E.U16 [R4.64], R56 ;  /* 0x0000003804003986 */ /* 0x000fe2000c10150a */
[----:B0-----:R-:W-:-:S05]  /*5da00*/  IMAD.WIDE R6, R0, 0x2, R38 ;  /* 0x0000000200067825 */ /* 0x001fca00078e0226 */
[----:B------:R0:W-:Y:S04]  /*5da10*/  @P5 STG.E.U16 [R6.64], R43 ;  /* 0x0000002b06005986 */ /* 0x0001e8000c10150a */
[----:B------:R1:W-:Y:S01]  /*5da20*/  @P4 STG.E.U16 [R8.64], R44 ;  /* 0x0000002c08004986 */ /* 0x0003e2000c10150a */
[----:B------:R-:W-:-:S03]  /*5da30*/  ISETP.LT.AND P4, PT, R48, c[0x0][0x178], !P0 ;  /* 0x00005e0030007a0c */ /* 0x000fc60004781270 */
[----:B------:R1:W-:Y:S01]  /*5da40*/  @P6 STG.E.U16 [R10.64], R13 ;  /* 0x0000000d0a006986 */ /* 0x0003e2000c10150a */
[----:B------:R-:W-:Y:S01]  /*5da50*/  PRMT R0, R58, 0x7632, R0 ;  /* 0x000076323a007816 */ /* 0x000fe20000000000 */
[----:B0-----:R-:W-:-:S04]  /*5da60*/  IMAD.WIDE R6, R12, 0x2, R18 ;  /* 0x000000020c067825 */ /* 0x001fc800078e0212 */
[----:B-1----:R-:W-:Y:S01]  /*5da70*/  IMAD.WIDE R8, R12, 0x2, R16 ;  /* 0x000000020c087825 */ /* 0x002fe200078e0210 */
[----:B------:R-:W-:Y:S02]  /*5da80*/  PRMT R11, R54, 0x7632, R11 ;  /* 0x00007632360b7816 */ /* 0x000fe4000000000b */
[----:B------:R-:W4:Y:S01]  /*5da90*/  LDL.LU R54, [R1+0x498] ;  /* 0x0004980001367983 */ /* 0x000f220000300800 */
[----:B------:R-:W-:-:S03]  /*5daa0*/  PRMT R10, R53, 0x7632, R10 ;  /* 0x00007632350a7816 */ /* 0x000fc6000000000a */
        /* <DEDUP_REMOVED lines=10> */
[----:B------:R-:W-:-:S03]  /*5db50*/  ISETP.GE.AND P1, PT, R28, c[0x0][0x17c], PT ;  /* 0x00005f001c007a0c */ /* 0x000fc60003f26270 */
        /* <DEDUP_REMOVED lines=9> */
[----:B------:R-:W-:-:S03]  /*5dbf0*/  ISETP.LT.AND P5, PT, R27, c[0x0][0x178], !P1 ;  /* 0x00005e001b007a0c */ /* 0x000fc60004fa1270 */
[----:B------:R-:W-:Y:S01]  /*5dc00*/  @P6 STG.E.U16 [R8.64], R11 ;  /* 0x0000000b08006986 */ /* 0x000fe2000c10150a */
[----:B------:R-:W-:Y:S01]  /*5dc10*/  ISETP.LT.AND P6, PT, R47, c[0x0][0x178], !P1 ;  /* 0x00005e002f007a0c */ /* 0x000fe20004fc1270 */
[----:B0-----:R-:W-:-:S05]  /*5dc20*/  IMAD.WIDE R4, R12, 0x2, R36 ;  /* 0x000000020c047825 */ /* 0x001fca00078e0224 */
[----:B------:R0:W-:Y:S01]  /*5dc30*/  @P3 STG.E.U16 [R4.64], R0 ;  /* 0x0000000004003986 */ /* 0x0001e2000c10150a */
[----:B------:R-:W-:Y:S01]  /*5dc40*/  PRMT R14, R44, 0x7632, R14 ;  /* 0x000076322c0e7816 */ /* 0x000fe2000000000e */
[----:B------:R-:W-:Y:S01]  /*5dc50*/  IMAD.WIDE R6, R12, 0x2, R40 ;  /* 0x000000020c067825 */ /* 0x000fe200078e0228 */
[----:B------:R-:W-:Y:S02]  /*5dc60*/  ISETP.LT.AND P2, PT, R48, c[0x0][0x178], !P1 ;  /* 0x00005e0030007a0c */ /* 0x000fe40004f41270 */
[----:B------:R-:W-:Y:S02]  /*5dc70*/  ISETP.LT.AND P3, PT, R50, c[0x0][0x178], !P1 ;  /* 0x00005e0032007a0c */ /* 0x000fe40004f61270 */
[C---:B0-----:R-:W-:Y:S01]  /*5dc80*/  IADD3 R0, R12.reuse, c[0x0][0x198], RZ ;  /* 0x000066000c007a10 */ /* 0x041fe20007ffe0ff */
[----:B------:R-:W-:-:S04]  /*5dc90*/  IMAD.WIDE R4, R12, 0x2, R38 ;  /* 0x000000020c047825 */ /* 0x000fc800078e0226 */
[C---:B------:R-:W-:Y:S01]  /*5dca0*/  IMAD.WIDE R8, R0.reuse, 0x2, R2 ;  /* 0x0000000200087825 */ /* 0x040fe200078e0202 */
[----:B------:R0:W-:Y:S01]  /*5dcb0*/  @P4 STG.E.U16 [R4.64], R13 ;  /* 0x0000000d04004986 */ /* 0x0001e2000c10150a */
[----:B------:R-:W-:Y:S02]  /*5dcc0*/  ISETP.LT.AND P4, PT, R51, c[0x0][0x178], !P1 ;  /* 0x00005e0033007a0c */ /* 0x000fe40004f81270 */
[C---:B------:R-:W-:Y:S01]  /*5dcd0*/  IMAD.WIDE R10, R0.reuse, 0x2, R16 ;  /* 0x00000002000a7825 */ /* 0x040fe200078e0210 */
[----:B------:R1:W-:Y:S03]  /*5dce0*/  @P0 STG.E.U16 [R6.64], R14 ;  /* 0x0000000e06000986 */ /* 0x0003e6000c10150a */
[----:B0-----:R-:W-:-:S04]  /*5dcf0*/  IMAD.WIDE R4, R0, 0x2, R18 ;  /* 0x0000000200047825 */ /* 0x001fc800078e0212 */
[----:B-1----:R-:W-:Y:S01]  /*5dd00*/  IMAD.WIDE R6, R0, 0x2, R36 ;  /* 0x0000000200067825 */ /* 0x002fe200078e0224 */
[----:B--2---:R0:W-:Y:S01]  /*5dd10*/  @P5 STG.E.U16 [R8.64], R45 ;  /* 0x0000002d08005986 */ /* 0x0041e2000c10150a */
[----:B------:R-:W-:-:S03]  /*5dd20*/  ISETP.LT.AND P5, PT, R52, c[0x0][0x178], !P1 ;  /* 0x00005e0034007a0c */ /* 0x000fc60004fa1270 */
[----:B---3--:R1:W-:Y:S01]  /*5dd30*/  @P6 STG.E.U16 [R10.64], R46 ;  /* 0x0000002e0a006986 */ /* 0x0083e2000c10150a */
[----:B------:R-:W-:Y:S02]  /*5dd40*/  ISETP.LT.AND P6, PT, R55, c[0x0][0x178], !P1 ;  /* 0x00005e0037007a0c */ /* 0x000fe40004fc1270 */
[----:B------:R-:W-:Y:S01]  /*5dd50*/  ISETP.LT.AND P1, PT, R59, c[0x0][0x178], !P1 ;  /* 0x00005e003b007a0c */ /* 0x000fe20004f21270 */
[----:B----4-:R2:W-:Y:S01]  /*5dd60*/  @P2 STG.E.U16 [R4.64], R49 ;  /* 0x0000003104002986 */ /* 0x0105e2000c10150a */
[----:B0-----:R-:W-:-:S04]  /*5dd70*/  IMAD.WIDE R8, R0, 0x2, R22 ;  /* 0x0000000200087825 */ /* 0x001fc800078e0216 */
[----:B-1----:R-:W-:-:S04]  /*5dd80*/  IMAD.WIDE R10, R0, 0x2, R20 ;  /* 0x00000002000a7825 */ /* 0x002fc800078e0214 */
[C---:B--2---:R-:W-:Y:S01]  /*5dd90*/  IMAD.WIDE R4, R0.reuse, 0x2, R38 ;  /* 0x0000000200047825 */ /* 0x044fe200078e0226 */
[----:B------:R-:W-:Y:S01]  /*5dda0*/  PRMT R12, R45, 0x7632, R12 ;  /* 0x000076322d0c7816 */ /* 0x000fe2000000000c */
        /* <DEDUP_REMOVED lines=10> */
[----:B------:R-:W-:Y:S01]  /*5de50*/  ISETP.LT.AND P6, PT, R50, c[0x0][0x178], !P0 ;  /* 0x00005e0032007a0c */ /* 0x000fe200047c1270 */
[C---:B-1----:R-:W-:Y:S02]  /*5de60*/  IMAD.WIDE R8, R0.reuse, 0x2, R2 ;  /* 0x0000000200087825 */ /* 0x042fe400078e0202 */
[----:B------:R1:W-:Y:S02]  /*5de70*/  @P1 STG.E.U16 [R10.64], R56 ;  /* 0x000000380a001986 */ /* 0x0003e4000c10150a */
[----:B0-----:R-:W-:-:S02]  /*5de80*/  IMAD.WIDE R6, R0, 0x2, R16 ;  /* 0x0000000200067825 */ /* 0x001fc400078e0210 */
[----:B------:R0:W-:Y:S02]  /*5de90*/  @P3 STG.E.U16 [R8.64], R12 ;  /* 0x0000000c08003986 */ /* 0x0001e4000c10150a */
[----:B--2---:R-:W-:Y:S01]  /*5dea0*/  IMAD.WIDE R4, R0, 0x2, R18 ;  /* 0x0000000200047825 */ /* 0x004fe200078e0212 */
[----:B-1----:R-:W-:Y:S02]  /*5deb0*/  PRMT R10, R46, 0x7632, R10 ;  /* 0x000076322e0a7816 */ /* 0x002fe4000000000a */
[----:B------:R-:W2:Y:S01]  /*5dec0*/  LDL.LU R46, [R1+0x568] ;  /* 0x00056800012e7983 */ /* 0x000ea20000300800 */
[----:B------:R-:W-:Y:S02]  /*5ded0*/  PRMT R11, R49, 0x7632, R11 ;  /* 0x00007632310b7816 */ /* 0x000fe4000000000b */
[----:B0-----:R-:W-:Y:S01]  /*5dee0*/  PRMT R12, R54, 0x7632, R12 ;  /* 0x00007632360c7816 */ /* 0x001fe2000000000c */
[----:B------:R-:W3:Y:S01]  /*5def0*/  LDL.LU R49, [R1+0x558] ;  /* 0x0005580001317983 */ /* 0x000ee20000300800 */
[----:B------:R-:W-:-:S03]  /*5df00*/  IMAD.WIDE R8, R0, 0x2, R20 ;  /* 0x0000000200087825 */ /* 0x000fc600078e0214 */
[----:B------:R-:W4:Y:S04]  /*5df10*/  LDL.LU R54, [R1+0x538] ;  /* 0x0005380001367983 */ /* 0x000f280000300800 */
[----:B------:R0:W-:Y:S04]  /*5df20*/  @P4 STG.E.U16 [R6.64], R10 ;  /* 0x0000000a06004986 */ /* 0x0001e8000c10150a */
[----:B------:R1:W-:Y:S01]  /*5df30*/  @P5 STG.E.U16 [R4.64], R11 ;  /* 0x0000000b04005986 */ /* 0x0003e2000c10150a */
[----:B------:R-:W-:-:S03]  /*5df40*/  ISETP.GE.AND P2, PT, R28, c[0x0][0x17c], PT ;  /* 0x00005f001c007a0c */ /* 0x000fc60003f46270 */
[----:B------:R1:W-:Y:S01]  /*5df50*/  @P6 STG.E.U16 [R8.64], R12 ;  /* 0x0000000c08006986 */ /* 0x0003e2000c10150a */
[----:B0-----:R-:W-:-:S03]  /*5df60*/  PRMT R6, R58, 0x7632, R6 ;  /* 0x000076323a067816 */ /* 0x001fc60000000006 */
[----:B------:R-:W4:Y:S01]  /*5df70*/  LDL.LU R58, [R1+0x528] ;  /* 0x00052800013a7983 */ /* 0x000f220000300800 */
[----:B-1----:R-:W-:-:S03]  /*5df80*/  PRMT R11, R53, 0x7632, R11 ;  /* 0x00007632350b7816 */ /* 0x002fc6000000000b */
[----:B------:R-:W4:Y:S01]  /*5df90*/  LDL.LU R53, [R1+0x4f8] ;  /* 0x0004f80001357983 */ /* 0x000f220000300800 */
[----:B------:R-:W-:-:S03]  /*5dfa0*/  PRMT R12, R57, 0x7632, R12 ;  /* 0x00007632390c7816 */ /* 0x000fc6000000000c */
[----:B------:R-:W4:Y:S04]  /*5dfb0*/  LDL.LU R44, [R1+0x20b8] ;  /* 0x0020b800012c7983 */ /* 0x000f280000300800 */
[----:B------:R-:W4:Y:S04]  /*5dfc0*/  LDL.LU R43, [R1+0x20bc] ;  /* 0x0020bc00012b7983 */ /* 0x000f280000300800 */
[----:B------:R-:W4:Y:S04]  /*5dfd0*/  LDL.LU R28, [R1+0x20c0] ;  /* 0x0020c000011c7983 */ /* 0x000f280000300800 */
[----:B------:R-:W4:Y:S01]  /*5dfe0*/  LDL.LU R57, [R1+0x4b8] ;  /* 0x0004b80001397983 */ /* 0x000f220000300800 */
[----:B------:R-:W-:-:S03]  /*5dff0*/  PRMT R13, R56, 0x7632, R13 ;  /* 0x00007632380d7816 */ /* 0x000fc6000000000d */
[----:B------:R-:W4:Y:S01]  /*5e000*/  LDL.LU R56, [R1+0x3d8] ;  /* 0x0003d80001387983 */ /* 0x000f220000300800 */
[----:B------:R-:W-:Y:S02]  /*5e010*/  ISETP.LT.AND P1, PT, R51, c[0x0][0x178], !P0 ;  /* 0x00005e0033007a0c */ /* 0x000fe40004721270 */
[----:B------:R-:W-:Y:S01]  /*5e020*/  ISETP.LT.AND P4, PT, R52, c[0x0][0x178], !P0 ;  /* 0x00005e0034007a0c */ /* 0x000fe20004781270 */
[C---:B------:R-:W-:Y:S01]  /*5e030*/  IMAD.WIDE R4, R0.reuse, 0x2, R22 ;  /* 0x0000000200047825 */ /* 0x040fe200078e0216 */
[----:B------:R-:W-:Y:S02]  /*5e040*/  ISETP.LT.AND P5, PT, R55, c[0x0][0x178], !P0 ;  /* 0x00005e0037007a0c */ /* 0x000fe400047a1270 */
[----:B------:R-:W-:Y:S01]  /*5e050*/  ISETP.LT.AND P3, PT, R59, c[0x0][0x178], !P0 ;  /* 0x00005e003b007a0c */ /* 0x000fe20004761270 */
[C---:B------:R-:W-:Y:S01]  /*5e060*/  IMAD.WIDE R8, R0.reuse, 0x2, R36 ;  /* 0x0000000200087825 */ /* 0x040fe200078e0224 */
[----:B------:R-:W-:-:S05]  /*5e070*/  IADD3 R10, R0, c[0x0][0x198], RZ ;  /* 0x00006600000a7a10 */ /* 0x000fca0007ffe0ff */
[----:B------:R0:W-:Y:S01]  /*5e080*/  @P1 STG.E.U16 [R4.64], R6 ;  /* 0x0000000604001986 */ /* 0x0001e2000c10150a */
[----:B------:R-:W-:Y:S02]  /*5e090*/  ISETP.LT.AND P1, PT, R27, c[0x0][0x178], !P2 ;  /* 0x00005e001b007a0c */ /* 0x000fe40005721270 */
[----:B------:R-:W-:Y:S01]  /*5e0a0*/  ISETP.LT.AND P0, PT, R47, c[0x0][0x178], !P2 ;  /* 0x00005e002f007a0c */ /* 0x000fe20005701270 */
[----:B------:R1:W-:Y:S01]  /*5e0b0*/  @P4 STG.E.U16 [R8.64], R11 ;  /* 0x0000000b08004986 */ /* 0x0003e2000c10150a */
[----:B------:R-:W-:Y:S01]  /*5e0c0*/  ISETP.LT.AND P4, PT, R48, c[0x0][0x178], !P2 ;  /* 0x00005e0030007a0c */ /* 0x000fe20005781270 */
[----:B0-----:R-:W-:-:S04]  /*5e0d0*/  IMAD.WIDE R6, R0, 0x2, R38 ;  /* 0x0000000200067825 */ /* 0x001fc800078e0226 */
[----:B------:R-:W-:Y:S01]  /*5e0e0*/  IMAD.WIDE R4, R0, 0x2, R40 ;  /* 0x0000000200047825 */ /* 0x000fe200078e0228 */
[----:B------:R0:W-:Y:S01]  /*5e0f0*/  @P5 STG.E.U16 [R6.64], R12 ;  /* 0x0000000c06005986 */ /* 0x0001e2000c10150a */
[----:B------:R-:W-:Y:S02]  /*5e100*/  ISETP.LT.AND P5, PT, R50, c[0x0][0x178], !P2 ;  /* 0x00005e0032007a0c */ /* 0x000fe400057a1270 */
[----:B------:R-:W-:Y:S01]  /*5e110*/  ISETP.LT.AND P6, PT, R51, c[0x0][0x178], !P2 ;  /* 0x00005e0033007a0c */ /* 0x000fe200057c1270 */
[----:B------:R0:W-:Y:S01]  /*5e120*/  @P3 STG.E.U16 [R4.64], R13 ;  /* 0x0000000d04003986 */ /* 0x0001e2000c10150a */
[----:B-1----:R-:W-:-:S04]  /*5e130*/  IMAD.WIDE R8, R10, 0x2, R18 ;  /* 0x000000020a087825 */ /* 0x002fc800078e0212 */
[----:B0-----:R-:W-:-:S04]  /*5e140*/  IMAD.WIDE R6, R10, 0x2, R2 ;  /* 0x000000020a067825 */ /* 0x001fc800078e0202 */
[C---:B------:R-:W-:Y:S01]  /*5e150*/  IMAD.WIDE R4, R10.reuse, 0x2, R16 ;  /* 0x000000020a047825 */ /* 0x040fe200078e0210 */
[----:B------:R-:W-:Y:S01]  /*5e160*/  IADD3 R0, R10, c[0x0][0x198], RZ ;  /* 0x000066000a007a10 */ /* 0x000fe20007ffe0ff */
[----:B--2---:R0:W-:Y:S01]  /*5e170*/  @P1 STG.E.U16 [R6.64], R46 ;  /* 0x0000002e06001986 */ /* 0x0041e2000c10150a */
[----:B------:R-:W-:-:S03]  /*5e180*/  ISETP.LT.AND P1, PT, R52, c[0x0][0x178], !P2 ;  /* 0x00005e0034007a0c */ /* 0x000fc60005721270 */
[----:B---3--:R1:W-:Y:S04]  /*5e190*/  @P0 STG.E.U16 [R4.64], R49 ;  /* 0x0000003104000986 */ /* 0x0083e8000c10150a */
[----:B----4-:R2:W-:Y:S01]  /*5e1a0*/  @P4 STG.E.U16 [R8.64], R54 ;  /* 0x0000003608004986 */ /* 0x0105e2000c10150a */
[----:B------:R-:W-:Y:S01]  /*5e1b0*/  ISETP.LT.AND P4, PT, R55, c[0x0][0x178], !P2 ;  /* 0x00005e0037007a0c */ /* 0x000fe20005781270 */
[----:B0-----:R-:W-:-:S04]  /*5e1c0*/  IMAD.WIDE R6, R10, 0x2, R20 ;  /* 0x000000020a067825 */ /* 0x001fc800078e0214 */
[----:B-1----:R-:W-:-:S04]  /*5e1d0*/  IMAD.WIDE R4, R10, 0x2, R22 ;  /* 0x000000020a047825 */ /* 0x002fc800078e0216 */
[----:B--2---:R-:W-:Y:S01]  /*5e1e0*/  IMAD.WIDE R8, R10, 0x2, R36 ;  /* 0x000000020a087825 */ /* 0x004fe200078e0224 */
[----:B------:R-:W-:Y:S02]  /*5e1f0*/  ISETP.LT.AND P2, PT, R59, c[0x0][0x178], !P2 ;  /* 0x00005e003b007a0c */ /* 0x000fe40005741270 */
[----:B------:R-:W-:Y:S02]  /*5e200*/  PRMT R11, R46, 0x7632, R11 ;  /* 0x000076322e0b7816 */ /* 0x000fe4000000000b */
[----:B------:R-:W2:Y:S04]  /*5e210*/  LDL.LU R46, [R1+0x588] ;  /* 0x00058800012e7983 */ /* 0x000ea80000300800 */
[----:B------:R0:W-:Y:S01]  /*5e220*/  @P5 STG.E.U16 [R6.64], R58 ;  /* 0x0000003a06005986 */ /* 0x0001e2000c10150a */
[----:B------:R-:W-:-:S03]  /*5e230*/  ISETP.GE.AND P3, PT, R44, c[0x0][0x17c], PT ;  /* 0x00005f002c007a0c */ /* 0x000fc60003f66270 */
[----:B------:R-:W-:Y:S01]  /*5e240*/  @P6 STG.E.U16 [R4.64], R53 ;  /* 0x0000003504006986 */ /* 0x000fe2000c10150a */
[----:B------:R-:W-:Y:S01]  /*5e250*/  ISETP.LT.AND P6, PT, R27, c[0x0][0x178], !P3 ;  /* 0x00005e001b007a0c */ /* 0x000fe20005fc1270 */
[----:B0-----:R-:W-:Y:S02]  /*5e260*/  IMAD.WIDE R6, R10, 0x2, R40 ;  /* 0x000000020a067825 */ /* 0x001fe400078e0228 */
[----:B------:R0:W-:Y:S01]  /*5e270*/  @P1 STG.E.U16 [R8.64], R57 ;  /* 0x0000003908001986 */ /* 0x0001e2000c10150a */
[----:B------:R-:W-:Y:S02]  /*5e280*/  ISETP.LT.AND P5, PT, R47, c[0x0][0x178], !P3 ;  /* 0x00005e002f007a0c */ /* 0x000fe40005fa1270 */
[----:B------:R-:W-:Y:S02]  /*5e290*/  ISETP.GE.AND P1, PT, R28, c[0x0][0x17c], PT ;  /* 0x00005f001c007a0c */ /* 0x000fe40003f26270 */
[----:B------:R-:W-:Y:S01]  /*5e2a0*/  PRMT R12, R54, 0x7632, R12 ;  /* 0x00007632360c7816 */ /* 0x000fe2000000000c */
[----:B0-----:R-:W-:Y:S01]  /*5e2b0*/  IMAD.WIDE R8, R10, 0x2, R38 ;  /* 0x000000020a087825 */ /* 0x001fe200078e0226 */
[----:B------:R-:W-:-:S02]  /*5e2c0*/  PRMT R10, R49, 0x7632, R10 ;  /* 0x00007632310a7816 */ /* 0x000fc4000000000a */
[----:B------:R-:W3:Y:S01]  /*5e2d0*/  LDL.LU R49, [R1+0x578] ;  /* 0x0005780001317983 */ /* 0x000ee20000300800 */
[----:B------:R-:W-:-:S03]  /*5e2e0*/  IMAD.WIDE R4, R0, 0x2, R2 ;  /* 0x0000000200047825 */ /* 0x000fc600078e0202 */
[----:B------:R0:W-:Y:S01]  /*5e2f0*/  @P4 STG.E.U16 [R8.64], R56 ;  /* 0x0000003808004986 */ /* 0x0001e2000c10150a */
[----:B------:R-:W-:-:S03]  /*5e300*/  ISETP.LT.AND P4, PT, R48, c[0x0][0x178], !P3 ;  /* 0x00005e0030007a0c */ /* 0x000fc60005f81270 */
[----:B------:R-:W4:Y:S04]  /*5e310*/  LDL.LU R28, [R1+0x20c4] ;  /* 0x0020c400011c7983 */ /* 0x000f280000300800 */
[----:B------:R-:W4:Y:S01]  /*5e320*/  LDL.LU R54, [R1+0x548] ;  /* 0x0005480001367983 */ /* 0x000f220000300800 */
[----:B------:R-:W-:-:S03]  /*5e330*/  PRMT R13, R58, 0x7632, R13 ;  /* 0x000076323a0d7816 */ /* 0x000fc6000000000d */
[----:B------:R-:W-:Y:S01]  /*5e340*/  @P2 STG.E.U16 [R6.64], R34 ;  /* 0x0000002206002986 */ /* 0x000fe2000c10150a */
[C---:B0-----:R-:W-:Y:S01]  /*5e350*/  IMAD.WIDE R8, R0.reuse, 0x2, R16 ;  /* 0x0000000200087825 */ /* 0x041fe200078e0210 */
[----:B------:R-:W-:Y:S02]  /*5e360*/  PRMT R14, R53, 0x7632, R14 ;  /* 0x00007632350e7816 */ /* 0x000fe4000000000e */
[----:B------:R0:W-:Y:S04]  /*5e370*/  @P6 STG.E.U16 [R4.64], R11 ;  /* 0x0000000b04006986 */ /* 0x0001e8000c10150a */
[----:B------:R-:W4:Y:S04]  /*5e380*/  LDL.LU R58, [R1+0x518] ;  /* 0x00051800013a7983 */ /* 0x000f280000300800 */
[----:B------:R-:W4:Y:S01]  /*5e390*/  LDL.LU R53, [R1+0x4e8] ;  /* 0x0004e80001357983 */ /* 0x000f220000300800 */
[----:B0-----:R-:W-:-:S03]  /*5e3a0*/  IMAD.WIDE R4, R0, 0x2, R18 ;  /* 0x0000000200047825 */ /* 0x001fc600078e0212 */
[----:B------:R-:W-:Y:S01]  /*5e3b0*/  @P5 STG.E.U16 [R8.64], R10 ;  /* 0x0000000a08005986 */ /* 0x000fe2000c10150a */
[----:B------:R-:W-:-:S03]  /*5e3c0*/  PRMT R15, R57, 0x7632, R15 ;  /* 0x00007632390f7816 */ /* 0x000fc6000000000f */
[----:B------:R0:W-:Y:S04]  /*5e3d0*/  @P4 STG.E.U16 [R4.64], R12 ;  /* 0x0000000c04004986 */ /* 0x0001e8000c10150a */
[----:B------:R-:W4:Y:S01]  /*5e3e0*/  LDL.LU R57, [R1+0x408] ;  /* 0x0004080001397983 */ /* 0x000f220000300800 */
[----:B0-----:R-:W-:-:S03]  /*5e3f0*/  PRMT R12, R56, 0x7632, R12 ;  /* 0x00007632380c7816 */ /* 0x001fc6000000000c */
[----:B------:R-:W4:Y:S01]  /*5e400*/  LDL.LU R56, [R1+0x398] ;  /* 0x0003980001387983 */ /* 0x000f220000300800 */
[----:B------:R-:W-:Y:S02]  /*5e410*/  ISETP.LT.AND P6, PT, R50, c[0x0][0x178], !P3 ;  /* 0x00005e0032007a0c */ /* 0x000fe40005fc1270 */
[----:B------:R-:W-:Y:S02]  /*5e420*/  ISETP.LT.AND P2, PT, R51, c[0x0][0x178], !P3 ;  /* 0x00005e0033007a0c */ /* 0x000fe40005f41270 */
[----:B------:R-:W-:Y:S01]  /*5e430*/  ISETP.LT.AND P5, PT, R52, c[0x0][0x178], !P3 ;  /* 0x00005e0034007a0c */ /* 0x000fe20005fa1270 */
[C---:B------:R-:W-:Y:S01]  /*5e440*/  IMAD.WIDE R6, R0.reuse, 0x2, R20 ;  /* 0x0000000200067825 */ /* 0x040fe200078e0214 */
[----:B------:R-:W-:Y:S01]  /*5e450*/  ISETP.GE.AND P0, PT, R43, c[0x0][0x17c], PT ;  /* 0x00005f002b007a0c */ /* 0x000fe20003f06270 */
[----:B------:R-:W4:Y:S02]  /*5e460*/  LDL.LU R44, [R1+0x20c8] ;  /* 0x0020c800012c7983 */ /* 0x000f240000300800 */
[----:B------:R-:W-:-:S04]  /*5e470*/  IMAD.WIDE R8, R0, 0x2, R22 ;  /* 0x0000000200087825 */ /* 0x000fc800078e0216 */
[----:B------:R-:W-:Y:S01]  /*5e480*/  IMAD.WIDE R10, R0, 0x2, R36 ;  /* 0x00000002000a7825 */ /* 0x000fe200078e0224 */
[----:B------:R-:W-:Y:S01]  /*5e490*/  @P6 STG.E.U16 [R6.64], R13 ;  /* 0x0000000d06006986 */ /* 0x000fe2000c10150a */
[----:B------:R-:W-:-:S03]  /*5e4a0*/  ISETP.LT.AND P4, PT, R55, c[0x0][0x178], !P3 ;  /* 0x00005e0037007a0c */ /* 0x000fc60005f81270 */
[----:B------:R0:W-:Y:S01]  /*5e4b0*/  @P2 STG.E.U16 [R8.64], R14 ;  /* 0x0000000e08002986 */ /* 0x0001e2000c10150a */
[----:B------:R-:W-:-:S03]  /*5e4c0*/  ISETP.LT.AND P2, PT, R59, c[0x0][0x178], !P3 ;  /* 0x00005e003b007a0c */ /* 0x000fc60005f41270 */
[----:B------:R1:W-:Y:S01]  /*5e4d0*/  @P5 STG.E.U16 [R10.64], R15 ;  /* 0x0000000f0a005986 */ /* 0x0003e2000c10150a */
[----:B------:R-:W-:Y:S01]  /*5e4e0*/  ISETP.LT.AND P5, PT, R27, c[0x0][0x178], !P0 ;  /* 0x00005e001b007a0c */ /* 0x000fe200047a1270 */
[----:B------:R-:W-:Y:S01]  /*5e4f0*/  IMAD.WIDE R4, R0, 0x2, R38 ;  /* 0x0000000200047825 */ /* 0x000fe200078e0226 */
[----:B------:R-:W-:Y:S01]  /*5e500*/  ISETP.LT.AND P6, PT, R47, c[0x0][0x178], !P0 ;  /* 0x00005e002f007a0c */ /* 0x000fe200047c1270 */
[----:B------:R-:W4:Y:S01]  /*5e510*/  LDL.LU R43, [R1+0x20cc] ;  /* 0x0020cc00012b7983 */ /* 0x000f220000300800 */
[----:B------:R-:W-:Y:S01]  /*5e520*/  ISETP.LT.AND P3, PT, R48, c[0x0][0x178], !P0 ;  /* 0x00005e0030007a0c */ /* 0x000fe20004761270 */
[C---:B0-----:R-:W-:Y:S01]  /*5e530*/  IMAD.WIDE R8, R0.reuse, 0x2, R40 ;  /* 0x0000000200087825 */ /* 0x041fe200078e0228 */
[----:B-1----:R-:W-:Y:S02]  /*5e540*/  IADD3 R10, R0, c[0x0][0x198], RZ ;  /* 0x00006600000a7a10 */ /* 0x002fe40007ffe0ff */
[----:B------:R-:W-:Y:S01]  /*5e550*/  PRMT R11, R34, 0x7632, R11 ;  /* 0x00007632220b7816 */ /* 0x000fe2000000000b */
[----:B------:R0:W-:Y:S02]  /*5e560*/  @P4 STG.E.U16 [R4.64], R12 ;  /* 0x0000000c04004986 */ /* 0x0001e4000c10150a */
[----:B------:R-:W-:Y:S01]  /*5e570*/  IMAD.WIDE R6, R10, 0x2, R2 ;  /* 0x000000020a067825 */ /* 0x000fe200078e0202 */
[----:B------:R-:W-:Y:S01]  /*5e580*/  ISETP.LT.AND P4, PT, R50, c[0x0][0x178], !P0 ;  /* 0x00005e0032007a0c */ /* 0x000fe20004781270 */
[----:B------:R-:W-:Y:S04]  /*5e590*/  @P2 STG.E.U16 [R8.64], R11 ;  /* 0x0000000b08002986 */ /* 0x000fe8000c10150a */
[----:B------:R-:W4:Y:S01]  /*5e5a0*/  LDL.LU R45, [R1+0x48c] ;  /* 0x00048c00012d7983 */ /* 0x000f220000300800 */
[C---:B0-----:R-:W-:Y:S01]  /*5e5b0*/  IMAD.WIDE R4, R10.reuse, 0x2, R16 ;  /* 0x000000020a047825 */ /* 0x041fe200078e0210 */
[----:B------:R-:W-:-:S02]  /*5e5c0*/  IADD3 R0, R10, c[0x0][0x198], RZ ;  /* 0x000066000a007a10 */ /* 0x000fc40007ffe0ff */
[----:B--2---:R0:W-:Y:S01]  /*5e5d0*/  @P5 STG.E.U16 [R6.64], R46 ;  /* 0x0000002e06005986 */ /* 0x0041e2000c10150a */
[----:B------:R-:W-:Y:S01]  /*5e5e0*/  ISETP.LT.AND P5, PT, R51, c[0x0][0x178], !P0 ;  /* 0x00005e0033007a0c */ /* 0x000fe200047a1270 */
[----:B0-----:R-:W-:Y:S01]  /*5e5f0*/  IMAD.WIDE R6, R10, 0x2, R18 ;  /* 0x000000020a067825 */ /* 0x001fe200078e0212 */
[----:B------:R-:W-:Y:S02]  /*5e600*/  PRMT R8, R46, 0x7632, R8 ;  /* 0x000076322e087816 */ /* 0x000fe40000000008 */
[----:B------:R-:W2:Y:S04]  /*5e610*/  LDL.LU R46, [R1+0x47c] ;  /* 0x00047c00012e7983 */ /* 0x000ea80000300800 */
[----:B---3--:R0:W-:Y:S01]  /*5e620*/  @P6 STG.E.U16 [R4.64], R49 ;  /* 0x0000003104006986 */ /* 0x0081e2000c10150a */
[----:B------:R-:W-:-:S02]  /*5e630*/  ISETP.LT.AND P6, PT, R52, c[0x0][0x178], !P0 ;  /* 0x00005e0034007a0c */ /* 0x000fc400047c1270 */
[----:B------:R-:W-:Y:S01]  /*5e640*/  PRMT R9, R49, 0x7632, R9 ;  /* 0x0000763231097816 */ /* 0x000fe20000000009 */
[----:B----4-:R1:W-:Y:S01]  /*5e650*/  @P3 STG.E.U16 [R6.64], R54 ;  /* 0x0000003606003986 */ /* 0x0103e2000c10150a */
[----:B------:R-:W-:Y:S01]  /*5e660*/  ISETP.LT.AND P3, PT, R55, c[0x0][0x178], !P0 ;  /* 0x00005e0037007a0c */ /* 0x000fe20004761270 */
[----:B0-----:R-:W-:Y:S01]  /*5e670*/  IMAD.WIDE R4, R10, 0x2, R20 ;  /* 0x000000020a047825 */ /* 0x001fe200078e0214 */
[----:B------:R-:W-:Y:S01]  /*5e680*/  ISETP.LT.AND P0, PT, R59, c[0x0][0x178], !P0 ;  /* 0x00005e003b007a0c */ /* 0x000fe20004701270 */
[----:B------:R-:W3:Y:S01]  /*5e690*/  LDL.LU R49, [R1+0x45c] ;  /* 0x00045c0001317983 */ /* 0x000ee20000300800 */
[----:B------:R-:W-:Y:S01]  /*5e6a0*/  PRMT R12, R54, 0x7632, R12 ;  /* 0x00007632360c7816 */ /* 0x000fe2000000000c */
[----:B-1----:R-:W-:Y:S02]  /*5e6b0*/  IMAD.WIDE R6, R10, 0x2, R22 ;  /* 0x000000020a067825 */ /* 0x002fe400078e0216 */
[----:B------:R0:W-:Y:S01]  /*5e6c0*/  @P4 STG.E.U16 [R4.64], R58 ;  /* 0x0000003a04004986 */ /* 0x0001e2000c10150a */
[----:B------:R-:W-:-:S03]  /*5e6d0*/  ISETP.LT.AND P4, PT, R27, c[0x0][0x178], !P1 ;  /* 0x00005e001b007a0c */ /* 0x000fc60004f81270 */
[----:B------:R1:W-:Y:S01]  /*5e6e0*/  @P5 STG.E.U16 [R6.64], R53 ;  /* 0x0000003506005986 */ /* 0x0003e2000c10150a */
[----:B------:R-:W-:-:S03]  /*5e6f0*/  ISETP.LT.AND P5, PT, R47, c[0x0][0x178], !P1 ;  /* 0x00005e002f007a0c */ /* 0x000fc60004fa1270 */
[----:B------:R-:W4:Y:S01]  /*5e700*/  LDL.LU R54, [R1+0x44c] ;  /* 0x00044c0001367983 */ /* 0x000f220000300800 */
[----:B0-----:R-:W-:-:S04]  /*5e710*/  IMAD.WIDE R4, R10, 0x2, R36 ;  /* 0x000000020a047825 */ /* 0x001fc800078e0224 */
[----:B-1----:R-:W-:Y:S01]  /*5e720*/  IMAD.WIDE R6, R10, 0x2, R38 ;  /* 0x000000020a067825 */ /* 0x002fe200078e0226 */
[----:B------:R-:W-:Y:S01]  /*5e730*/  ISETP.GE.AND P2, PT, R28, c[0x0][0x17c], PT ;  /* 0x00005f001c007a0c */ /* 0x000fe20003f46270 */
[----:B------:R0:W-:Y:S02]  /*5e740*/  @P6 STG.E.U16 [R4.64], R57 ;  /* 0x0000003904006986 */ /* 0x0001e4000c10150a */
[----:B------:R-:W-:Y:S02]  /*5e750*/  IMAD.WIDE R10, R10, 0x2, R40 ;  /* 0x000000020a0a7825 */ /* 0x000fe400078e0228 */
[----:B------:R-:W4:Y:S01]  /*5e760*/  LDL.LU R28, [R1+0x20d0] ;  /* 0x0020d000011c7983 */ /* 0x000f220000300800 */
[----:B------:R-:W-:-:S03]  /*5e770*/  PRMT R13, R58, 0x7632, R13 ;  /* 0x000076323a0d7816 */ /* 0x000fc6000000000d */
[----:B------:R1:W-:Y:S04]  /*5e780*/  @P3 STG.E.U16 [R6.64], R56 ;  /* 0x0000003806003986 */ /* 0x0003e8000c10150a */
[----:B------:R-:W-:Y:S01]  /*5e790*/  @P0 STG.E.U16 [R10.64], R30 ;  /* 0x0000001e0a000986 */ /* 0x000fe2000c10150a */
[----:B------:R-:W-:Y:S01]  /*5e7a0*/  ISETP.LT.AND P0, PT, R48, c[0x0][0x178], !P1 ;  /* 0x00005e0030007a0c */ /* 0x000fe20004f01270 */
[C---:B0-----:R-:W-:Y:S02]  /*5e7b0*/  IMAD.WIDE R4, R0.reuse, 0x2, R2 ;  /* 0x0000000200047825 */ /* 0x041fe400078e0202 */
[----:B------:R-:W4:Y:S02]  /*5e7c0*/  LDL.LU R58, [R1+0x43c] ;  /* 0x00043c00013a7983 */ /* 0x000f240000300800 */
[----:B-1----:R-:W-:-:S02]  /*5e7d0*/  IMAD.WIDE R6, R0, 0x2, R16 ;  /* 0x0000000200067825 */ /* 0x002fc400078e0210 */
[----:B------:R-:W-:Y:S01]  /*5e7e0*/  @P4 STG.E.U16 [R4.64], R8 ;  /* 0x0000000804004986 */ /* 0x000fe2000c10150a */
[----:B------:R-:W-:Y:S02]  /*5e7f0*/  PRMT R14, R53, 0x7632, R14 ;  /* 0x00007632350e7816 */ /* 0x000fe4000000000e */
[----:B------:R-:W-:Y:S01]  /*5e800*/  PRMT R15, R57, 0x7632, R15 ;  /* 0x00007632390f7816 */ /* 0x000fe2000000000f */
[----:B------:R0:W-:Y:S04]  /*5e810*/  @P5 STG.E.U16 [R6.64], R9 ;  /* 0x0000000906005986 */ /* 0x0001e8000c10150a */
        /* <DEDUP_REMOVED lines=14> */
[----:B------:R-:W-:Y:S01]  /*5e900*/  IMAD.WIDE R6, R0, 0x2, R36 ;  /* 0x0000000200067825 */ /* 0x000fe200078e0224 */
[----:B------:R-:W-:Y:S02]  /*5e910*/  ISETP.LT.AND P3, PT, R27, c[0x0][0x178], !P2 ;  /* 0x00005e001b007a0c */ /* 0x000fe40005761270 */
[----:B------:R1:W-:Y:S01]  /*5e920*/  @P4 STG.E.U16 [R4.64], R14 ;  /* 0x0000000e04004986 */ /* 0x0003e2000c10150a */
[----:B------:R-:W-:-:S03]  /*5e930*/  ISETP.LT.AND P4, PT, R47, c[0x0][0x178], !P2 ;  /* 0x00005e002f007a0c */ /* 0x000fc60005781270 */
[----:B------:R1:W-:Y:S01]  /*5e940*/  @P5 STG.E.U16 [R6.64], R15 ;  /* 0x0000000f06005986 */ /* 0x0003e2000c10150a */
[----:B------:R-:W-:Y:S02]  /*5e950*/  ISETP.LT.AND P5, PT, R48, c[0x0][0x178], !P2 ;  /* 0x00005e0030007a0c */ /* 0x000fe400057a1270 */
[C---:B0-----:R-:W-:Y:S01]  /*5e960*/  IADD3 R10, R0.reuse, c[0x0][0x198], RZ ;  /* 0x00006600000a7a10 */ /* 0x041fe20007ffe0ff */
[----:B-1----:R-:W-:Y:S01]  /*5e970*/  IMAD.WIDE R4, R0, 0x2, R38 ;  /* 0x0000000200047825 */ /* 0x002fe200078e0226 */
[----:B------:R-:W-:-:S03]  /*5e980*/  PRMT R8, R30, 0x7632, R8 ;  /* 0x000076321e087816 */ /* 0x000fc60000000008 */
[----:B------:R-:W-:Y:S01]  /*5e990*/  IMAD.WIDE R6, R0, 0x2, R40 ;  /* 0x0000000200067825 */ /* 0x000fe200078e0228 */
[----:B------:R0:W-:Y:S01]  /*5e9a0*/  @P6 STG.E.U16 [R4.64], R9 ;  /* 0x0000000904006986 */ /* 0x0001e2000c10150a */
[----:B------:R-:W-:-:S03]  /*5e9b0*/  ISETP.LT.AND P6, PT, R50, c[0x0][0x178], !P2 ;  /* 0x00005e0032007a0c */ /* 0x000fc600057c1270 */
[----:B------:R1:W-:Y:S01]  /*5e9c0*/  @P1 STG.E.U16 [R6.64], R8 ;  /* 0x0000000806001986 */ /* 0x0003e2000c10150a */
[----:B0-----:R-:W-:-:S04]  /*5e9d0*/  IMAD.WIDE R4, R10, 0x2, R2 ;  /* 0x000000020a047825 */ /* 0x001fc800078e0202 */
[C---:B-1----:R-:W-:Y:S01]  /*5e9e0*/  IMAD.WIDE R8, R10.reuse, 0x2, R16 ;  /* 0x000000020a087825 */ /* 0x042fe200078e0210 */
[----:B------:R0:W-:Y:S01]  /*5e9f0*/  @P3 STG.E.U16 [R4.64], R45 ;  /* 0x0000002d04003986 */ /* 0x0001e2000c10150a */
[----:B------:R-:W-:Y:S02]  /*5ea00*/  ISETP.LT.AND P3, PT, R51, c[0x0][0x178], !P2 ;  /* 0x00005e0033007a0c */ /* 0x000fe40005761270 */
[----:B------:R-:W-:-:S04]  /*5ea10*/  IMAD.WIDE R6, R10, 0x2, R18 ;  /* 0x000000020a067825 */ /* 0x000fc800078e0212 */
[----:B0-----:R-:W-:Y:S01]  /*5ea20*/  IMAD.WIDE R4, R10, 0x2, R20 ;  /* 0x000000020a047825 */ /* 0x001fe200078e0214 */
[----:B------:R-:W-:Y:S02]  /*5ea30*/  ISETP.GE.AND P0, PT, R44, c[0x0][0x17c], PT ;  /* 0x00005f002c007a0c */ /* 0x000fe40003f06270 */
[----:B------:R-:W-:Y:S02]  /*5ea40*/  PRMT R14, R45, 0x7632, R14 ;  /* 0x000076322d0e7816 */ /* 0x000fe4000000000e */
[----:B------:R-:W-:Y:S01]  /*5ea50*/  IADD3 R0, R10, c[0x0][0x198], RZ ;  /* 0x000066000a007a10 */ /* 0x000fe20007ffe0ff */
[----:B--2---:R0:W-:Y:S01]  /*5ea60*/  @P4 STG.E.U16 [R8.64], R46 ;  /* 0x0000002e08004986 */ /* 0x0041e2000c10150a */
[----:B------:R-:W-:-:S03]  /*5ea70*/  PRMT R13, R46, 0x7632, R13 ;  /* 0x000076322e0d7816 */ /* 0x000fc6000000000d */
[----:B0-----:R-:W-:Y:S01]  /*5ea80*/  IMAD.WIDE R8, R0, 0x2, R16 ;  /* 0x0000000200087825 */ /* 0x001fe200078e0210 */
[----:B---3--:R0:W-:Y:S01]  /*5ea90*/  @P5 STG.E.U16 [R6.64], R49 ;  /* 0x0000003106005986 */ /* 0x0081e2000c10150a */
[----:B------:R-:W-:Y:S02]  /*5eaa0*/  ISETP.LT.AND P5, PT, R52, c[0x0][0x178], !P2 ;  /* 0x00005e0034007a0c */ /* 0x000fe400057a1270 */
[----:B0-----:R-:W-:Y:S01]  /*5eab0*/  IMAD.WIDE R6, R10, 0x2, R22 ;  /* 0x000000020a067825 */ /* 0x001fe200078e0216 */
[----:B----4-:R0:W-:Y:S01]  /*5eac0*/  @P6 STG.E.U16 [R4.64], R54 ;  /* 0x0000003604006986 */ /* 0x0101e2000c10150a */
[----:B------:R-:W-:Y:S02]  /*5ead0*/  ISETP.LT.AND P6, PT, R55, c[0x0][0x178], !P2 ;  /* 0x00005e0037007a0c */ /* 0x000fe400057c1270 */
[----:B------:R-:W-:Y:S02]  /*5eae0*/  ISETP.LT.AND P2, PT, R59, c[0x0][0x178], !P2 ;  /* 0x00005e003b007a0c */ /* 0x000fe40005741270 */
[----:B------:R-:W-:-:S02]  /*5eaf0*/  ISETP.GE.AND P4, PT, R28, c[0x0][0x17c], PT ;  /* 0x00005f001c007a0c */ /* 0x000fc40003f86270 */
[----:B------:R-:W2:Y:S01]  /*5eb00*/  LDL.LU R28, [R1+0x20d4] ;  /* 0x0020d400011c7983 */ /* 0x000ea20000300800 */
[----:B0-----:R-:W-:-:S03]  /*5eb10*/  IMAD.WIDE R4, R10, 0x2, R36 ;  /* 0x000000020a047825 */ /* 0x001fc600078e0224 */
[----:B------:R-:W3:Y:S01]  /*5eb20*/  LDL.LU R45, [R1+0x4dc] ;  /* 0x0004dc00012d7983 */ /* 0x000ee20000300800 */
[----:B------:R-:W-:-:S03]  /*5eb30*/  PRMT R12, R49, 0x7632, R12 ;  /* 0x00007632310c7816 */ /* 0x000fc6000000000c */
[----:B------:R-:W4:Y:S04]  /*5eb40*/  LDL.LU R46, [R1+0x4cc] ;  /* 0x0004cc00012e7983 */ /* 0x000f280000300800 */
[----:B------:R0:W-:Y:S01]  /*5eb50*/  @P3 STG.E.U16 [R6.64], R58 ;  /* 0x0000003a06003986 */ /* 0x0001e2000c10150a */
[----:B------:R-:W-:Y:S02]  /*5eb60*/  ISETP.LT.AND P3, PT, R27, c[0x0][0x178], !P0 ;  /* 0x00005e001b007a0c */ /* 0x000fe40004761270 */
[----:B------:R-:W-:Y:S01]  /*5eb70*/  PRMT R11, R54, 0x7632, R11 ;  /* 0x00007632360b7816 */ /* 0x000fe2000000000b */
[----:B------:R-:W2:Y:S04]  /*5eb80*/  LDL.LU R49, [R1+0x4ac] ;  /* 0x0004ac0001317983 */ /* 0x000ea80000300800 */
[----:B------:R-:W2:Y:S01]  /*5eb90*/  LDL.LU R54, [R1+0x49c] ;  /* 0x00049c0001367983 */ /* 0x000ea20000300800 */
[----:B0-----:R-:W-:-:S03]  /*5eba0*/  IMAD.WIDE R6, R10, 0x2, R38 ;  /* 0x000000020a067825 */ /* 0x001fc600078e0226 */
[----:B------:R0:W-:Y:S01]  /*5ebb0*/  @P5 STG.E.U16 [R4.64], R53 ;  /* 0x0000003504005986 */ /* 0x0001e2000c10150a */
[----:B------:R-:W-:-:S03]  /*5ebc0*/  ISETP.LT.AND P5, PT, R47, c[0x0][0x178], !P0 ;  /* 0x00005e002f007a0c */ /* 0x000fc600047a1270 */
[----:B------:R1:W-:Y:S01]  /*5ebd0*/  @P6 STG.E.U16 [R6.64], R57 ;  /* 0x0000003906006986 */ /* 0x0003e2000c10150a */
[----:B------:R-:W-:Y:S01]  /*5ebe0*/  ISETP.LT.AND P6, PT, R48, c[0x0][0x178], !P0 ;  /* 0x00005e0030007a0c */ /* 0x000fe200047c1270 */
[----:B0-----:R-:W-:-:S04]  /*5ebf0*/  IMAD.WIDE R4, R0, 0x2, R2 ;  /* 0x0000000200047825 */ /* 0x001fc800078e0202 */
[----:B-1----:R-:W-:Y:S01]  /*5ec00*/  IMAD.WIDE R6, R10, 0x2, R40 ;  /* 0x000000020a067825 */ /* 0x002fe200078e0228 */
[----:B------:R-:W-:Y:S02]  /*5ec10*/  PRMT R10, R58, 0x7632, R10 ;  /* 0x000076323a0a7816 */ /* 0x000fe4000000000a */
[----:B------:R-:W2:Y:S01]  /*5ec20*/  LDL.LU R58, [R1+0x46c] ;  /* 0x00046c00013a7983 */ /* 0x000ea20000300800 */
[----:B------:R-:W-:-:S03]  /*5ec30*/  PRMT R15, R53, 0x7632, R15 ;  /* 0x00007632350f7816 */ /* 0x000fc6000000000f */
[----:B------:R-:W2:Y:S04]  /*5ec40*/  LDL.LU R53, [R1+0x42c] ;  /* 0x00042c0001357983 */ /* 0x000ea80000300800 */
[----:B------:R-:W-:Y:S04]  /*5ec50*/  @P2 STG.E.U16 [R6.64], R56 ;  /* 0x0000003806002986 */ /* 0x000fe8000c10150a */
[----:B------:R0:W-:Y:S04]  /*5ec60*/  @P3 STG.E.U16 [R4.64], R14 ;  /* 0x0000000e04003986 */ /* 0x0001e8000c10150a */
[----:B------:R1:W-:Y:S01]  /*5ec70*/  @P5 STG.E.U16 [R8.64], R13 ;  /* 0x0000000d08005986 */ /* 0x0003e2000c10150a */
[----:B0-----:R-:W-:Y:S01]  /*5ec80*/  IMAD.WIDE R4, R0, 0x2, R18 ;  /* 0x0000000200047825 */ /* 0x001fe200078e0212 */
[----:B-1----:R-:W-:-:S04]  /*5ec90*/  PRMT R13, R57, 0x7632, R13 ;  /* 0x00007632390d7816 */ /* 0x002fc8000000000d */
[----:B------:R0:W-:Y:S04]  /*5eca0*/  @P6 STG.E.U16 [R4.64], R12 ;  /* 0x0000000c04006986 */ /* 0x0001e8000c10150a */
[----:B------:R-:W2:Y:S01]  /*5ecb0*/  LDL.LU R57, [R1+0x3ec] ;  /* 0x0003ec0001397983 */ /* 0x000ea20000300800 */
[----:B0-----:R-:W-:-:S03]  /*5ecc0*/  PRMT R12, R56, 0x7632, R12 ;  /* 0x00007632380c7816 */ /* 0x001fc6000000000c */
[----:B------:R-:W2:Y:S01]  /*5ecd0*/  LDL.LU R56, [R1+0xec] ;  /* 0x0000ec0001387983 */ /* 0x000ea20000300800 */
[----:B------:R-:W-:Y:S02]  /*5ece0*/  ISETP.LT.AND P3, PT, R50, c[0x0][0x178], !P0 ;  /* 0x00005e0032007a0c */ /* 0x000fe40004761270 */
[----:B------:R-:W-:Y:S01]  /*5ecf0*/  ISETP.LT.AND P2, PT, R51, c[0x0][0x178], !P0 ;  /* 0x00005e0033007a0c */ /* 0x000fe20004741270 */
[----:B------:R-:W-:Y:S01]  /*5ed00*/  IMAD.WIDE R4, R0, 0x2, R20 ;  /* 0x0000000200047825 */ /* 0x000fe200078e0214 */
[----:B------:R-:W-:Y:S02]  /*5ed10*/  ISETP.LT.AND P5, PT, R52, c[0x0][0x178], !P0 ;  /* 0x00005e0034007a0c */ /* 0x000fe400047a1270 */
[----:B------:R-:W-:Y:S01]  /*5ed20*/  ISETP.LT.AND P6, PT, R55, c[0x0][0x178], !P0 ;  /* 0x00005e0037007a0c */ /* 0x000fe200047c1270 */
[C---:B------:R-:W-:Y:S01]  /*5ed30*/  IMAD.WIDE R8, R0.reuse, 0x2, R22 ;  /* 0x0000000200087825 */ /* 0x040fe200078e0216 */
[----:B------:R-:W-:Y:S02]  /*5ed40*/  ISETP.GE.AND P1, PT, R43, c[0x0][0x17c], PT ;  /* 0x00005f002b007a0c */ /* 0x000fe40003f26270 */
[----:B------:R-:W-:Y:S01]  /*5ed50*/  ISETP.LT.AND P0, PT, R59, c[0x0][0x178], !P0 ;  /* 0x00005e003b007a0c */ /* 0x000fe20004701270 */
[----:B------:R-:W-:-:S02]  /*5ed60*/  IMAD.WIDE R6, R0, 0x2, R36 ;  /* 0x0000000200067825 */ /* 0x000fc400078e0224 */
[----:B------:R0:W-:Y:S01]  /*5ed70*/  @P3 STG.E.U16 [R4.64], R11 ;  /* 0x0000000b04003986 */ /* 0x0001e2000c10150a */
[----:B------:R-:W-:-:S03]  /*5ed80*/  ISETP.LT.AND P3, PT, R27, c[0x0][0x178], !P1 ;  /* 0x00005e001b007a0c */ /* 0x000fc60004f61270 */
[----:B------:R1:W-:Y:S01]  /*5ed90*/  @P2 STG.E.U16 [R8.64], R10 ;  /* 0x0000000a08002986 */ /* 0x0003e2000c10150a */
[----:B------:R-:W-:-:S03]  /*5eda0*/  ISETP.LT.AND P2, PT, R47, c[0x0][0x178], !P1 ;  /* 0x00005e002f007a0c */ /* 0x000fc60004f41270 */
[----:B------:R1:W-:Y:S01]  /*5edb0*/  @P5 STG.E.U16 [R6.64], R15 ;  /* 0x0000000f06005986 */ /* 0x0003e2000c10150a */
[C---:B0-----:R-:W-:Y:S01]  /*5edc0*/  IMAD.WIDE R4, R0.reuse, 0x2, R38 ;  /* 0x0000000200047825 */ /* 0x041fe200078e0226 */
[----:B-1----:R-:W-:-:S04]  /*5edd0*/  IADD3 R10, R0, c[0x0][0x198], RZ ;  /* 0x00006600000a7a10 */ /* 0x002fc80007ffe0ff */
[----:B------:R0:W-:Y:S01]  /*5ede0*/  @P6 STG.E.U16 [R4.64], R13 ;  /* 0x0000000d04006986 */ /* 0x0001e2000c10150a */
[----:B------:R-:W-:Y:S01]  /*5edf0*/  ISETP.LT.AND P5, PT, R48, c[0x0][0x178], !P1 ;  /* 0x00005e0030007a0c */ /* 0x000fe20004fa1270 */
[----:B------:R-:W-:Y:S01]  /*5ee00*/  IMAD.WIDE R6, R0, 0x2, R40 ;  /* 0x0000000200067825 */ /* 0x000fe200078e0228 */
[----:B------:R-:W-:-:S04]  /*5ee10*/  ISETP.LT.AND P6, PT, R50, c[0x0][0x178], !P1 ;  /* 0x00005e0032007a0c */ /* 0x000fc80004fc1270 */
[----:B------:R1:W-:Y:S01]  /*5ee20*/  @P0 STG.E.U16 [R6.64], R12 ;  /* 0x0000000c06000986 */ /* 0x0003e2000c10150a */
[----:B0-----:R-:W-:-:S04]  /*5ee30*/  IMAD.WIDE R4, R10, 0x2, R2 ;  /* 0x000000020a047825 */ /* 0x001fc800078e0202 */
[----:B------:R-:W-:-:S04]  /*5ee40*/  IMAD.WIDE R8, R10, 0x2, R20 ;  /* 0x000000020a087825 */ /* 0x000fc800078e0214 */
[C---:B-1----:R-:W-:Y:S01]  /*5ee50*/  IMAD.WIDE R6, R10.reuse, 0x2, R18 ;  /* 0x000000020a067825 */ /* 0x042fe200078e0212 */
[----:B---3--:R0:W-:Y:S01]  /*5ee60*/  @P3 STG.E.U16 [R4.64], R45 ;  /* 0x0000002d04003986 */ /* 0x0081e2000c10150a */
[----:B------:R-:W-:Y:S02]  /*5ee70*/  ISETP.LT.AND P3, PT, R51, c[0x0][0x178], !P1 ;  /* 0x00005e0033007a0c */ /* 0x000fe40004f61270 */
[----:B------:R-:W-:Y:S01]  /*5ee80*/  PRMT R0, R45, 0x7632, R0 ;  /* 0x000076322d007816 */ /* 0x000fe20000000000 */
[----:B0-----:R-:W-:Y:S01]  /*5ee90*/  IMAD.WIDE R4, R10, 0x2, R16 ;  /* 0x000000020a047825 */ /* 0x001fe200078e0210 */
[----:B------:R-:W3:Y:S04]  /*5eea0*/  LDL.LU R45, [R1+0x20d8] ;  /* 0x0020d800012d7983 */ /* 0x000ee80000300800 */
[----:B----4-:R0:W-:Y:S01]  /*5eeb0*/  @P2 STG.E.U16 [R4.64], R46 ;  /* 0x0000002e04002986 */ /* 0x0101e2000c10150a */
[----:B------:R-:W-:-:S02]  /*5eec0*/  ISETP.LT.AND P2, PT, R52, c[0x0][0x178], !P1 ;  /* 0x00005e0034007a0c */ /* 0x000fc40004f41270 */
[----:B------:R-:W-:Y:S01]  /*5eed0*/  PRMT R12, R46, 0x7632, R12 ;  /* 0x000076322e0c7816 */ /* 0x000fe2000000000c */
[----:B--2---:R1:W-:Y:S01]  /*5eee0*/  @P5 STG.E.U16 [R6.64], R49 ;  /* 0x0000003106005986 */ /* 0x0043e2000c10150a */
[----:B------:R-:W-:-:S03]  /*5eef0*/  ISETP.LT.AND P5, PT, R55, c[0x0][0x178], !P1 ;  /* 0x00005e0037007a0c */ /* 0x000fc60004fa1270 */
[----:B------:R-:W2:Y:S01]  /*5ef00*/  LDL.LU R44, [R1+0x20dc] ;  /* 0x0020dc00012c7983 */ /* 0x000ea20000300800 */
[----:B------:R-:W-:Y:S01]  /*5ef10*/  PRMT R13, R49, 0x7632, R13 ;  /* 0x00007632310d7816 */ /* 0x000fe2000000000d */
[----:B0-----:R-:W-:Y:S02]  /*5ef20*/  IMAD.WIDE R4, R10, 0x2, R22 ;  /* 0x000000020a047825 */ /* 0x001fe400078e0216 */
[----:B------:R-:W4:Y:S01]  /*5ef30*/  LDL.LU R43, [R1+0x20e0] ;  /* 0x0020e000012b7983 */ /* 0x000f220000300800 */
[----:B------:R-:W-:Y:S02]  /*5ef40*/  ISETP.LT.AND P1, PT, R59, c[0x0][0x178], !P1 ;  /* 0x00005e003b007a0c */ /* 0x000fe40004f21270 */
[----:B------:R-:W-:Y:S01]  /*5ef50*/  PRMT R14, R54, 0x7632, R14 ;  /* 0x00007632360e7816 */ /* 0x000fe2000000000e */
[----:B------:R0:W-:Y:S01]  /*5ef60*/  @P6 STG.E.U16 [R8.64], R54 ;  /* 0x0000003608006986 */ /* 0x0001e2000c10150a */
[----:B------:R-:W-:-:S03]  /*5ef70*/  ISETP.LT.AND P6, PT, R27, c[0x0][0x178], !P4 ;  /* 0x00005e001b007a0c */ /* 0x000fc600067c1270 */
[----:B------:R-:W2:Y:S01]  /*5ef80*/  LDL.LU R46, [R1+0x56c] ;  /* 0x00056c00012e7983 */ /* 0x000ea20000300800 */
[----:B------:R-:W-:-:S03]  /*5ef90*/  ISETP.GE.AND P0, PT, R28, c[0x0][0x17c], PT ;  /* 0x00005f001c007a0c */ /* 0x000fc60003f06270 */
[----:B-1----:R-:W3:Y:S01]  /*5efa0*/  LDL.LU R49, [R1+0x55c] ;  /* 0x00055c0001317983 */ /* 0x002ee20000300800 */
[----:B------:R-:W-:-:S03]  /*5efb0*/  IADD3 R28, R10, c[0x0][0x198], RZ ;  /* 0x000066000a1c7a10 */ /* 0x000fc60007ffe0ff */
[----:B0-----:R-:W4:Y:S04]  /*5efc0*/  LDL.LU R54, [R1+0x53c] ;  /* 0x00053c0001367983 */ /* 0x001f280000300800 */
[----:B------:R0:W-:Y:S01]  /*5efd0*/  @P3 STG.E.U16 [R4.64], R58 ;  /* 0x0000003a04003986 */ /* 0x0001e2000c10150a */
[----:B------:R-:W-:Y:S01]  /*5efe0*/  IMAD.WIDE R6, R10, 0x2, R38 ;  /* 0x000000020a067825 */ /* 0x000fe200078e0226 */
[----:B------:R-:W-:Y:S02]  /*5eff0*/  PRMT R15, R58, 0x7632, R15 ;  /* 0x000076323a0f7816 */ /* 0x000fe4000000000f */
[----:B------:R-:W-:Y:S01]  /*5f000*/  PRMT R29, R53, 0x7632, R29 ;  /* 0x00007632351d7816 */ /* 0x000fe2000000001d */
[----:B------:R-:W-:-:S04]  /*5f010*/  IMAD.WIDE R8, R28, 0x2, R2 ;  /* 0x000000021c087825 */ /* 0x000fc800078e0202 */
[C---:B0-----:R-:W-:Y:S01]  /*5f020*/  IMAD.WIDE R4, R10.reuse, 0x2, R36 ;  /* 0x000000020a047825 */ /* 0x041fe200078e0224 */
[----:B------:R-:W4:Y:S03]  /*5f030*/  LDL.LU R58, [R1+0x52c] ;  /* 0x00052c00013a7983 */ /* 0x000f260000300800 */
[----:B------:R-:W-:Y:S01]  /*5f040*/  IMAD.WIDE R10, R10, 0x2, R40 ;  /* 0x000000020a0a7825 */ /* 0x000fe200078e0228 */
[----:B------:R0:W-:Y:S04]  /*5f050*/  @P2 STG.E.U16 [R4.64], R53 ;  /* 0x0000003504002986 */ /* 0x0001e8000c10150a */
[----:B------:R1:W-:Y:S01]  /*5f060*/  @P5 STG.E.U16 [R6.64], R57 ;  /* 0x0000003906005986 */ /* 0x0003e2000c10150a */
[----:B------:R-:W-:-:S03]  /*5f070*/  PRMT R30, R57, 0x7632, R30 ;  /* 0x00007632391e7816 */ /* 0x000fc6000000001e */
[----:B0-----:R-:W4:Y:S04]  /*5f080*/  LDL.LU R53, [R1+0x4fc] ;  /* 0x0004fc0001357983 */ /* 0x001f280000300800 */
[----:B------:R-:W-:Y:S04]  /*5f090*/  @P1 STG.E.U16 [R10.64], R56 ;  /* 0x000000380a001986 */ /* 0x000fe8000c10150a */
[----:B------:R0:W-:Y:S04]  /*5f0a0*/  @P6 STG.E.U16 [R8.64], R0 ;  /* 0x0000000008006986 */ /* 0x0001e8000c10150a */
[----:B-1----:R-:W4:Y:S01]  /*5f0b0*/  LDL.LU R57, [R1+0x4bc] ;  /* 0x0004bc0001397983 */ /* 0x002f220000300800 */
[----:B0-----:R-:W-:-:S03]  /*5f0c0*/  PRMT R0, R56, 0x7632, R0 ;  /* 0x0000763238007816 */ /* 0x001fc60000000000 */
[----:B------:R-:W4:Y:S01]  /*5f0d0*/  LDL.LU R56, [R1+0x3dc] ;  /* 0x0003dc0001387983 */ /* 0x000f220000300800 */
[----:B------:R-:W-:Y:S02]  /*5f0e0*/  ISETP.LT.AND P3, PT, R47, c[0x0][0x178], !P4 ;  /* 0x00005e002f007a0c */ /* 0x000fe40006761270 */
[----:B------:R-:W-:Y:S01]  /*5f0f0*/  ISETP.LT.AND P5, PT, R48, c[0x0][0x178], !P4 ;  /* 0x00005e0030007a0c */ /* 0x000fe200067a1270 */
[----:B------:R-:W-:Y:S01]  /*5f100*/  IMAD.WIDE R4, R28, 0x2, R16 ;  /* 0x000000021c047825 */ /* 0x000fe200078e0210 */
[----:B------:R-:W-:Y:S02]  /*5f110*/  ISETP.LT.AND P6, PT, R50, c[0x0][0x178], !P4 ;  /* 0x00005e0032007a0c */ /* 0x000fe400067c1270 */
[----:B------:R-:W-:Y:S02]  /*5f120*/  ISETP.LT.AND P1, PT, R51, c[0x0][0x178], !P4 ;  /* 0x00005e0033007a0c */ /* 0x000fe40006721270 */
[----:B------:R-:W-:Y:S01]  /*5f130*/  ISETP.LT.AND P2, PT, R52, c[0x0][0x178], !P4 ;  /* 0x00005e0034007a0c */ /* 0x000fe20006741270 */
[----:B------:R-:W-:-:S04]  /*5f140*/  IMAD.WIDE R6, R28, 0x2, R20 ;  /* 0x000000021c067825 */ /* 0x000fc800078e0214 */
[----:B------:R0:W-:Y:S01]  /*5f150*/  @P3 STG.E.U16 [R4.64], R12 ;  /* 0x0000000c04003986 */ /* 0x0001e2000c10150a */
[----:B------:R-:W-:Y:S01]  /*5f160*/  IMAD.WIDE R8, R28, 0x2, R22 ;  /* 0x000000021c087825 */ /* 0x000fe200078e0216 */
[----:B------:R-:W-:-:S03]  /*5f170*/  ISETP.LT.AND P3, PT, R55, c[0x0][0x178], !P4 ;  /* 0x00005e0037007a0c */ /* 0x000fc60006761270 */
[----:B------:R-:W-:Y:S01]  /*5f180*/  IMAD.WIDE R10, R28, 0x2, R36 ;  /* 0x000000021c0a7825 */ /* 0x000fe200078e0224 */
[----:B------:R-:W-:-:S03]  /*5f190*/  ISETP.LT.AND P4, PT, R59, c[0x0][0x178], !P4 ;  /* 0x00005e003b007a0c */ /* 0x000fc60006781270 */
[----:B0-----:R-:W-:-:S05]  /*5f1a0*/  IMAD.WIDE R4, R28, 0x2, R18 ;  /* 0x000000021c047825 */ /* 0x001fca00078e0212 */
[----:B------:R0:W-:Y:S04]  /*5f1b0*/  @P5 STG.E.U16 [R4.64], R13 ;  /* 0x0000000d04005986 */ /* 0x0001e8000c10150a */
[----:B------:R1:W-:Y:S01]  /*5f1c0*/  @P6 STG.E.U16 [R6.64], R14 ;  /* 0x0000000e06006986 */ /* 0x0003e2000c10150a */
[----:B------:R-:W-:-:S03]  /*5f1d0*/  ISETP.LT.AND P5, PT, R47, c[0x0][0x178], !P0 ;  /* 0x00005e002f007a0c */ /* 0x000fc600047a1270 */
[----:B------:R1:W-:Y:S01]  /*5f1e0*/  @P1 STG.E.U16 [R8.64], R15 ;  /* 0x0000000f08001986 */ /* 0x0003e2000c10150a */
[----:B------:R-:W-:-:S03]  /*5f1f0*/  ISETP.LT.AND P6, PT, R48, c[0x0][0x178], !P0 ;  /* 0x00005e0030007a0c */ /* 0x000fc600047c1270 */
[----:B------:R1:W-:Y:S01]  /*5f200*/  @P2 STG.E.U16 [R10.64], R29 ;  /* 0x0000001d0a002986 */ /* 0x0003e2000c10150a */
[----:B------:R-:W-:Y:S01]  /*5f210*/  ISETP.LT.AND P2, PT, R27, c[0x0][0x178], !P0 ;  /* 0x00005e001b007a0c */ /* 0x000fe20004741270 */
[----:B0-----:R-:W-:-:S04]  /*5f220*/  IMAD.WIDE R4, R28, 0x2, R38 ;  /* 0x000000021c047825 */ /* 0x001fc800078e0226 */
[C---:B-1----:R-:W-:Y:S01]  /*5f230*/  IMAD.WIDE R6, R28.reuse, 0x2, R40 ;  /* 0x000000021c067825 */ /* 0x042fe200078e0228 */
[----:B------:R-:W-:Y:S01]  /*5f240*/  IADD3 R8, R28, c[0x0][0x198], RZ ;  /* 0x000066001c087a10 */ /* 0x000fe20007ffe0ff */
[----:B------:R0:W-:Y:S01]  /*5f250*/  @P3 STG.E.U16 [R4.64], R30 ;  /* 0x0000001e04003986 */ /* 0x0001e2000c10150a */
[----:B------:R-:W-:-:S03]  /*5f260*/  ISETP.LT.AND P3, PT, R50, c[0x0][0x178], !P0 ;  /* 0x00005e0032007a0c */ /* 0x000fc60004761270 */
[----:B------:R1:W-:Y:S01]  /*5f270*/  @P4 STG.E.U16 [R6.64], R0 ;  /* 0x0000000006004986 */ /* 0x0003e2000c10150a */
[C---:B------:R-:W-:Y:S01]  /*5f280*/  IMAD.WIDE R10, R8.reuse, 0x2, R16 ;  /* 0x00000002080a7825 */ /* 0x040fe200078e0210 */
[----:B------:R-:W-:Y:S02]  /*5f290*/  ISETP.LT.AND P4, PT, R51, c[0x0][0x178], !P0 ;  /* 0x00005e0033007a0c */ /* 0x000fe40004781270 */
[----:B------:R-:W4:Y:S01]  /*5f2a0*/  LDL.LU R29, [R1+0x20e4] ;  /* 0x0020e400011d7983 */ /* 0x000f220000300800 */
[----:B0-----:R-:W-:-:S03]  /*5f2b0*/  IMAD.WIDE R4, R8, 0x2, R2 ;  /* 0x0000000208047825 */ /* 0x001fc600078e0202 */
[----:B------:R-:W4:Y:S01]  /*5f2c0*/  LDL.LU R28, [R1+0x20e8] ;  /* 0x0020e800011c7983 */ /* 0x000f220000300800 */
[----:B-1----:R-:W-:-:S03]  /*5f2d0*/  IMAD.WIDE R6, R8, 0x2, R18 ;  /* 0x0000000208067825 */ /* 0x002fc600078e0212 */
[----:B--2---:R0:W-:Y:S04]  /*5f2e0*/  @P2 STG.E.U16 [R4.64], R46 ;  /* 0x0000002e04002986 */ /* 0x0041e8000c10150a */
[----:B---3--:R-:W-:Y:S01]  /*5f2f0*/  @P5 STG.E.U16 [R10.64], R49 ;  /* 0x000000310a005986 */ /* 0x008fe2000c10150a */
[----:B------:R-:W-:-:S03]  /*5f300*/  ISETP.LT.AND P5, PT, R52, c[0x0][0x178], !P0 ;  /* 0x00005e0034007a0c */ /* 0x000fc600047a1270 */
[----:B----4-:R1:W-:Y:S01]  /*5f310*/  @P6 STG.E.U16 [R6.64], R54 ;  /* 0x0000003606006986 */ /* 0x0103e2000c10150a */
[----:B------:R-:W-:Y:S01]  /*5f320*/  ISETP.LT.AND P6, PT, R55, c[0x0][0x178], !P0 ;  /* 0x00005e0037007a0c */ /* 0x000fe200047c1270 */
[----:B0-----:R-:W-:Y:S01]  /*5f330*/  IMAD.WIDE R4, R8, 0x2, R20 ;  /* 0x0000000208047825 */ /* 0x001fe200078e0214 */
[----:B------:R-:W-:Y:S02]  /*5f340*/  PRMT R13, R46, 0x7632, R13 ;  /* 0x000076322e0d7816 */ /* 0x000fe4000000000d */
[----:B------:R-:W-:Y:S01]  /*5f350*/  PRMT R9, R49, 0x7632, R9 ;  /* 0x0000763231097816 */ /* 0x000fe20000000009 */
[----:B------:R-:W2:Y:S01]  /*5f360*/  LDL.LU R46, [R1+0x58c] ;  /* 0x00058c00012e7983 */ /* 0x000ea20000300800 */
[----:B-1----:R-:W-:-:S03]  /*5f370*/  IMAD.WIDE R6, R8, 0x2, R22 ;  /* 0x0000000208067825 */ /* 0x002fc600078e0216 */
[----:B------:R-:W3:Y:S04]  /*5f380*/  LDL.LU R49, [R1+0x57c] ;  /* 0x00057c0001317983 */ /* 0x000ee80000300800 */
[----:B------:R0:W-:Y:S01]  /*5f390*/  @P3 STG.E.U16 [R4.64], R58 ;  /* 0x0000003a04003986 */ /* 0x0001e2000c10150a */
[----:B------:R-:W-:-:S03]  /*5f3a0*/  PRMT R10, R54, 0x7632, R10 ;  /* 0x00007632360a7816 */ /* 0x000fc6000000000a */
[----:B------:R-:W4:Y:S01]  /*5f3b0*/  LDL.LU R54, [R1+0x54c] ;  /* 0x00054c0001367983 */ /* 0x000f220000300800 */
[----:B0-----:R-:W-:-:S03]  /*5f3c0*/  IMAD.WIDE R4, R8, 0x2, R36 ;  /* 0x0000000208047825 */ /* 0x001fc600078e0224 */
[----:B------:R0:W-:Y:S02]  /*5f3d0*/  @P4 STG.E.U16 [R6.64], R53 ;  /* 0x0000003506004986 */ /* 0x0001e4000c10150a */
[----:B0-----:R-:W-:Y:S02]  /*5f3e0*/  IMAD.WIDE R6, R8, 0x2, R38 ;  /* 0x0000000208067825 */ /* 0x001fe400078e0226 */
[----:B------:R-:W-:Y:S04]  /*5f3f0*/  @P5 STG.E.U16 [R4.64], R57 ;  /* 0x0000003904005986 */ /* 0x000fe8000c10150a */
[----:B------:R0:W-:Y:S01]  /*5f400*/  @P6 STG.E.U16 [R6.64], R56 ;  /* 0x0000003806006986 */ /* 0x0001e2000c10150a */
[----:B------:R-:W-:-:S03]  /*5f410*/  PRMT R14, R56, 0x7632, R14 ;  /* 0x00007632380e7816 */ /* 0x000fc6000000000e */
[----:B0-----:R-:W4:Y:S01]  /*5f420*/  LDL.LU R56, [R1+0x51c] ;  /* 0x00051c0001387983 */ /* 0x001f220000300800 */
[----:B------:R-:W-:Y:S02]  /*5f430*/  ISETP.LT.AND P0, PT, R59, c[0x0][0x178], !P0 ;  /* 0x00005e003b007a0c */ /* 0x000fe40004701270 */
[----:B------:R-:W-:Y:S01]  /*5f440*/  ISETP.GE.AND P1, PT, R45, c[0x0][0x17c], PT ;  /* 0x00005f002d007a0c */ /* 0x000fe20003f26270 */
[----:B------:R-:W-:-:S03]  /*5f450*/  IMAD.WIDE R4, R8, 0x2, R40 ;  /* 0x0000000208047825 */ /* 0x000fc600078e0228 */
[----:B------:R-:W-:Y:S02]  /*5f460*/  ISETP.LT.AND P4, PT, R27, c[0x0][0x178], !P1 ;  /* 0x00005e001b007a0c */ /* 0x000fe40004f81270 */
[----:B------:R-:W-:Y:S02]  /*5f470*/  ISETP.LT.AND P6, PT, R47, c[0x0][0x178], !P1 ;  /* 0x00005e002f007a0c */ /* 0x000fe40004fc1270 */
[----:B------:R-:W-:Y:S02]  /*5f480*/  IADD3 R0, R8, c[0x0][0x198], RZ ;  /* 0x0000660008007a10 */ /* 0x000fe40007ffe0ff */
[----:B------:R-:W-:Y:S01]  /*5f490*/  ISETP.LT.AND P5, PT, R48, c[0x0][0x178], !P1 ;  /* 0x00005e0030007a0c */ /* 0x000fe20004fa1270 */
[----:B------:R0:W-:Y:S02]  /*5f4a0*/  @P0 STG.E.U16 [R4.64], R35 ;  /* 0x0000002304000986 */ /* 0x0001e4000c10150a */
[----:B------:R-:W-:Y:S01]  /*5f4b0*/  IMAD.WIDE R6, R0, 0x2, R2 ;  /* 0x0000000200067825 */ /* 0x000fe200078e0202 */
[----:B------:R-:W-:-:S04]  /*5f4c0*/  ISETP.LT.AND P0, PT, R50, c[0x0][0x178], !P1 ;  /* 0x00005e0032007a0c */ /* 0x000fc80004f01270 */
[----:B------:R1:W-:Y:S01]  /*5f4d0*/  @P4 STG.E.U16 [R6.64], R13 ;  /* 0x0000000d06004986 */ /* 0x0003e2000c10150a */
[----:B0-----:R-:W-:Y:S01]  /*5f4e0*/  IMAD.WIDE R4, R0, 0x2, R16 ;  /* 0x0000000200047825 */ /* 0x001fe200078e0210 */
[----:B------:R-:W-:-:S04]  /*5f4f0*/  ISETP.LT.AND P4, PT, R51, c[0x0][0x178], !P1 ;  /* 0x00005e0033007a0c */ /* 0x000fc80004f81270 */
[----:B------:R0:W-:Y:S01]  /*5f500*/  @P6 STG.E.U16 [R4.64], R9 ;  /* 0x0000000904006986 */ /* 0x0001e2000c10150a */
[----:B------:R-:W-:Y:S01]  /*5f510*/  ISETP.LT.AND P6, PT, R52, c[0x0][0x178], !P1 ;  /* 0x00005e0034007a0c */ /* 0x000fe20004fc1270 */
[----:B-1----:R-:W-:Y:S01]  /*5f520*/  IMAD.WIDE R6, R0, 0x2, R18 ;  /* 0x0000000200067825 */ /* 0x002fe200078e0212 */
[----:B------:R-:W-:Y:S02]  /*5f530*/  PRMT R11, R58, 0x7632, R11 ;  /* 0x000076323a0b7816 */ /* 0x000fe4000000000b */
[----:B------:R-:W-:Y:S01]  /*5f540*/  PRMT R12, R53, 0x7632, R12 ;  /* 0x00007632350c7816 */ /* 0x000fe2000000000c */
[----:B------:R-:W4:Y:S04]  /*5f550*/  LDL.LU R58, [R1+0x4ec] ;  /* 0x0004ec00013a7983 */ /* 0x000f280000300800 */
[----:B------:R1:W-:Y:S01]  /*5f560*/  @P5 STG.E.U16 [R6.64], R10 ;  /* 0x0000000a06005986 */ /* 0x0003e2000c10150a */
[----:B------:R-:W-:Y:S01]  /*5f570*/  ISETP.LT.AND P5, PT, R55, c[0x0][0x178], !P1 ;  /* 0x00005e0037007a0c */ /* 0x000fe20004fa1270 */
[C---:B0-----:R-:W-:Y:S01]  /*5f580*/  IMAD.WIDE R4, R0.reuse, 0x2, R22 ;  /* 0x0000000200047825 */ /* 0x041fe200078e0216 */
[----:B------:R-:W-:Y:S01]  /*5f590*/  ISETP.LT.AND P1, PT, R59, c[0x0][0x178], !P1 ;  /* 0x00005e003b007a0c */ /* 0x000fe20004f21270 */
[----:B------:R-:W4:Y:S01]  /*5f5a0*/  LDL.LU R53, [R1+0x40c] ;  /* 0x00040c0001357983 */ /* 0x000f220000300800 */
[----:B------:R-:W-:Y:S01]  /*5f5b0*/  PRMT R13, R57, 0x7632, R13 ;  /* 0x00007632390d7816 */ /* 0x000fe2000000000d */
[----:B------:R-:W-:Y:S01]  /*5f5c0*/  IMAD.WIDE R8, R0, 0x2, R36 ;  /* 0x0000000200087825 */ /* 0x000fe200078e0224 */
[----:B------:R-:W-:Y:S01]  /*5f5d0*/  ISETP.GE.AND P2, PT, R44, c[0x0][0x17c], PT ;  /* 0x00005f002c007a0c */ /* 0x000fe20003f46270 */
[----:B------:R-:W4:Y:S02]  /*5f5e0*/  LDL.LU R57, [R1+0x39c] ;  /* 0x00039c0001397983 */ /* 0x000f240000300800 */
[----:B-1----:R-:W-:Y:S01]  /*5f5f0*/  IMAD.WIDE R6, R0, 0x2, R20 ;  /* 0x0000000200067825 */ /* 0x002fe200078e0214 */
[----:B------:R-:W-:-:S04]  /*5f600*/  PRMT R10, R35, 0x7632, R10 ;  /* 0x00007632230a7816 */ /* 0x000fc8000000000a */
[----:B------:R0:W-:Y:S04]  /*5f610*/  @P0 STG.E.U16 [R6.64], R11 ;  /* 0x0000000b06000986 */ /* 0x0001e8000c10150a */
[----:B------:R1:W-:Y:S01]  /*5f620*/  @P4 STG.E.U16 [R4.64], R12 ;  /* 0x0000000c04004986 */ /* 0x0003e2000c10150a */
[----:B------:R-:W-:-:S03]  /*5f630*/  ISETP.LT.AND P4, PT, R27, c[0x0][0x178], !P2 ;  /* 0x00005e001b007a0c */ /* 0x000fc60005781270 */
[----:B------:R1:W-:Y:S01]  /*5f640*/  @P6 STG.E.U16 [R8.64], R13 ;  /* 0x0000000d08006986 */ /* 0x0003e2000c10150a */
[----:B------:R-:W-:Y:S01]  /*5f650*/  ISETP.LT.AND P6, PT, R47, c[0x0][0x178], !P2 ;  /* 0x00005e002f007a0c */ /* 0x000fe200057c1270 */
[----:B0-----:R-:W-:-:S04]  /*5f660*/  IMAD.WIDE R6, R0, 0x2, R40 ;  /* 0x0000000200067825 */ /* 0x001fc800078e0228 */
[C---:B-1----:R-:W-:Y:S01]  /*5f670*/  IMAD.WIDE R4, R0.reuse, 0x2, R38 ;  /* 0x0000000200047825 */ /* 0x042fe200078e0226 */
[----:B------:R-:W-:-:S04]  /*5f680*/  IADD3 R8, R0, c[0x0][0x198], RZ ;  /* 0x0000660000087a10 */ /* 0x000fc80007ffe0ff */
[----:B------:R0:W-:Y:S01]  /*5f690*/  @P5 STG.E.U16 [R4.64], R14 ;  /* 0x0000000e04005986 */ /* 0x0001e2000c10150a */
[----:B------:R-:W-:-:S03]  /*5f6a0*/  ISETP.LT.AND P5, PT, R48, c[0x0][0x178], !P2 ;  /* 0x00005e0030007a0c */ /* 0x000fc600057a1270 */
[----:B------:R1:W-:Y:S01]  /*5f6b0*/  @P1 STG.E.U16 [R6.64], R10 ;  /* 0x0000000a06001986 */ /* 0x0003e2000c10150a */
[----:B------:R-:W-:Y:S01]  /*5f6c0*/  ISETP.LT.AND P1, PT, R50, c[0x0][0x178], !P2 ;  /* 0x00005e0032007a0c */ /* 0x000fe20005721270 */
[----:B0-----:R-:W-:-:S04]  /*5f6d0*/  IMAD.WIDE R4, R8, 0x2, R2 ;  /* 0x0000000208047825 */ /* 0x001fc800078e0202 */
[C---:B-1----:R-:W-:Y:S01]  /*5f6e0*/  IMAD.WIDE R6, R8.reuse, 0x2, R16 ;  /* 0x0000000208067825 */ /* 0x042fe200078e0210 */
[----:B--2---:R0:W-:Y:S04]  /*5f6f0*/  @P4 STG.E.U16 [R4.64], R46 ;  /* 0x0000002e04004986 */ /* 0x0041e8000c10150a */
[----:B---3--:R1:W-:Y:S01]  /*5f700*/  @P6 STG.E.U16 [R6.64], R49 ;  /* 0x0000003106006986 */ /* 0x0083e2000c10150a */
[----:B0-----:R-:W-:-:S04]  /*5f710*/  IMAD.WIDE R4, R8, 0x2, R18 ;  /* 0x0000000208047825 */ /* 0x001fc800078e0212 */
[----:B-1----:R-:W-:Y:S01]  /*5f720*/  IMAD.WIDE R6, R8, 0x2, R20 ;  /* 0x0000000208067825 */ /* 0x002fe200078e0214 */
[----:B----4-:R-:W-:Y:S04]  /*5f730*/  @P5 STG.E.U16 [R4.64], R54 ;  /* 0x0000003604005986 */ /* 0x010fe8000c10150a */
[----:B------:R0:W-:Y:S01]  /*5f740*/  @P1 STG.E.U16 [R6.64], R56 ;  /* 0x0000003806001986 */ /* 0x0001e2000c10150a */
[----:B------:R-:W-:-:S03]  /*5f750*/  PRMT R11, R56, 0x7632, R11 ;  /* 0x00007632380b7816 */ /* 0x000fc6000000000b */
[----:B0-----:R-:W2:Y:S01]  /*5f760*/  LDL.LU R56, [R1+0x5e4] ;  /* 0x0005e40001387983 */ /* 0x001ea20000300800 */
[----:B------:R-:W-:Y:S02]  /*5f770*/  ISETP.LT.AND P6, PT, R51, c[0x0][0x178], !P2 ;  /* 0x00005e0033007a0c */ /* 0x000fe400057c1270 */
[----:B------:R-:W-:Y:S01]  /*5f780*/  ISETP.LT.AND P5, PT, R52, c[0x0][0x178], !P2 ;  /* 0x00005e0034007a0c */ /* 0x000fe200057a1270 */
[C---:B------:R-:W-:Y:S01]  /*5f790*/  IMAD.WIDE R4, R8.reuse, 0x2, R22 ;  /* 0x0000000208047825 */ /* 0x040fe200078e0216 */
[----:B------:R-:W-:Y:S01]  /*5f7a0*/  ISETP.LT.AND P1, PT, R55, c[0x0][0x178], !P2 ;  /* 0x00005e0037007a0c */ /* 0x000fe20005721270 */
[----:B------:R-:W3:Y:S01]  /*5f7b0*/  LDL.LU R35, [R1+0x20ec] ;  /* 0x0020ec0001237983 */ /* 0x000ee20000300800 */
[----:B------:R-:W-:Y:S01]  /*5f7c0*/  ISETP.GE.AND P3, PT, R43, c[0x0][0x17c], PT ;  /* 0x00005f002b007a0c */ /* 0x000fe20003f66270 */
[C---:B------:R-:W-:Y:S01]  /*5f7d0*/  IMAD.WIDE R6, R8.reuse, 0x2, R36 ;  /* 0x0000000208067825 */ /* 0x040fe200078e0224 */
[----:B------:R-:W-:Y:S02]  /*5f7e0*/  ISETP.LT.AND P2, PT, R59, c[0x0][0x178], !P2 ;  /* 0x00005e003b007a0c */ /* 0x000fe40005741270 */
[----:B------:R-:W-:-:S02]  /*5f7f0*/  IADD3 R14, R8, c[0x0][0x198], RZ ;  /* 0x00006600080e7a10 */ /* 0x000fc40007ffe0ff */
[----:B------:R-:W-:Y:S02]  /*5f800*/  PRMT R0, R46, 0x7632, R0 ;  /* 0x000076322e007816 */ /* 0x000fe40000000000 */
[----:B------:R-:W-:Y:S01]  /*5f810*/  PRMT R9, R49, 0x7632, R9 ;  /* 0x0000763231097816 */ /* 0x000fe20000000009 */
[----:B------:R-:W4:Y:S04]  /*5f820*/  LDL.LU R46, [R1+0x640] ;  /* 0x00064000012e7983 */ /* 0x000f280000300800 */
[----:B------:R-:W3:Y:S04]  /*5f830*/  LDL.LU R49, [R1+0x630] ;  /* 0x0006300001317983 */ /* 0x000ee80000300800 */
        /* <DEDUP_REMOVED lines=10> */
[----:B------:R-:W3:Y:S01]  /*5f8e0*/  LDL.LU R54, [R1+0x620] ;  /* 0x0006200001367983 */ /* 0x000ee20000300800 */
[----:B0-----:R-:W-:-:S03]  /*5f8f0*/  IMAD.WIDE R4, R14, 0x2, R2 ;  /* 0x000000020e047825 */ /* 0x001fc600078e0202 */
[----:B------:R0:W-:Y:S04]  /*5f900*/  @P2 STG.E.U16 [R6.64], R31 ;  /* 0x0000001f06002986 */ /* 0x0001e8000c10150a */
[----:B------:R1:W-:Y:S01]  /*5f910*/  @P6 STG.E.U16 [R4.64], R0 ;  /* 0x0000000004006986 */ /* 0x0003e2000c10150a */
[----:B------:R-:W-:-:S03]  /*5f920*/  PRMT R13, R53, 0x7632, R13 ;  /* 0x00007632350d7816 */ /* 0x000fc6000000000d */
[----:B------:R-:W3:Y:S01]  /*5f930*/  LDL.LU R58, [R1+0x610] ;  /* 0x00061000013a7983 */ /* 0x000ee20000300800 */
[C---:B0-----:R-:W-:Y:S01]  /*5f940*/  IMAD.WIDE R6, R14.reuse, 0x2, R16 ;  /* 0x000000020e067825 */ /* 0x041fe200078e0210 */
[----:B------:R-:W-:Y:S02]  /*5f950*/  PRMT R15, R57, 0x7632, R15 ;  /* 0x00007632390f7816 */ /* 0x000fe4000000000f */
[----:B------:R-:W3:Y:S01]  /*5f960*/  LDL.LU R53, [R1+0x600] ;  /* 0x0006000001357983 */ /* 0x000ee20000300800 */
[----:B-1----:R-:W-:-:S03]  /*5f970*/  IMAD.WIDE R4, R14, 0x2, R18 ;  /* 0x000000020e047825 */ /* 0x002fc600078e0212 */
[----:B------:R-:W-:Y:S04]  /*5f980*/  @P5 STG.E.U16 [R6.64], R9 ;  /* 0x0000000906005986 */ /* 0x000fe8000c10150a */
[----:B------:R-:W-:Y:S04]  /*5f990*/  @P1 STG.E.U16 [R4.64], R12 ;  /* 0x0000000c04001986 */ /* 0x000fe8000c10150a */
[----:B------:R-:W3:Y:S04]  /*5f9a0*/  LDL.LU R57, [R1+0x5f0] ;  /* 0x0005f00001397983 */ /* 0x000ee80000300800 */
[----:B--2---:R0:W1:Y:S04]  /*5f9b0*/  LDS.128 R4, [R56] ;  /* 0x0000000038047984 */ /* 0x0040680000000c00 */
[----:B0-----:R-:W2:Y:S01]  /*5f9c0*/  LDL.LU R56, [R1+0x5a0] ;  /* 0x0005a00001387983 */ /* 0x001ea20000300800 */
[----:B------:R-:W-:-:S02]  /*5f9d0*/  ISETP.LT.AND P2, PT, R50, c[0x0][0x178], !P3 ;  /* 0x00005e0032007a0c */ /* 0x000fc40005f41270 */
[----:B------:R-:W-:Y:S01]  /*5f9e0*/  ISETP.LT.AND P6, PT, R51, c[0x0][0x178], !P3 ;  /* 0x00005e0033007a0c */ /* 0x000fe20005fc1270 */
[----:B------:R-:W-:Y:S01]  /*5f9f0*/  IMAD.WIDE R8, R14, 0x2, R20 ;  /* 0x000000020e087825 */ /* 0x000fe200078e0214 */
[----:B------:R-:W-:Y:S02]  /*5fa00*/  ISETP.LT.AND P5, PT, R52, c[0x0][0x178], !P3 ;  /* 0x00005e0034007a0c */ /* 0x000fe40005fa1270 */
[----:B------:R-:W-:Y:S02]  /*5fa10*/  ISETP.GE.AND P0, PT, R29, c[0x0][0x17c], PT ;  /* 0x00005f001d007a0c */ /* 0x000fe40003f06270 */
[----:B------:R-:W-:Y:S01]  /*5fa20*/  ISETP.GE.AND P4, PT, R28, c[0x0][0x17c], PT ;  /* 0x00005f001c007a0c */ /* 0x000fe20003f86270 */
[----:B------:R-:W-:Y:S01]  /*5fa30*/  IMAD.WIDE R28, R14, 0x2, R22 ;  /* 0x000000020e1c7825 */ /* 0x000fe200078e0216 */
[----:B------:R-:W-:Y:S02]  /*5fa40*/  ISETP.LT.AND P1, PT, R55, c[0x0][0x178], !P3 ;  /* 0x00005e0037007a0c */ /* 0x000fe40005f21270 */
[----:B------:R-:W-:Y:S01]  /*5fa50*/  ISETP.LT.AND P3, PT, R59, c[0x0][0x178], !P3 ;  /* 0x00005e003b007a0c */ /* 0x000fe20005f61270 */
[----:B------:R0:W-:Y:S01]  /*5fa60*/  @P2 STG.E.U16 [R8.64], R11 ;  /* 0x0000000b08002986 */ /* 0x0001e2000c10150a */
[----:B------:R-:W-:-:S03]  /*5fa70*/  ISETP.LT.AND P2, PT, R27, c[0x0][0x178], !P0 ;  /* 0x00005e001b007a0c */ /* 0x000fc60004741270 */
[----:B------:R4:W-:Y:S01]  /*5fa80*/  @P6 STG.E.U16 [R28.64], R10 ;  /* 0x0000000a1c006986 */ /* 0x0009e2000c10150a */
[----:B------:R-:W-:Y:S01]  /*5fa90*/  ISETP.LT.AND P6, PT, R47, c[0x0][0x178], !P0 ;  /* 0x00005e002f007a0c */ /* 0x000fe200047c1270 */
[C---:B0-----:R-:W-:Y:S01]  /*5faa0*/  IMAD.WIDE R8, R14.reuse, 0x2, R36 ;  /* 0x000000020e087825 */ /* 0x041fe200078e0224 */
[----:B----4-:R-:W-:-:S03]  /*5fab0*/  IADD3 R28, R14, c[0x0][0x198], RZ ;  /* 0x000066000e1c7a10 */ /* 0x010fc60007ffe0ff */
[----:B------:R-:W-:Y:S01]  /*5fac0*/  IMAD.WIDE R10, R14, 0x2, R38 ;  /* 0x000000020e0a7825 */ /* 0x000fe200078e0226 */
[----:B------:R0:W-:Y:S01]  /*5fad0*/  @P5 STG.E.U16 [R8.64], R13 ;  /* 0x0000000d08005986 */ /* 0x0001e2000c10150a */
[----:B------:R-:W-:Y:S02]  /*5fae0*/  PRMT R0, R31, 0x7632, R0 ;  /* 0x000076321f007816 */ /* 0x000fe40000000000 */
[----:B------:R-:W-:Y:S01]  /*5faf0*/  ISETP.LT.AND P5, PT, R48, c[0x0][0x178], !P0 ;  /* 0x00005e0030007a0c */ /* 0x000fe200047a1270 */
[----:B------:R4:W-:Y:S01]  /*5fb00*/  @P1 STG.E.U16 [R10.64], R15 ;  /* 0x0000000f0a001986 */ /* 0x0009e2000c10150a */
[----:B------:R-:W-:Y:S01]  /*5fb10*/  ISETP.LT.AND P1, PT, R50, c[0x0][0x178], !P0 ;  /* 0x00005e0032007a0c */ /* 0x000fe20004721270 */
[----:B0-----:R-:W-:-:S04]  /*5fb20*/  IMAD.WIDE R8, R14, 0x2, R40 ;  /* 0x000000020e087825 */ /* 0x001fc800078e0228 */
[C---:B------:R-:W-:Y:S01]  /*5fb30*/  IMAD.WIDE R12, R28.reuse, 0x2, R2 ;  /* 0x000000021c0c7825 */ /* 0x040fe200078e0202 */
[----:B------:R0:W-:Y:S03]  /*5fb40*/  @P3 STG.E.U16 [R8.64], R0 ;  /* 0x0000000008003986 */ /* 0x0001e6000c10150a */
[----:B----4-:R-:W-:Y:S01]  /*5fb50*/  IMAD.WIDE R10, R28, 0x2, R16 ;  /* 0x000000021c0a7825 */ /* 0x010fe200078e0210 */
[----:B------:R4:W-:Y:S01]  /*5fb60*/  @P2 STG.E.U16 [R12.64], R46 ;  /* 0x0000002e0c002986 */ /* 0x0009e2000c10150a */
[----:B------:R-:W-:-:S03]  /*5fb70*/  ISETP.LT.AND P2, PT, R51, c[0x0][0x178], !P0 ;  /* 0x00005e0033007a0c */ /* 0x000fc60004741270 */
[----:B---3--:R3:W-:Y:S01]  /*5fb80*/  @P6 STG.E.U16 [R10.64], R49 ;  /* 0x000000310a006986 */ /* 0x0087e2000c10150a */
[----:B------:R-:W-:Y:S02]  /*5fb90*/  ISETP.LT.AND P6, PT, R52, c[0x0][0x178], !P0 ;  /* 0x00005e0034007a0c */ /* 0x000fe400047c1270 */
[----:B------:R-:W-:Y:S01]  /*5fba0*/  ISETP.LT.AND P3, PT, R55, c[0x0][0x178], !P0 ;  /* 0x00005e0037007a0c */ /* 0x000fe20004761270 */
[----:B0-----:R-:W-:-:S04]  /*5fbb0*/  IMAD.WIDE R8, R28, 0x2, R18 ;  /* 0x000000021c087825 */ /* 0x001fc800078e0212 */
[----:B----4-:R-:W-:-:S04]  /*5fbc0*/  IMAD.WIDE R12, R28, 0x2, R22 ;  /* 0x000000021c0c7825 */ /* 0x010fc800078e0216 */
[C---:B---3--:R-:W-:Y:S01]  /*5fbd0*/  IMAD.WIDE R10, R28.reuse, 0x2, R20 ;  /* 0x000000021c0a7825 */ /* 0x048fe200078e0214 */
[----:B------:R0:W-:Y:S04]  /*5fbe0*/  @P5 STG.E.U16 [R8.64], R54 ;  /* 0x0000003608005986 */ /* 0x0001e8000c10150a */
[----:B------:R3:W-:Y:S04]  /*5fbf0*/  @P1 STG.E.U16 [R10.64], R58 ;  /* 0x0000003a0a001986 */ /* 0x0007e8000c10150a */
[----:B------:R4:W-:Y:S01]  /*5fc00*/  @P2 STG.E.U16 [R12.64], R53 ;  /* 0x000000350c002986 */ /* 0x0009e2000c10150a */
[----:B0-----:R-:W-:-:S04]  /*5fc10*/  IMAD.WIDE R8, R28, 0x2, R36 ;  /* 0x000000021c087825 */ /* 0x001fc800078e0224 */
[C---:B---3--:R-:W-:Y:S01]  /*5fc20*/  IMAD.WIDE R10, R28.reuse, 0x2, R38 ;  /* 0x000000021c0a7825 */ /* 0x048fe200078e0226 */
[----:B------:R-:W-:Y:S01]  /*5fc30*/  @P6 STG.E.U16 [R8.64], R57 ;  /* 0x0000003908006986 */ /* 0x000fe2000c10150a */
[----:B------:R-:W-:Y:S02]  /*5fc40*/  ISETP.LT.AND P0, PT, R59, c[0x0][0x178], !P0 ;  /* 0x00005e003b007a0c */ /* 0x000fe40004701270 */
[----:B------:R-:W-:Y:S01]  /*5fc50*/  ISETP.GE.AND P5, PT, R35, c[0x0][0x17c], PT ;  /* 0x00005f0023007a0c */ /* 0x000fe20003fa6270 */
[C---:B----4-:R-:W-:Y:S01]  /*5fc60*/  IMAD.WIDE R12, R28.reuse, 0x2, R40 ;  /* 0x000000021c0c7825 */ /* 0x050fe200078e0228 */
[----:B------:R-:W-:Y:S02]  /*5fc70*/  IADD3 R0, R28, c[0x0][0x198], RZ ;  /* 0x000066001c007a10 */ /* 0x000fe40007ffe0ff */
[----:B------:R-:W-:Y:S02]  /*5fc80*/  PRMT R28, R49, 0x7632, R28 ;  /* 0x00007632311c7816 */ /* 0x000fe4000000001c */
[----:B------:R-:W-:-:S02]  /*5fc90*/  PRMT R29, R54, 0x7632, R29 ;  /* 0x00007632361d7816 */ /* 0x000fc4000000001d */
[----:B------:R-:W-:Y:S02]  /*5fca0*/  PRMT R30, R58, 0x7632, R30 ;  /* 0x000076323a1e7816 */ /* 0x000fe4000000001e */
[----:B------:R-:W-:Y:S01]  /*5fcb0*/  PRMT R32, R57, 0x7632, R32 ;  /* 0x0000763239207816 */ /* 0x000fe20000000020 */
[----:B--2---:R0:W-:Y:S02]  /*5fcc0*/  @P3 STG.E.U16 [R10.64], R56 ;  /* 0x000000380a003986 */ /* 0x0041e4000c10150a */
[----:B0-----:R-:W-:Y:S02]  /*5fcd0*/  PRMT R10, R46, 0x7632, R10 ;  /* 0x000076322e0a7816 */ /* 0x001fe4000000000a */
[----:B------:R-:W2:Y:S04]  /*5fce0*/  LDL.LU R46, [R1+0x6f0] ;  /* 0x0006f000012e7983 */ /* 0x000ea80000300800 */
[----:B------:R-:W3:Y:S04]  /*5fcf0*/  LDL.LU R43, [R1+0x20f4] ;  /* 0x0020f400012b7983 */ /* 0x000ee80000300800 */
[----:B------:R-:W4:Y:S04]  /*5fd00*/  LDL.LU R35, [R1+0x20f0] ;  /* 0x0020f00001237983 */ /* 0x000f280000300800 */
[----:B------:R-:W4:Y:S04]  /*5fd10*/  LDL.LU R49, [R1+0x6c0] ;  /* 0x0006c00001317983 */ /* 0x000f280000300800 */
[----:B------:R-:W4:Y:S04]  /*5fd20*/  LDL.LU R54, [R1+0x6b0] ;  /* 0x0006b00001367983 */ /* 0x000f280000300800 */
[----:B-1----:R0:W-:Y:S04]  /*5fd30*/  @P0 STG.E.U16 [R12.64], R4 ;  /* 0x000000040c000986 */ /* 0x0021e8000c10150a */
[----:B------:R-:W4:Y:S01]  /*5fd40*/  LDL.LU R58, [R1+0x690] ;  /* 0x00069000013a7983 */ /* 0x000f220000300800 */
[----:B0-----:R-:W-:-:S03]  /*5fd50*/  PRMT R4, R53, 0x7632, R4 ;  /* 0x0000763235047816 */ /* 0x001fc60000000004 */
[----:B------:R-:W4:Y:S04]  /*5fd60*/  LDL.LU R53, [R1+0x670] ;  /* 0x0006700001357983 */ /* 0x000f280000300800 */
[----:B------:R-:W4:Y:S01]  /*5fd70*/  LDL.LU R57, [R1+0x5d0] ;  /* 0x0005d00001397983 */ /* 0x000f220000300800 */
[----:B------:R-:W-:-:S03]  /*5fd80*/  PRMT R33, R56, 0x7632, R33 ;  /* 0x0000763238217816 */ /* 0x000fc60000000021 */
[----:B------:R-:W4:Y:S01]  /*5fd90*/  LDL.LU R56, [R1+0x590] ;  /* 0x0005900001387983 */ /* 0x000f220000300800 */
[----:B------:R-:W-:Y:S01]  /*5fda0*/  ISETP.LT.AND P1, PT, R27, c[0x0][0x178], !P4 ;  /* 0x00005e001b007a0c */ /* 0x000fe20006721270 */
[----:B------:R-:W-:Y:S01]  /*5fdb0*/  IMAD.WIDE R8, R0, 0x2, R2 ;  /* 0x0000000200087825 */ /* 0x000fe200078e0202 */
[----:B------:R-:W-:Y:S02]  /*5fdc0*/  ISETP.LT.AND P0, PT, R47, c[0x0][0x178], !P4 ;  /* 0x00005e002f007a0c */ /* 0x000fe40006701270 */
[----:B------:R-:W-:Y:S02]  /*5fdd0*/  ISETP.LT.AND P2, PT, R48, c[0x0][0x178], !P4 ;  /* 0x00005e0030007a0c */ /* 0x000fe40006741270 */
[----:B------:R-:W-:-:S07]  /*5fde0*/  ISETP.LT.AND P3, PT, R50, c[0x0][0x178], !P4 ;  /* 0x00005e0032007a0c */ /* 0x000fce0006761270 */
[----:B------:R0:W-:Y:S01]  /*5fdf0*/  @P1 STG.E.U16 [R8.64], R10 ;  /* 0x0000000a08001986 */ /* 0x0001e2000c10150a */
[----:B------:R-:W-:Y:S01]  /*5fe00*/  ISETP.LT.AND P1, PT, R51, c[0x0][0x178], !P4 ;  /* 0x00005e0033007a0c */ /* 0x000fe20006721270 */
[----:B------:R-:W-:-:S04]  /*5fe10*/  IMAD.WIDE R12, R0, 0x2, R20 ;  /* 0x00000002000c7825 */ /* 0x000fc800078e0214 */
[----:B------:R-:W-:-:S04]  /*5fe20*/  IMAD.WIDE R14, R0, 0x2, R22 ;  /* 0x00000002000e7825 */ /* 0x000fc800078e0216 */
[----:B0-----:R-:W-:-:S04]  /*5fe30*/  IMAD.WIDE R8, R0, 0x2, R16 ;  /* 0x0000000200087825 */ /* 0x001fc800078e0210 */
[----:B------:R-:W-:Y:S01]  /*5fe40*/  IMAD.WIDE R10, R0, 0x2, R18 ;  /* 0x00000002000a7825 */ /* 0x000fe200078e0212 */
[----:B------:R-:W-:Y:S04]  /*5fe50*/  @P0 STG.E.U16 [R8.64], R28 ;  /* 0x0000001c08000986 */ /* 0x000fe8000c10150a */
[----:B------:R-:W-:Y:S04]  /*5fe60*/  @P2 STG.E.U16 [R10.64], R29 ;  /* 0x0000001d0a002986 */ /* 0x000fe8000c10150a */
[----:B------:R0:W-:Y:S01]  /*5fe70*/  @P3 STG.E.U16 [R12.64], R30 ;  /* 0x0000001e0c003986 */ /* 0x0001e2000c10150a */
[----:B------:R-:W-:-:S03]  /*5fe80*/  ISETP.LT.AND P3, PT, R55, c[0x0][0x178], !P4 ;  /* 0x00005e0037007a0c */ /* 0x000fc60006761270 */
[----:B------:R1:W-:Y:S01]  /*5fe90*/  @P1 STG.E.U16 [R14.64], R4 ;  /* 0x000000040e001986 */ /* 0x0003e2000c10150a */
[----:B------:R-:W-:Y:S02]  /*5fea0*/  ISETP.LT.AND P1, PT, R52, c[0x0][0x178], !P4 ;  /* 0x00005e0034007a0c */ /* 0x000fe40006721270 */
[----:B------:R-:W-:Y:S01]  /*5feb0*/  ISETP.LT.AND P4, PT, R59, c[0x0][0x178], !P4 ;  /* 0x00005e003b007a0c */ /* 0x000fe20006781270 */
[----:B------:R-:W2:Y:S01]  /*5fec0*/  LDS.128 R8, [R60] ;  /* 0x000000003c087984 */ /* 0x000ea20000000c00 */
[----:B------:R-:W-:Y:S02]  /*5fed0*/  ISETP.LT.AND P6, PT, R27, c[0x0][0x178], !P5 ;  /* 0x00005e001b007a0c */ /* 0x000fe40006fc1270 */
[----:B------:R-:W-:Y:S01]  /*5fee0*/  PRMT R34, R4, 0x7632, R34 ;  /* 0x0000763204227816 */ /* 0x000fe20000000022 */
[C---:B0-----:R-:W-:Y:S01]  /*5fef0*/  IMAD.WIDE R12, R0.reuse, 0x2, R36 ;  /* 0x00000002000c7825 */ /* 0x041fe200078e0224 */
[----:B-1----:R-:W-:-:S03]  /*5ff00*/  IADD3 R4, R0, c[0x0][0x198], RZ ;  /* 0x0000660000047a10 */ /* 0x002fc60007ffe0ff */
[----:B------:R-:W-:Y:S01]  /*5ff10*/  IMAD.WIDE R14, R0, 0x2, R38 ;  /* 0x00000002000e7825 */ /* 0x000fe200078e0226 */
[----:B------:R-:W-:-:S03]  /*5ff20*/  ISETP.LT.AND P0, PT, R47, c[0x0][0x178], !P5 ;  /* 0x00005e002f007a0c */ /* 0x000fc60006f01270 */
[----:B------:R-:W-:Y:S01]  /*5ff30*/  IMAD.WIDE R28, R0, 0x2, R40 ;  /* 0x00000002001c7825 */ /* 0x000fe200078e0228 */
[----:B------:R-:W-:Y:S01]  /*5ff40*/  ISETP.LT.AND P2, PT, R48, c[0x0][0x178], !P5 ;  /* 0x00005e0030007a0c */ /* 0x000fe20006f41270 */
[----:B------:R0:W-:Y:S02]  /*5ff50*/  @P1 STG.E.U16 [R12.64], R32 ;  /* 0x000000200c001986 */ /* 0x0001e4000c10150a */
[C---:B------:R-:W-:Y:S02]  /*5ff60*/  IMAD.WIDE R30, R4.reuse, 0x2, R2 ;  /* 0x00000002041e7825 */ /* 0x040fe400078e0202 */
[----:B------:R1:W-:Y:S04]  /*5ff70*/  @P3 STG.E.U16 [R14.64], R33 ;  /* 0x000000210e003986 */ /* 0x0003e8000c10150a */
[----:B------:R1:W-:Y:S01]  /*5ff80*/  @P4 STG.E.U16 [R28.64], R34 ;  /* 0x000000221c004986 */ /* 0x0003e2000c10150a */
[----:B------:R-:W-:Y:S01]  /*5ff90*/  ISETP.LT.AND P4, PT, R51, c[0x0][0x178], !P5 ;  /* 0x00005e0033007a0c */ /* 0x000fe20006f81270 */
[----:B0-----:R-:W-:-:S04]  /*5ffa0*/  IMAD.WIDE R12, R4, 0x2, R16 ;  /* 0x00000002040c7825 */ /* 0x001fc800078e0210 */
[----:B-1----:R-:W-:Y:S01]  /*5ffb0*/  IMAD.WIDE R14, R4, 0x2, R18 ;  /* 0x00000002040e7825 */ /* 0x002fe200078e0212 */
[----:B------:R-:W-:-:S03]  /*5ffc0*/  ISETP.LT.AND P3, PT, R52, c[0x0][0x178], !P5 ;  /* 0x00005e0034007a0c */ /* 0x000fc60006f61270 */
[C---:B------:R-:W-:Y:S01]  /*5ffd0*/  IMAD.WIDE R28, R4.reuse, 0x2, R36 ;  /* 0x00000002041c7825 */ /* 0x040fe200078e0224 */
[----:B------:R-:W-:Y:S01]  /*5ffe0*/  IADD3 R0, R4, c[0x0][0x198], RZ ;  /* 0x0000660004007a10 */ /* 0x000fe20007ffe0ff */
[----:B--2---:R0:W-:Y:S01]  /*5fff0*/  @P6 STG.E.U16 [R30.64], R46 ;  /* 0x0000002e1e006986 */ /* 0x0041e2000c10150a */
[----:B------:R-:W-:Y:S02]  /*60000*/  ISETP.LT.AND P6, PT, R50, c[0x0][0x178], !P5 ;  /* 0x00005e0032007a0c */ /* 0x000fe40006fc1270 */
[----:B---3--:R-:W-:Y:S01]  /*60010*/  ISETP.GE.AND P1, PT, R43, c[0x0][0x17c], PT ;  /* 0x00005f002b007a0c */ /* 0x008fe20003f26270 */
[----:B----4-:R1:W-:Y:S04]  /*60020*/  @P0 STG.E.U16 [R12.64], R49 ;  /* 0x000000310c000986 */ /* 0x0103e8000c10150a */
[----:B------:R2:W-:Y:S01]  /*60030*/  @P2 STG.E.U16 [R14.64], R54 ;  /* 0x000000360e002986 */ /* 0x0005e2000c10150a */
[----:B------:R-:W-:-:S03]  /*60040*/  ISETP.LT.AND P2, PT, R55, c[0x0][0x178], !P5 ;  /* 0x00005e0037007a0c */ /* 0x000fc60006f41270 */
[----:B0-----:R-:W3:Y:S01]  /*60050*/  LDL.LU R30, [R1+0x20f8] ;  /* 0x0020f800011e7983 */ /* 0x001ee20000300800 */
[----:B-1----:R-:W-:-:S04]  /*60060*/  IMAD.WIDE R12, R4, 0x2, R20 ;  /* 0x00000002040c7825 */ /* 0x002fc800078e0214 */
[----:B--2---:R-:W-:Y:S01]  /*60070*/  IMAD.WIDE R14, R4, 0x2, R22 ;  /* 0x00000002040e7825 */ /* 0x004fe200078e0216 */
[----:B------:R0:W-:Y:S01]  /*60080*/  @P6 STG.E.U16 [R12.64], R58 ;  /* 0x0000003a0c006986 */ /* 0x0001e2000c10150a */
[----:B------:R-:W-:-:S03]  /*60090*/  ISETP.LT.AND P5, PT, R59, c[0x0][0x178], !P5 ;  /* 0x00005e003b007a0c */ /* 0x000fc60006fa1270 */
[----:B------:R-:W2:Y:S04]  /*600a0*/  LDL.LU R45, [R1+0x720] ;  /* 0x00072000012d7983 */ /* 0x000ea80000300800 */
[----:B------:R1:W-:Y:S01]  /*600b0*/  @P4 STG.E.U16 [R14.64], R53 ;  /* 0x000000350e004986 */ /* 0x0003e2000c10150a */
[----:B------:R-:W-:Y:S02]  /*600c0*/  ISETP.LT.AND P4, PT, R27, c[0x0][0x178], !P1 ;  /* 0x00005e001b007a0c */ /* 0x000fe40004f81270 */
[----:B------:R-:W-:Y:S01]  /*600d0*/  ISETP.LT.AND P6, PT, R47, c[0x0][0x178], !P1 ;  /* 0x00005e002f007a0c */ /* 0x000fe20004fc1270 */
[----:B------:R4:W-:Y:S01]  /*600e0*/  @P3 STG.E.U16 [R28.64], R57 ;  /* 0x000000391c003986 */ /* 0x0009e2000c10150a */
[----:B0-----:R-:W-:Y:S01]  /*600f0*/  IMAD.WIDE R12, R4, 0x2, R38 ;  /* 0x00000002040c7825 */ /* 0x001fe200078e0226 */
[----:B------:R-:W-:-:S03]  /*60100*/  ISETP.LT.AND P3, PT, R48, c[0x0][0x178], !P1 ;  /* 0x00005e0030007a0c */ /* 0x000fc60004f61270 */
[----:B-1----:R-:W-:-:S04]  /*60110*/  IMAD.WIDE R14, R0, 0x2, R2 ;  /* 0x00000002000e7825 */ /* 0x002fc800078e0202 */
[----:B----4-:R-:W-:Y:S01]  /*60120*/  IMAD.WIDE R28, R4, 0x2, R40 ;  /* 0x00000002041c7825 */ /* 0x010fe200078e0228 */
[----:B------:R-:W-:Y:S01]  /*60130*/  PRMT R4, R46, 0x7632, R4 ;  /* 0x000076322e047816 */ /* 0x000fe20000000004 */
[----:B------:R0:W-:Y:S04]  /*60140*/  @P2 STG.E.U16 [R12.64], R56 ;  /* 0x000000380c002986 */ /* 0x0001e8000c10150a */
[----:B------:R1:W-:Y:S04]  /*60150*/  @P5 STG.E.U16 [R28.64], R8 ;  /* 0x000000081c005986 */ /* 0x0003e8000c10150a */
[----:B------:R-:W4:Y:S01]  /*60160*/  LDL.LU R46, [R1+0x700] ;  /* 0x00070000012e7983 */ /* 0x000f220000300800 */
[----:B0-----:R-:W-:-:S03]  /*60170*/  IMAD.WIDE R12, R0, 0x2, R16 ;  /* 0x00000002000c7825 */ /* 0x001fc600078e0210 */
[----:B------:R0:W-:Y:S01]  /*60180*/  @P4 STG.E.U16 [R14.64], R4 ;  /* 0x000000040e004986 */ /* 0x0001e2000c10150a */
[----:B-1----:R-:W-:Y:S02]  /*60190*/  PRMT R8, R49, 0x7632, R8 ;  /* 0x0000763231087816 */ /* 0x002fe40000000008 */
[----:B------:R-:W-:Y:S02]  /*601a0*/  ISETP.GE.AND P0, PT, R35, c[0x0][0x17c], PT ;  /* 0x00005f0023007a0c */ /* 0x000fe40003f06270 */
[----:B------:R-:W4:Y:S01]  /*601b0*/  LDL.LU R35, [R1+0x20fc] ;  /* 0x0020fc0001237983 */ /* 0x000f220000300800 */
[----:B0-----:R-:W-:Y:S01]  /*601c0*/  PRMT R4, R54, 0x7632, R4 ;  /* 0x0000763236047816 */ /* 0x001fe20000000004 */
[----:B------:R-:W-:Y:S02]  /*601d0*/  IMAD.WIDE R14, R0, 0x2, R18 ;  /* 0x00000002000e7825 */ /* 0x000fe400078e0212 */
[----:B------:R-:W-:Y:S04]  /*601e0*/  @P6 STG.E.U16 [R12.64], R8 ;  /* 0x000000080c006986 */ /* 0x000fe8000c10150a */
[----:B------:R0:W-:Y:S04]  /*601f0*/  @P3 STG.E.U16 [R14.64], R4 ;  /* 0x000000040e003986 */ /* 0x0001e8000c10150a */
[----:B------:R-:W4:Y:S04]  /*60200*/  LDL.LU R49, [R1+0x6e0] ;  /* 0x0006e00001317983 */ /* 0x000f280000300800 */
[----:B------:R-:W4:Y:S01]  /*60210*/  LDL.LU R54, [R1+0x6a0] ;  /* 0x0006a00001367983 */ /* 0x000f220000300800 */
[----:B0-----:R-:W-:-:S03]  /*60220*/  PRMT R14, R58, 0x7632, R14 ;  /* 0x000076323a0e7816 */ /* 0x001fc6000000000e */
[----:B------:R-:W4:Y:S01]  /*60230*/  LDL.LU R58, [R1+0x660] ;  /* 0x00066000013a7983 */ /* 0x000f220000300800 */
[----:B------:R-:W-:Y:S02]  /*60240*/  PRMT R4, R53, 0x7632, R4 ;  /* 0x0000763235047816 */ /* 0x000fe40000000004 */
[----:B------:R-:W-:Y:S01]  /*60250*/  PRMT R34, R56, 0x7632, R34 ;  /* 0x0000763238227816 */ /* 0x000fe20000000022 */
[----:B------:R-:W4:Y:S04]  /*60260*/  LDL.LU R53, [R1+0x5c0] ;  /* 0x0005c00001357983 */ /* 0x000f280000300800 */
[----:B------:R-:W4:Y:S01]  /*60270*/  LDL.LU R56, [R1+0x500] ;  /* 0x0005000001387983 */ /* 0x000f220000300800 */
[----:B------:R-:W-:-:S03]  /*60280*/  PRMT R8, R57, 0x7632, R8 ;  /* 0x0000763239087816 */ /* 0x000fc60000000008 */
[----:B------:R-:W4:Y:S01]  /*60290*/  LDL.LU R57, [R1+0x5e0] ;  /* 0x0005e00001397983 */ /* 0x000f220000300800 */
[----:B------:R-:W-:Y:S01]  /*602a0*/  ISETP.LT.AND P4, PT, R50, c[0x0][0x178], !P1 ;  /* 0x00005e0032007a0c */ /* 0x000fe20004f81270 */
[----:B------:R-:W-:Y:S01]  /*602b0*/  IMAD.WIDE R12, R0, 0x2, R20 ;  /* 0x00000002000c7825 */ /* 0x000fe200078e0214 */
[----:B------:R-:W-:Y:S02]  /*602c0*/  ISETP.LT.AND P6, PT, R51, c[0x0][0x178], !P1 ;  /* 0x00005e0033007a0c */ /* 0x000fe40004fc1270 */
[----:B------:R-:W-:Y:S01]  /*602d0*/  ISETP.LT.AND P5, PT, R52, c[0x0][0x178], !P1 ;  /* 0x00005e0034007a0c */ /* 0x000fe20004fa1270 */
[----:B------:R-:W-:Y:S01]  /*602e0*/  IMAD.WIDE R28, R0, 0x2, R22 ;  /* 0x00000002001c7825 */ /* 0x000fe200078e0216 */
[----:B------:R-:W-:-:S07]  /*602f0*/  ISETP.LT.AND P3, PT, R55, c[0x0][0x178], !P1 ;  /* 0x00005e0037007a0c */ /* 0x000fce0004f61270 */
[----:B------:R-:W-:Y:S04]  /*60300*/  @P4 STG.E.U16 [R12.64], R14 ;  /* 0x0000000e0c004986 */ /* 0x000fe8000c10150a */
[----:B------:R-:W0:Y:S01]  /*60310*/  LDS.128 R12, [R61] ;  /* 0x000000003d0c7984 */ /* 0x000e220000000c00 */
[----:B------:R-:W-:-:S03]  /*60320*/  ISETP.LT.AND P1, PT, R59, c[0x0][0x178], !P1 ;  /* 0x00005e003b007a0c */ /* 0x000fc60004f21270 */
[----:B------:R1:W-:Y:S01]  /*60330*/  @P6 STG.E.U16 [R28.64], R4 ;  /* 0x000000041c006986 */ /* 0x0003e2000c10150a */
[----:B------:R-:W-:Y:S02]  /*60340*/  ISETP.LT.AND P6, PT, R27, c[0x0][0x178], !P0 ;  /* 0x00005e001b007a0c */ /* 0x000fe400047c1270 */
[----:B------:R-:W-:Y:S01]  /*60350*/  ISETP.LT.AND P4, PT, R47, c[0x0][0x178], !P0 ;  /* 0x00005e002f007a0c */ /* 0x000fe20004781270 */
[C---:B------:R-:W-:Y:S01]  /*60360*/  IMAD.WIDE R32, R0.reuse, 0x2, R38 ;  /* 0x0000000200207825 */ /* 0x040fe200078e0226 */
[----:B-1----:R-:W-:-:S03]  /*60370*/  IADD3 R4, R0, c[0x0][0x198], RZ ;  /* 0x0000660000047a10 */ /* 0x002fc60007ffe0ff */
[----:B------:R-:W-:Y:S01]  /*60380*/  IMAD.WIDE R28, R0, 0x2, R40 ;  /* 0x00000002001c7825 */ /* 0x000fe200078e0228 */
[----:B---3--:R-:W-:-:S03]  /*60390*/  ISETP.GE.AND P2, PT, R30, c[0x0][0x17c], PT ;  /* 0x00005f001e007a0c */ /* 0x008fc60003f46270 */
[----:B------:R-:W-:-:S05]  /*603a0*/  IMAD.WIDE R30, R0, 0x2, R36 ;  /* 0x00000002001e7825 */ /* 0x000fca00078e0224 */
[----:B------:R1:W-:Y:S01]  /*603b0*/  @P5 STG.E.U16 [R30.64], R8 ;  /* 0x000000081e005986 */ /* 0x0003e2000c10150a */
[----:B------:R-:W-:-:S03]  /*603c0*/  ISETP.LT.AND P5, PT, R48, c[0x0][0x178], !P0 ;  /* 0x00005e0030007a0c */ /* 0x000fc600047a1270 */
[----:B------:R3:W-:Y:S01]  /*603d0*/  @P3 STG.E.U16 [R32.64], R34 ;  /* 0x0000002220003986 */ /* 0x0007e2000c10150a */
[----:B------:R-:W-:Y:S02]  /*603e0*/  ISETP.LT.AND P3, PT, R50, c[0x0][0x178], !P0 ;  /* 0x00005e0032007a0c */ /* 0x000fe40004761270 */
[----:B-1----:R-:W-:Y:S01]  /*603f0*/  PRMT R8, R8, 0x7632, R8 ;  /* 0x0000763208087816 */ /* 0x002fe20000000008 */
[----:B------:R-:W-:-:S04]  /*60400*/  IMAD.WIDE R30, R4, 0x2, R2 ;  /* 0x00000002041e7825 */ /* 0x000fc800078e0202 */
[----:B---3--:R-:W-:Y:S01]  /*60410*/  IMAD.WIDE R32, R4, 0x2, R16 ;  /* 0x0000000204207825 */ /* 0x008fe200078e0210 */
[----:B------:R1:W-:Y:S01]  /*60420*/  @P1 STG.E.U16 [R28.64], R8 ;  /* 0x000000081c001986 */ /* 0x0003e2000c10150a */
[----:B------:R-:W-:-:S03]  /*60430*/  ISETP.LT.AND P1, PT, R51, c[0x0][0x178], !P0 ;  /* 0x00005e0033007a0c */ /* 0x000fc60004721270 */
[----:B--2---:R2:W-:Y:S01]  /*60440*/  @P6 STG.E.U16 [R30.64], R45 ;  /* 0x0000002d1e006986 */ /* 0x0045e2000c10150a */
[----:B------:R-:W-:Y:S01]  /*60450*/  ISETP.LT.AND P6, PT, R52, c[0x0][0x178], !P0 ;  /* 0x00005e0034007a0c */ /* 0x000fe200047c1270 */
[----:B-1----:R-:W-:-:S04]  /*60460*/  IMAD.WIDE R28, R4, 0x2, R18 ;  /* 0x00000002041c7825 */ /* 0x002fc800078e0212 */
[C---:B--2---:R-:W-:Y:S01]  /*60470*/  IMAD.WIDE R30, R4.reuse, 0x2, R20 ;  /* 0x00000002041e7825 */ /* 0x044fe200078e0214 */
[----:B----4-:R1:W-:Y:S01]  /*60480*/  @P4 STG.E.U16 [R32.64], R46 ;  /* 0x0000002e20004986 */ /* 0x0103e2000c10150a */
[----:B------:R-:W-:Y:S02]  /*60490*/  ISETP.LT.AND P4, PT, R55, c[0x0][0x178], !P0 ;  /* 0x00005e0037007a0c */ /* 0x000fe40004781270 */
[----:B------:R-:W-:Y:S01]  /*604a0*/  ISETP.LT.AND P0, PT, R59, c[0x0][0x178], !P0 ;  /* 0x00005e003b007a0c */ /* 0x000fe20004701270 */
[C---:B-1----:R-:W-:Y:S01]  /*604b0*/  IMAD.WIDE R32, R4.reuse, 0x2, R22 ;  /* 0x0000000204207825 */ /* 0x042fe200078e0216 */
[----:B------:R-:W-:Y:S01]  /*604c0*/  IADD3 R0, R4, c[0x0][0x198], RZ ;  /* 0x0000660004007a10 */ /* 0x000fe20007ffe0ff */
[----:B------:R1:W-:Y:S04]  /*604d0*/  @P5 STG.E.U16 [R28.64], R49 ;  /* 0x000000311c005986 */ /* 0x0003e8000c10150a */
[----:B------:R2:W-:Y:S01]  /*604e0*/  @P3 STG.E.U16 [R30.64], R54 ;  /* 0x000000361e003986 */ /* 0x0005e2000c10150a */
[----:B------:R-:W-:-:S03]  /*604f0*/  ISETP.LT.AND P3, PT, R27, c[0x0][0x178], !P2 ;  /* 0x00005e001b007a0c */ /* 0x000fc60005761270 */
[----:B------:R3:W-:Y:S01]  /*60500*/  @P1 STG.E.U16 [R32.64], R58 ;  /* 0x0000003a20001986 */ /* 0x0007e2000c10150a */
[----:B-1----:R-:W-:-:S04]  /*60510*/  IMAD.WIDE R28, R4, 0x2, R36 ;  /* 0x00000002041c7825 */ /* 0x002fc800078e0224 */
[C---:B--2---:R-:W-:Y:S01]  /*60520*/  IMAD.WIDE R30, R4.reuse, 0x2, R38 ;  /* 0x00000002041e7825 */ /* 0x044fe200078e0226 */
[----:B------:R1:W-:Y:S03]  /*60530*/  @P6 STG.E.U16 [R28.64], R53 ;  /* 0x000000351c006986 */ /* 0x0003e6000c10150a */
[----:B---3--:R-:W-:Y:S01]  /*60540*/  IMAD.WIDE R32, R4, 0x2, R40 ;  /* 0x0000000204207825 */ /* 0x008fe200078e0228 */
[----:B------:R2:W-:Y:S01]  /*60550*/  @P4 STG.E.U16 [R30.64], R56 ;  /* 0x000000381e004986 */ /* 0x0005e2000c10150a */
[----:B------:R-:W-:-:S03]  /*60560*/  PRMT R4, R45, 0x7632, R4 ;  /* 0x000076322d047816 */ /* 0x000fc60000000004 */
[----:B0-----:R0:W-:Y:S01]  /*60570*/  @P0 STG.E.U16 [R32.64], R12 ;  /* 0x0000000c20000986 */ /* 0x0011e2000c10150a */
[----:B------:R-:W-:Y:S01]  /*60580*/  ISETP.LT.AND P0, PT, R47, c[0x0][0x178], !P2 ;  /* 0x00005e002f007a0c */ /* 0x000fe20005701270 */
[----:B-1----:R-:W-:Y:S01]  /*60590*/  IMAD.WIDE R28, R0, 0x2, R2 ;  /* 0x00000002001c7825 */ /* 0x002fe200078e0202 */
[----:B------:R-:W-:Y:S01]  /*605a0*/  ISETP.LT.AND P1, PT, R48, c[0x0][0x178], !P2 ;  /* 0x00005e0030007a0c */ /* 0x000fe20005721270 */
[----:B------:R-:W3:Y:S01]  /*605b0*/  LDL.LU R45, [R1+0x2100] ;  /* 0x00210000012d7983 */ /* 0x000ee20000300800 */
[----:B------:R-:W-:-:S03]  /*605c0*/  ISETP.LT.AND P4, PT, R50, c[0x0][0x178], !P2 ;  /* 0x00005e0032007a0c */ /* 0x000fc60005781270 */
[----:B------:R1:W-:Y:S01]  /*605d0*/  @P3 STG.E.U16 [R28.64], R4 ;  /* 0x000000041c003986 */ /* 0x0003e2000c10150a */
[----:B------:R-:W-:Y:S01]  /*605e0*/  ISETP.LT.AND P3, PT, R51, c[0x0][0x178], !P2 ;  /* 0x00005e0033007a0c */ /* 0x000fe20005761270 */
[----:B--2---:R-:W-:Y:S01]  /*605f0*/  IMAD.WIDE R30, R0, 0x2, R18 ;  /* 0x00000002001e7825 */ /* 0x004fe200078e0212 */
[----:B------:R-:W-:Y:S02]  /*60600*/  PRMT R42, R54, 0x7632, R42 ;  /* 0x00007632362a7816 */ /* 0x000fe4000000002a */
[----:B0-----:R-:W-:Y:S02]  /*60610*/  PRMT R12, R49, 0x7632, R12 ;  /* 0x00007632310c7816 */ /* 0x001fe4000000000c */
[----:B------:R-:W2:Y:S01]  /*60620*/  LDL.LU R49, [R1+0x730] ;  /* 0x0007300001317983 */ /* 0x000ea20000300800 */
[----:B------:R-:W-:-:S03]  /*60630*/  PRMT R8, R58, 0x7632, R8 ;  /* 0x000076323a087816 */ /* 0x000fc60000000008 */
[----:B------:R-:W4:Y:S01]  /*60640*/  LDL.LU R54, [R1+0x710] ;  /* 0x0007100001367983 */ /* 0x000f220000300800 */
[----:B-1----:R-:W-:Y:S01]  /*60650*/  PRMT R4, R46, 0x7632, R4 ;  /* 0x000076322e047816 */ /* 0x002fe20000000004 */
[C---:B------:R-:W-:Y:S02]  /*60660*/  IMAD.WIDE R28, R0.reuse, 0x2, R16 ;  /* 0x00000002001c7825 */ /* 0x040fe400078e0210 */
[----:B------:R-:W4:Y:S01]  /*60670*/  LDL.LU R58, [R1+0x6d0] ;  /* 0x0006d000013a7983 */ /* 0x000f220000300800 */
[----:B------:R-:W-:Y:S01]  /*60680*/  ISETP.GE.AND P5, PT, R35, c[0x0][0x17c], PT ;  /* 0x00005f0023007a0c */ /* 0x000fe20003fa6270 */
[C---:B------:R-:W-:Y:S02]  /*60690*/  IMAD.WIDE R32, R0.reuse, 0x2, R20 ;  /* 0x0000000200207825 */ /* 0x040fe400078e0214 */
[----:B------:R0:W-:Y:S02]  /*606a0*/  @P0 STG.E.U16 [R28.64], R4 ;  /* 0x000000041c000986 */ /* 0x0001e4000c10150a */
[----:B------:R-:W-:-:S02]  /*606b0*/  IMAD.WIDE R34, R0, 0x2, R22 ;  /* 0x0000000200227825 */ /* 0x000fc400078e0216 */
[----:B------:R-:W-:Y:S04]  /*606c0*/  @P1 STG.E.U16 [R30.64], R12 ;  /* 0x0000000c1e001986 */ /* 0x000fe8000c10150a */
[----:B------:R1:W2:Y:S01]  /*606d0*/  LDS.128 R28, [R57] ;  /* 0x00000000391c7984 */ /* 0x0002a20000000c00 */
[----:B0-----:R-:W-:-:S03]  /*606e0*/  PRMT R4, R53, 0x7632, R4 ;  /* 0x0000763235047816 */ /* 0x001fc60000000004 */
[----:B------:R-:W4:Y:S04]  /*606f0*/  LDL.LU R53, [R1+0x680] ;  /* 0x0006800001357983 */ /* 0x000f280000300800 */
[----:B------:R-:W4:Y:S04]  /*60700*/  LDL.LU R44, [R1+0x2104] ;  /* 0x00210400012c7983 */ /* 0x000f280000300800 */
[----:B-1----:R-:W4:Y:S04]  /*60710*/  LDL.LU R57, [R1+0x650] ;  /* 0x0006500001397983 */ /* 0x002f280000300800 */
[----:B------:R-:W-:Y:S04]  /*60720*/  @P4 STG.E.U16 [R32.64], R42 ;  /* 0x0000002a20004986 */ /* 0x000fe8000c10150a */
[----:B------:R0:W-:Y:S02]  /*60730*/  @P3 STG.E.U16 [R34.64], R8 ;  /* 0x0000000822003986 */ /* 0x0001e4000c10150a */
[----:B0-----:R-:W-:-:S02]  /*60740*/  PRMT R8, R56, 0x7632, R8 ;  /* 0x0000763238087816 */ /* 0x001fc40000000008 */
[----:B------:R-:W4:Y:S01]  /*60750*/  LDL.LU R56, [R1+0x5b0] ;  /* 0x0005b00001387983 */ /* 0x000f220000300800 */
[----:B------:R-:W-:Y:S02]  /*60760*/  ISETP.LT.AND P1, PT, R52, c[0x0][0x178], !P2 ;  /* 0x00005e0034007a0c */ /* 0x000fe40005721270 */
[----:B------:R-:W-:Y:S01]  /*60770*/  ISETP.LT.AND P0, PT, R55, c[0x0][0x178], !P2 ;  /* 0x00005e0037007a0c */ /* 0x000fe20005701270 */
[C---:B------:R-:W-:Y:S01]  /*60780*/  IMAD.WIDE R32, R0.reuse, 0x2, R36 ;  /* 0x0000000200207825 */ /* 0x040fe200078e0224 */
[----:B------:R-:W-:Y:S01]  /*60790*/  ISETP.LT.AND P2, PT, R59, c[0x0][0x178], !P2 ;  /* 0x00005e003b007a0c */ /* 0x000fe20005741270 */
[----:B------:R-:W4:Y:S01]  /*607a0*/  LDL.LU R46, [R1+0x644] ;  /* 0x00064400012e7983 */ /* 0x000f220000300800 */
[----:B------:R-:W-:Y:S01]  /*607b0*/  ISETP.LT.AND P3, PT, R27, c[0x0][0x178], !P5 ;  /* 0x00005e001b007a0c */ /* 0x000fe20006f61270 */
[----:B------:R-:W-:Y:S01]  /*607c0*/  IMAD.WIDE R34, R0, 0x2, R38 ;  /* 0x0000000200227825 */ /* 0x000fe200078e0226 */
[----:B------:R-:W-:Y:S02]  /*607d0*/  PRMT R12, R12, 0x7632, R12 ;  /* 0x000076320c0c7816 */ /* 0x000fe4000000000c */
[----:B------:R-:W-:Y:S01]  /*607e0*/  ISETP.LT.AND P4, PT, R47, c[0x0][0x178], !P5 ;  /* 0x00005e002f007a0c */ /* 0x000fe20006f81270 */
[----:B------:R-:W-:Y:S01]  /*607f0*/  IMAD.WIDE R42, R0, 0x2, R40 ;  /* 0x00000002002a7825 */ /* 0x000fe200078e0228 */
[----:B------:R-:W-:Y:S01]  /*60800*/  ISETP.LT.AND P6, PT, R48, c[0x0][0x178], !P5 ;  /* 0x00005e0030007a0c */ /* 0x000fe20006fc1270 */
[----:B------:R0:W-:Y:S01]  /*60810*/  @P1 STG.E.U16 [R32.64], R4 ;  /* 0x0000000420001986 */ /* 0x0001e2000c10150a */
[----:B------:R-:W-:-:S03]  /*60820*/  IADD3 R0, R0, c[0x0][0x198], RZ ;  /* 0x0000660000007a10 */ /* 0x000fc60007ffe0ff */
[----:B------:R1:W-:Y:S01]  /*60830*/  @P0 STG.E.U16 [R34.64], R8 ;  /* 0x0000000822000986 */ /* 0x0003e2000c10150a */
[----:B------:R-:W-:-:S03]  /*60840*/  ISETP.LT.AND P1, PT, R51, c[0x0][0x178], !P5 ;  /* 0x00005e0033007a0c */ /* 0x000fc60006f21270 */
[----:B------:R1:W-:Y:S01]  /*60850*/  @P2 STG.E.U16 [R42.64], R12 ;  /* 0x0000000c2a002986 */ /* 0x0003e2000c10150a */
[----:B------:R-:W-:Y:S01]  /*60860*/  ISETP.LT.AND P2, PT, R50, c[0x0][0x178], !P5 ;  /* 0x00005e0032007a0c */ /* 0x000fe20006f41270 */
[----:B0-----:R-:W-:-:S04]  /*60870*/  IMAD.WIDE R32, R0, 0x2, R18 ;  /* 0x0000000200207825 */ /* 0x001fc800078e0212 */
[----:B-1----:R-:W-:-:S04]  /*60880*/  IMAD.WIDE R34, R0, 0x2, R2 ;  /* 0x0000000200227825 */ /* 0x002fc800078e0202 */
[C---:B------:R-:W-:Y:S01]  /*60890*/  IMAD.WIDE R42, R0.reuse, 0x2, R16 ;  /* 0x00000002002a7825 */ /* 0x040fe200078e0210 */
[----:B------:R-:W-:Y:S02]  /*608a0*/  IADD3 R4, R0, c[0x0][0x198], RZ ;  /* 0x0000660000047a10 */ /* 0x000fe40007ffe0ff */
[----:B---3--:R-:W-:Y:S01]  /*608b0*/  ISETP.GE.AND P0, PT, R45, c[0x0][0x17c], PT ;  /* 0x00005f002d007a0c */ /* 0x008fe20003f06270 */
[----:B--2---:R0:W-:Y:S01]  /*608c0*/  @P3 STG.E.U16 [R34.64], R49 ;  /* 0x0000003122003986 */ /* 0x0041e2000c10150a */
[----:B------:R-:W-:-:S03]  /*608d0*/  ISETP.LT.AND P3, PT, R52, c[0x0][0x178], !P5 ;  /* 0x00005e0034007a0c */ /* 0x000fc60006f61270 */
[----:B----4-:R-:W-:Y:S01]  /*608e0*/  @P4 STG.E.U16 [R42.64], R54 ;  /* 0x000000362a004986 */ /* 0x010fe2000c10150a */
[----:B------:R-:W-:-:S03]  /*608f0*/  ISETP.LT.AND P4, PT, R55, c[0x0][0x178], !P5 ;  /* 0x00005e0037007a0c */ /* 0x000fc60006f81270 */
[----:B------:R1:W-:Y:S01]  /*60900*/  @P6 STG.E.U16 [R32.64], R58 ;  /* 0x0000003a20006986 */ /* 0x0003e2000c10150a */
[----:B0-----:R-:W-:Y:S01]  /*60910*/  IMAD.WIDE R34, R0, 0x2, R20 ;  /* 0x0000000200227825 */ /* 0x001fe200078e0214 */
[----:B------:R-:W-:-:S03]  /*60920*/  ISETP.LT.AND P5, PT, R59, c[0x0][0x178], !P5 ;  /* 0x00005e003b007a0c */ /* 0x000fc60006fa1270 */
[----:B-1----:R-:W-:Y:S01]  /*60930*/  IMAD.WIDE R32, R0, 0x2, R22 ;  /* 0x0000000200207825 */ /* 0x002fe200078e0216 */
[----:B------:R0:W-:Y:S01]  /*60940*/  @P2 STG.E.U16 [R34.64], R53 ;  /* 0x0000003522002986 */ /* 0x0001e2000c10150a */
[----:B------:R-:W-:-:S03]  /*60950*/  ISETP.LT.AND P6, PT, R27, c[0x0][0x178], !P0 ;  /* 0x00005e001b007a0c */ /* 0x000fc600047c1270 */
[----:B------:R1:W-:Y:S01]  /*60960*/  @P1 STG.E.U16 [R32.64], R57 ;  /* 0x0000003920001986 */ /* 0x0003e2000c10150a */
[----:B0-----:R-:W-:Y:S01]  /*60970*/  IMAD.WIDE R34, R0, 0x2, R38 ;  /* 0x0000000200227825 */ /* 0x001fe200078e0226 */
[----:B------:R-:W-:-:S03]  /*60980*/  ISETP.LT.AND P1, PT, R47, c[0x0][0x178], !P0 ;  /* 0x00005e002f007a0c */ /* 0x000fc60004721270 */
[C---:B-1----:R-:W-:Y:S01]  /*60990*/  IMAD.WIDE R32, R0.reuse, 0x2, R36 ;  /* 0x0000000200207825 */ /* 0x042fe200078e0224 */
[----:B------:R-:W-:Y:S02]  /*609a0*/  PRMT R8, R49, 0x7632, R8 ;  /* 0x0000763231087816 */ /* 0x000fe40000000008 */
[----:B------:R-:W2:Y:S01]  /*609b0*/  LDL.LU R49, [R1+0x634] ;  /* 0x0006340001317983 */ /* 0x000ea20000300800 */
[----:B------:R-:W-:-:S03]  /*609c0*/  IMAD.WIDE R42, R0, 0x2, R40 ;  /* 0x00000002002a7825 */ /* 0x000fc600078e0228 */
[----:B------:R0:W-:Y:S04]  /*609d0*/  @P3 STG.E.U16 [R32.64], R56 ;  /* 0x0000003820003986 */ /* 0x0001e8000c10150a */
[----:B------:R-:W-:Y:S01]  /*609e0*/  @P4 STG.E.U16 [R34.64], R24 ;  /* 0x0000001822004986 */ /* 0x000fe2000c10150a */
[----:B------:R-:W-:Y:S02]  /*609f0*/  ISETP.LT.AND P4, PT, R48, c[0x0][0x178], !P0 ;  /* 0x00005e0030007a0c */ /* 0x000fe40004781270 */
[----:B------:R-:W-:Y:S01]  /*60a00*/  ISETP.GE.AND P2, PT, R44, c[0x0][0x17c], PT ;  /* 0x00005f002c007a0c */ /* 0x000fe20003f46270 */
[----:B------:R-:W-:Y:S01]  /*60a10*/  IMAD.WIDE R44, R4, 0x2, R2 ;  /* 0x00000002042c7825 */ /* 0x000fe200078e0202 */
[----:B------:R1:W-:Y:S01]  /*60a20*/  @P5 STG.E.U16 [R42.64], R28 ;  /* 0x0000001c2a005986 */ /* 0x0003e2000c10150a */
[----:B------:R-:W-:-:S02]  /*60a30*/  PRMT R12, R54, 0x7632, R12 ;  /* 0x00007632360c7816 */ /* 0x000fc4000000000c */
[----:B------:R-:W-:Y:S01]  /*60a40*/  PRMT R0, R58, 0x7632, R0 ;  /* 0x000076323a007816 */ /* 0x000fe20000000000 */
[----:B------:R-:W3:Y:S01]  /*60a50*/  LDL.LU R61, [R1+0x2108] ;  /* 0x00210800013d7983 */ /* 0x000ee20000300800 */
[----:B0-----:R-:W-:-:S03]  /*60a60*/  IMAD.WIDE R32, R4, 0x2, R18 ;  /* 0x0000000204207825 */ /* 0x001fc600078e0212 */
[----:B------:R-:W4:Y:S01]  /*60a70*/  LDL.LU R60, [R1+0x210c] ;  /* 0x00210c00013c7983 */ /* 0x000f220000300800 */
[----:B-1----:R-:W-:-:S03]  /*60a80*/  IMAD.WIDE R42, R4, 0x2, R16 ;  /* 0x00000002042a7825 */ /* 0x002fc600078e0210 */
[----:B------:R-:W4:Y:S04]  /*60a90*/  LDL.LU R54, [R1+0x624] ;  /* 0x0006240001367983 */ /* 0x000f280000300800 */
[----:B------:R-:W4:Y:S04]  /*60aa0*/  LDL.LU R58, [R1+0x614] ;  /* 0x00061400013a7983 */ /* 0x000f280000300800 */
[----:B------:R0:W-:Y:S04]  /*60ab0*/  @P6 STG.E.U16 [R44.64], R8 ;  /* 0x000000082c006986 */ /* 0x0001e8000c10150a */
[----:B------:R1:W-:Y:S04]  /*60ac0*/  @P1 STG.E.U16 [R42.64], R12 ;  /* 0x0000000c2a001986 */ /* 0x0003e8000c10150a */
[----:B------:R1:W-:Y:S01]  /*60ad0*/  @P4 STG.E.U16 [R32.64], R0 ;  /* 0x0000000020004986 */ /* 0x0003e2000c10150a */
[----:B0-----:R-:W-:-:S03]  /*60ae0*/  PRMT R8, R53, 0x7632, R8 ;  /* 0x0000763235087816 */ /* 0x001fc60000000008 */
[----:B------:R-:W4:Y:S01]  /*60af0*/  LDL.LU R53, [R1+0x604] ;  /* 0x0006040001357983 */ /* 0x000f220000300800 */
[----:B-1----:R-:W-:-:S03]  /*60b00*/  PRMT R12, R57, 0x7632, R12 ;  /* 0x00007632390c7816 */ /* 0x002fc6000000000c */
        /* <DEDUP_REMOVED lines=16> */
[----:B------:R-:W-:Y:S02]  /*60c10*/  PRMT R24, R24, 0x7632, R24 ;  /* 0x0000763218187816 */ /* 0x000fe40000000018 */
[----:B------:R-:W-:Y:S01]  /*60c20*/  PRMT R28, R28, 0x7632, R28 ;  /* 0x000076321c1c7816 */ /* 0x000fe2000000001c */
[----:B0-----:R-:W-:Y:S01]  /*60c30*/  IMAD.WIDE R34, R4, 0x2, R40 ;  /* 0x0000000204227825 */ /* 0x001fe200078e0228 */
[----:B------:R-:W-:Y:S02]  /*60c40*/  ISETP.LT.AND P0, PT, R48, c[0x0][0x178], !P2 ;  /* 0x00005e0030007a0c */ /* 0x000fe40005701270 */
[C---:B-1----:R-:W-:Y:S01]  /*60c50*/  IADD3 R0, R4.reuse, c[0x0][0x198], RZ ;  /* 0x0000660004007a10 */ /* 0x042fe20007ffe0ff */
[----:B------:R-:W-:Y:S01]  /*60c60*/  IMAD.WIDE R32, R4, 0x2, R38 ;  /* 0x0000000204207825 */ /* 0x000fe200078e0226 */
[----:B------:R-:W-:-:S03]  /*60c70*/  ISETP.LT.AND P3, PT, R50, c[0x0][0x178], !P2 ;  /* 0x00005e0032007a0c */ /* 0x000fc60005761270 */
[C---:B------:R-:W-:Y:S01]  /*60c80*/  IMAD.WIDE R42, R0.reuse, 0x2, R2 ;  /* 0x00000002002a7825 */ /* 0x040fe200078e0202 */
[----:B------:R0:W-:Y:S03]  /*60c90*/  @P4 STG.E.U16 [R32.64], R24 ;  /* 0x0000001820004986 */ /* 0x0001e6000c10150a */
[----:B------:R-:W-:Y:S01]  /*60ca0*/  IMAD.WIDE R44, R0, 0x2, R16 ;  /* 0x00000002002c7825 */ /* 0x000fe200078e0210 */
[----:B------:R1:W-:Y:S01]  /*60cb0*/  @P1 STG.E.U16 [R34.64], R28 ;  /* 0x0000001c22001986 */ /* 0x0003e2000c10150a */
[----:B------:R-:W-:-:S03]  /*60cc0*/  ISETP.LT.AND P4, PT, R51, c[0x0][0x178], !P2 ;  /* 0x00005e0033007a0c */ /* 0x000fc60005781270 */
[----:B------:R1:W-:Y:S01]  /*60cd0*/  @P5 STG.E.U16 [R42.64], R46 ;  /* 0x0000002e2a005986 */ /* 0x0003e2000c10150a */
[----:B------:R-:W-:Y:S01]  /*60ce0*/  ISETP.LT.AND P5, PT, R52, c[0x0][0x178], !P2 ;  /* 0x00005e0034007a0c */ /* 0x000fe200057a1270 */
[----:B0-----:R-:W-:-:S04]  /*60cf0*/  IMAD.WIDE R32, R0, 0x2, R18 ;  /* 0x0000000200207825 */ /* 0x001fc800078e0212 */
[----:B-1----:R-:W-:-:S04]  /*60d00*/  IMAD.WIDE R34, R0, 0x2, R36 ;  /* 0x0000000200227825 */ /* 0x002fc800078e0224 */
[----:B------:R-:W-:Y:S01]  /*60d10*/  IMAD.WIDE R42, R0, 0x2, R22 ;  /* 0x00000002002a7825 */ /* 0x000fe200078e0216 */
[----:B------:R-:W-:Y:S01]  /*60d20*/  PRMT R8, R46, 0x7632, R8 ;  /* 0x000076322e087816 */ /* 0x000fe20000000008 */
[----:B--2---:R0:W-:Y:S01]  /*60d30*/  @P6 STG.E.U16 [R44.64], R49 ;  /* 0x000000312c006986 */ /* 0x0041e2000c10150a */
[----:B------:R-:W-:Y:S02]  /*60d40*/  ISETP.LT.AND P6, PT, R55, c[0x0][0x178], !P2 ;  /* 0x00005e0037007a0c */ /* 0x000fe400057c1270 */
[----:B------:R-:W-:Y:S01]  /*60d50*/  ISETP.LT.AND P2, PT, R59, c[0x0][0x178], !P2 ;  /* 0x00005e003b007a0c */ /* 0x000fe20005741270 */
[C---:B0-----:R-:W-:Y:S01]  /*60d60*/  IMAD.WIDE R44, R0.reuse, 0x2, R20 ;  /* 0x00000002002c7825 */ /* 0x041fe200078e0214 */
[----:B---3--:R-:W-:Y:S01]  /*60d70*/  ISETP.GE.AND P1, PT, R61, c[0x0][0x17c], PT ;  /* 0x00005f003d007a0c */ /* 0x008fe20003f26270 */
[----:B----4-:R0:W-:Y:S04]  /*60d80*/  @P0 STG.E.U16 [R32.64], R54 ;  /* 0x0000003620000986 */ /* 0x0101e8000c10150a */
[----:B------:R1:W-:Y:S01]  /*60d90*/  @P3 STG.E.U16 [R44.64], R58 ;  /* 0x0000003a2c003986 */ /* 0x0003e2000c10150a */
[----:B------:R-:W-:Y:S01]  /*60da0*/  ISETP.LT.AND P3, PT, R27, c[0x0][0x178], !P1 ;  /* 0x00005e001b007a0c */ /* 0x000fe20004f61270 */
[----:B0-----:R-:W-:-:S04]  /*60db0*/  IMAD.WIDE R32, R0, 0x2, R38 ;  /* 0x0000000200207825 */ /* 0x001fc800078e0226 */
[C---:B-1----:R-:W-:Y:S01]  /*60dc0*/  IMAD.WIDE R44, R0.reuse, 0x2, R40 ;  /* 0x00000002002c7825 */ /* 0x042fe200078e0228 */
[----:B------:R-:W-:Y:S01]  /*60dd0*/  IADD3 R0, R0, c[0x0][0x198], RZ ;  /* 0x0000660000007a10 */ /* 0x000fe20007ffe0ff */
[----:B------:R0:W-:Y:S04]  /*60de0*/  @P4 STG.E.U16 [R42.64], R53 ;  /* 0x000000352a004986 */ /* 0x0001e8000c10150a */
[----:B------:R-:W-:Y:S01]  /*60df0*/  @P5 STG.E.U16 [R34.64], R57 ;  /* 0x0000003922005986 */ /* 0x000fe2000c10150a */
[----:B------:R-:W-:-:S03]  /*60e00*/  ISETP.LT.AND P5, PT, R48, c[0x0][0x178], !P1 ;  /* 0x00005e0030007a0c */ /* 0x000fc60004fa1270 */
[----:B------:R-:W-:Y:S01]  /*60e10*/  @P6 STG.E.U16 [R32.64], R56 ;  /* 0x0000003820006986 */ /* 0x000fe2000c10150a */
[----:B------:R-:W-:-:S03]  /*60e20*/  ISETP.LT.AND P6, PT, R50, c[0x0][0x178], !P1 ;  /* 0x00005e0032007a0c */ /* 0x000fc60004fc1270 */
[----:B------:R1:W-:Y:S01]  /*60e30*/  @P2 STG.E.U16 [R44.64], R5 ;  /* 0x000000052c002986 */ /* 0x0003e2000c10150a */
[----:B------:R-:W-:Y:S01]  /*60e40*/  ISETP.LT.AND P2, PT, R47, c[0x0][0x178], !P1 ;  /* 0x00005e002f007a0c */ /* 0x000fe20004f41270 */
[C---:B0-----:R-:W-:Y:S01]  /*60e50*/  IMAD.WIDE R42, R0.reuse, 0x2, R2 ;  /* 0x00000002002a7825 */ /* 0x041fe200078e0202 */
[----:B------:R-:W-:Y:S01]  /*60e60*/  PRMT R4, R49, 0x7632, R4 ;  /* 0x0000763231047816 */ /* 0x000fe20000000004 */
[----:B-1----:R-:W2:Y:S04]  /*60e70*/  LDL.LU R45, [R1+0x2110] ;  /* 0x00211000012d7983 */ /* 0x002ea80000300800 */
[----:B------:R-:W3:Y:S04]  /*60e80*/  LDL.LU R44, [R1+0x2114] ;  /* 0x00211400012c7983 */ /* 0x000ee80000300800 */
[----:B------:R-:W4:Y:S01]  /*60e90*/  LDL.LU R46, [R1+0x6f4] ;  /* 0x0006f400012e7983 */ /* 0x000f220000300800 */
[----:B------:R-:W-:Y:S01]  /*60ea0*/  IMAD.WIDE R32, R0, 0x2, R16 ;  /* 0x0000000200207825 */ /* 0x000fe200078e0210 */
[----:B------:R-:W-:-:S02]  /*60eb0*/  PRMT R5, R54, 0x7632, R5 ;  /* 0x0000763236057816 */ /* 0x000fc40000000005 */
[----:B------:R0:W-:Y:S01]  /*60ec0*/  @P3 STG.E.U16 [R42.64], R8 ;  /* 0x000000082a003986 */ /* 0x0001e2000c10150a */
[----:B------:R-:W-:-:S03]  /*60ed0*/  IMAD.WIDE R34, R0, 0x2, R18 ;  /* 0x0000000200227825 */ /* 0x000fc600078e0212 */
[----:B------:R-:W3:Y:S04]  /*60ee0*/  LDL.LU R49, [R1+0x6c4] ;  /* 0x0006c40001317983 */ /* 0x000ee80000300800 */
[----:B------:R-:W3:Y:S01]  /*60ef0*/  LDL.LU R54, [R1+0x6b4] ;  /* 0x0006b40001367983 */ /* 0x000ee20000300800 */
[----:B0-----:R-:W-:Y:S01]  /*60f00*/  PRMT R8, R58, 0x7632, R8 ;  /* 0x000076323a087816 */ /* 0x001fe20000000008 */
[----:B------:R-:W-:Y:S02]  /*60f10*/  IMAD.WIDE R42, R0, 0x2, R20 ;  /* 0x00000002002a7825 */ /* 0x000fe400078e0214 */
[----:B------:R0:W-:Y:S01]  /*60f20*/  @P2 STG.E.U16 [R32.64], R4 ;  /* 0x0000000420002986 */ /* 0x0001e2000c10150a */
[----:B------:R-:W-:-:S03]  /*60f30*/  PRMT R12, R57, 0x7632, R12 ;  /* 0x00007632390c7816 */ /* 0x000fc6000000000c */
[----:B------:R-:W-:Y:S04]  /*60f40*/  @P5 STG.E.U16 [R34.64], R5 ;  /* 0x0000000522005986 */ /* 0x000fe8000c10150a */
[----:B------:R-:W3:Y:S01]  /*60f50*/  LDL.LU R58, [R1+0x694] ;  /* 0x00069400013a7983 */ /* 0x000ee20000300800 */
[----:B0-----:R-:W-:-:S03]  /*60f60*/  PRMT R4, R53, 0x7632, R4 ;  /* 0x0000763235047816 */ /* 0x001fc60000000004 */
[----:B------:R0:W-:Y:S04]  /*60f70*/  @P6 STG.E.U16 [R42.64], R8 ;  /* 0x000000082a006986 */ /* 0x0001e8000c10150a */
[----:B------:R-:W3:Y:S04]  /*60f80*/  LDL.LU R53, [R1+0x674] ;  /* 0x0006740001357983 */ /* 0x000ee80000300800 */
[----:B0-----:R-:W3:Y:S04]  /*60f90*/  LDL.LU R42, [R1+0x2118] ;  /* 0x00211800012a7983 */ /* 0x001ee80000300800 */
[----:B------:R-:W3:Y:S01]  /*60fa0*/  LDL.LU R57, [R1+0x5d4] ;  /* 0x0005d40001397983 */ /* 0x000ee20000300800 */
[----:B------:R-:W-:-:S03]  /*60fb0*/  PRMT R24, R56, 0x7632, R24 ;  /* 0x0000763238187816 */ /* 0x000fc60000000018 */
[----:B------:R-:W3:Y:S01]  /*60fc0*/  LDL.LU R56, [R1+0x594] ;  /* 0x0005940001387983 */ /* 0x000ee20000300800 */
[----:B------:R-:W-:Y:S01]  /*60fd0*/  ISETP.LT.AND P4, PT, R51, c[0x0][0x178], !P1 ;  /* 0x00005e0033007a0c */ /* 0x000fe20004f81270 */
[----:B------:R-:W-:Y:S01]  /*60fe0*/  IMAD.WIDE R32, R0, 0x2, R22 ;  /* 0x0000000200207825 */ /* 0x000fe200078e0216 */
[----:B------:R-:W-:Y:S02]  /*60ff0*/  ISETP.LT.AND P3, PT, R52, c[0x0][0x178], !P1 ;  /* 0x00005e0034007a0c */ /* 0x000fe40004f61270 */
[----:B------:R-:W-:Y:S02]  /*61000*/  ISETP.LT.AND P5, PT, R55, c[0x0][0x178], !P1 ;  /* 0x00005e0037007a0c */ /* 0x000fe40004fa1270 */
[----:B------:R-:W-:Y:S02]  /*61010*/  ISETP.GE.AND P0, PT, R60, c[0x0][0x17c], PT ;  /* 0x00005f003c007a0c */ /* 0x000fe40003f06270 */
[----:B------:R-:W-:Y:S01]  /*61020*/  ISETP.LT.AND P2, PT, R59, c[0x0][0x178], !P1 ;  /* 0x00005e003b007a0c */ /* 0x000fe20004f41270 */
[----:B------:R-:W-:-:S04]  /*61030*/  IMAD.WIDE R34, R0, 0x2, R36 ;  /* 0x0000000200227825 */ /* 0x000fc800078e0224 */
[----:B------:R0:W-:Y:S01]  /*61040*/  @P4 STG.E.U16 [R32.64], R4 ;  /* 0x0000000420004986 */ /* 0x0001e2000c10150a */
[----:B------:R-:W-:Y:S02]  /*61050*/  ISETP.LT.AND P4, PT, R27, c[0x0][0x178], !P0 ;  /* 0x00005e001b007a0c */ /* 0x000fe40004781270 */
[C---:B------:R-:W-:Y:S01]  /*61060*/  IADD3 R8, R0.reuse, c[0x0][0x198], RZ ;  /* 0x0000660000087a10 */ /* 0x040fe20007ffe0ff */
[----:B------:R-:W-:Y:S01]  /*61070*/  @P3 STG.E.U16 [R34.64], R12 ;  /* 0x0000000c22003986 */ /* 0x000fe2000c10150a */
[----:B------:R-:W-:Y:S02]  /*61080*/  PRMT R28, R5, 0x7632, R28 ;  /* 0x00007632051c7816 */ /* 0x000fe4000000001c */
[----:B------:R-:W-:Y:S01]  /*61090*/  ISETP.LT.AND P1, PT, R47, c[0x0][0x178], !P0 ;  /* 0x00005e002f007a0c */ /* 0x000fe20004721270 */
[----:B0-----:R-:W-:-:S04]  /*610a0*/  IMAD.WIDE R32, R0, 0x2, R38 ;  /* 0x0000000200207825 */ /* 0x001fc800078e0226 */
[----:B------:R-:W-:Y:S01]  /*610b0*/  IMAD.WIDE R4, R0, 0x2, R40 ;  /* 0x0000000200047825 */ /* 0x000fe200078e0228 */
[----:B------:R0:W-:Y:S01]  /*610c0*/  @P5 STG.E.U16 [R32.64], R24 ;  /* 0x0000001820005986 */ /* 0x0001e2000c10150a */
[----:B------:R-:W-:Y:S02]  /*610d0*/  ISETP.LT.AND P5, PT, R48, c[0x0][0x178], !P0 ;  /* 0x00005e0030007a0c */ /* 0x000fe400047a1270 */
[----:B------:R-:W-:Y:S01]  /*610e0*/  ISETP.LT.AND P3, PT, R50, c[0x0][0x178], !P0 ;  /* 0x00005e0032007a0c */ /* 0x000fe20004761270 */
[----:B------:R1:W-:Y:S01]  /*610f0*/  @P2 STG.E.U16 [R4.64], R28 ;  /* 0x0000001c04002986 */ /* 0x0003e2000c10150a */
[----:B------:R-:W-:Y:S01]  /*61100*/  ISETP.LT.AND P6, PT, R51, c[0x0][0x178], !P0 ;  /* 0x00005e0033007a0c */ /* 0x000fe200047c1270 */
[----:B0-----:R-:W-:-:S04]  /*61110*/  IMAD.WIDE R32, R8, 0x2, R2 ;  /* 0x0000000208207825 */ /* 0x001fc800078e0202 */
[----:B-1----:R-:W-:-:S04]  /*61120*/  IMAD.WIDE R4, R8, 0x2, R16 ;  /* 0x0000000208047825 */ /* 0x002fc800078e0210 */
[C---:B------:R-:W-:Y:S01]  /*61130*/  IMAD.WIDE R34, R8.reuse, 0x2, R18 ;  /* 0x0000000208227825 */ /* 0x040fe200078e0212 */
[----:B------:R-:W-:Y:S01]  /*61140*/  IADD3 R0, R8, c[0x0][0x198], RZ ;  /* 0x0000660008007a10 */ /* 0x000fe20007ffe0ff */
[----:B----4-:R0:W-:Y:S01]  /*61150*/  @P4 STG.E.U16 [R32.64], R46 ;  /* 0x0000002e20004986 */ /* 0x0101e2000c10150a */
[----:B------:R-:W-:Y:S02]  /*61160*/  ISETP.LT.AND P4, PT, R52, c[0x0][0x178], !P0 ;  /* 0x00005e0034007a0c */ /* 0x000fe40004781270 */
[----:B--2---:R-:W-:Y:S01]  /*61170*/  ISETP.GE.AND P2, PT, R45, c[0x0][0x17c], PT ;  /* 0x00005f002d007a0c */ /* 0x004fe20003f46270 */
[----:B---3--:R1:W-:Y:S01]  /*61180*/  @P1 STG.E.U16 [R4.64], R49 ;  /* 0x0000003104001986 */ /* 0x0083e2000c10150a */
[----:B0-----:R-:W-:-:S03]  /*61190*/  IMAD.WIDE R32, R8, 0x2, R20 ;  /* 0x0000000208207825 */ /* 0x001fc600078e0214 */
[----:B------:R0:W-:Y:S01]  /*611a0*/  @P5 STG.E.U16 [R34.64], R54 ;  /* 0x0000003622005986 */ /* 0x0001e2000c10150a */
[----:B------:R-:W-:Y:S01]  /*611b0*/  ISETP.LT.AND P5, PT, R55, c[0x0][0x178], !P0 ;  /* 0x00005e0037007a0c */ /* 0x000fe200047a1270 */
[----:B-1----:R-:W-:-:S04]  /*611c0*/  IMAD.WIDE R4, R8, 0x2, R22 ;  /* 0x0000000208047825 */ /* 0x002fc800078e0216 */
[----:B0-----:R-:W-:Y:S01]  /*611d0*/  IMAD.WIDE R34, R8, 0x2, R36 ;  /* 0x0000000208227825 */ /* 0x001fe200078e0224 */
[----:B------:R0:W-:Y:S01]  /*611e0*/  @P3 STG.E.U16 [R32.64], R58 ;  /* 0x0000003a20003986 */ /* 0x0001e2000c10150a */
[----:B------:R-:W-:-:S03]  /*611f0*/  ISETP.LT.AND P3, PT, R59, c[0x0][0x178], !P0 ;  /* 0x00005e003b007a0c */ /* 0x000fc60004761270 */
[----:B------:R1:W-:Y:S01]  /*61200*/  @P6 STG.E.U16 [R4.64], R53 ;  /* 0x0000003504006986 */ /* 0x0003e2000c10150a */
[----:B------:R-:W-:Y:S01]  /*61210*/  ISETP.LT.AND P6, PT, R27, c[0x0][0x178], !P2 ;  /* 0x00005e001b007a0c */ /* 0x000fe200057c1270 */
[----:B0-----:R-:W-:Y:S01]  /*61220*/  IMAD.WIDE R32, R8, 0x2, R40 ;  /* 0x0000000208207825 */ /* 0x001fe200078e0228 */
[----:B------:R-:W-:Y:S02]  /*61230*/  PRMT R12, R46, 0x7632, R12 ;  /* 0x000076322e0c7816 */ /* 0x000fe4000000000c */
[----:B------:R-:W2:Y:S04]  /*61240*/  LDL.LU R46, [R1+0x724] ;  /* 0x00072400012e7983 */ /* 0x000ea80000300800 */
[----:B------:R0:W-:Y:S01]  /*61250*/  @P4 STG.E.U16 [R34.64], R57 ;  /* 0x0000003922004986 */ /* 0x0001e2000c10150a */
[----:B------:R-:W-:Y:S01]  /*61260*/  ISETP.LT.AND P4, PT, R47, c[0x0][0x178], !P2 ;  /* 0x00005e002f007a0c */ /* 0x000fe20005781270 */
[----:B-1----:R-:W-:-:S04]  /*61270*/  IMAD.WIDE R4, R0, 0x2, R2 ;  /* 0x0000000200047825 */ /* 0x002fc800078e0202 */
[----:B0-----:R-:W-:Y:S01]  /*61280*/  IMAD.WIDE R34, R8, 0x2, R38 ;  /* 0x0000000208227825 */ /* 0x001fe200078e0226 */
[----:B------:R-:W-:Y:S02]  /*61290*/  PRMT R8, R49, 0x7632, R8 ;  /* 0x0000763231087816 */ /* 0x000fe40000000008 */
[----:B------:R-:W3:Y:S04]  /*612a0*/  LDL.LU R49, [R1+0x704] ;  /* 0x0007040001317983 */ /* 0x000ee80000300800 */
[----:B------:R0:W-:Y:S04]  /*612b0*/  @P5 STG.E.U16 [R34.64], R56 ;  /* 0x0000003822005986 */ /* 0x0001e8000c10150a */
[----:B------:R-:W-:Y:S01]  /*612c0*/  @P3 STG.E.U16 [R32.64], R9 ;  /* 0x0000000920003986 */ /* 0x000fe2000c10150a */
[----:B------:R-:W-:-:S03]  /*612d0*/  ISETP.LT.AND P3, PT, R48, c[0x0][0x178], !P2 ;  /* 0x00005e0030007a0c */ /* 0x000fc60005761270 */
[----:B------:R1:W-:Y:S01]  /*612e0*/  @P6 STG.E.U16 [R4.64], R12 ;  /* 0x0000000c04006986 */ /* 0x0003e2000c10150a */
[----:B0-----:R-:W-:Y:S01]  /*612f0*/  IMAD.WIDE R34, R0, 0x2, R16 ;  /* 0x0000000200227825 */ /* 0x001fe200078e0210 */
[----:B------:R-:W-:-:S04]  /*61300*/  ISETP.LT.AND P6, PT, R50, c[0x0][0x178], !P2 ;  /* 0x00005e0032007a0c */ /* 0x000fc800057c1270 */
[----:B------:R0:W-:Y:S01]  /*61310*/  @P4 STG.E.U16 [R34.64], R8 ;  /* 0x0000000822004986 */ /* 0x0001e2000c10150a */
[----:B------:R-:W-:Y:S02]  /*61320*/  ISETP.LT.AND P4, PT, R51, c[0x0][0x178], !P2 ;  /* 0x00005e0033007a0c */ /* 0x000fe40005781270 */
[----:B------:R-:W-:Y:S01]  /*61330*/  ISETP.GE.AND P1, PT, R44, c[0x0][0x17c], PT ;  /* 0x00005f002c007a0c */ /* 0x000fe20003f26270 */
[----:B-1----:R-:W-:Y:S01]  /*61340*/  IMAD.WIDE R4, R0, 0x2, R18 ;  /* 0x0000000200047825 */ /* 0x002fe200078e0212 */
[----:B------:R-:W4:Y:S01]  /*61350*/  LDL.LU R44, [R1+0x211c] ;  /* 0x00211c00012c7983 */ /* 0x000f220000300800 */
[----:B------:R-:W-:Y:S02]  /*61360*/  PRMT R9, R58, 0x7632, R9 ;  /* 0x000076323a097816 */ /* 0x000fe40000000009 */
[----:B------:R-:W-:Y:S01]  /*61370*/  IMAD.WIDE R32, R0, 0x2, R20 ;  /* 0x0000000200207825 */ /* 0x000fe200078e0214 */
[----:B------:R-:W-:Y:S02]  /*61380*/  PRMT R12, R53, 0x7632, R12 ;  /* 0x00007632350c7816 */ /* 0x000fe4000000000c */
[----:B0-----:R-:W-:Y:S01]  /*61390*/  PRMT R8, R54, 0x7632, R8 ;  /* 0x0000763236087816 */ /* 0x001fe20000000008 */
[----:B------:R-:W-:Y:S01]  /*613a0*/  IMAD.WIDE R34, R0, 0x2, R22 ;  /* 0x0000000200227825 */ /* 0x000fe200078e0216 */
[----:B------:R-:W4:Y:S04]  /*613b0*/  LDL.LU R54, [R1+0x6e4] ;  /* 0x0006e40001367983 */ /* 0x000f280000300800 */
[----:B------:R-:W4:Y:S01]  /*613c0*/  LDL.LU R58, [R1+0x6a4] ;  /* 0x0006a400013a7983 */ /* 0x000f220000300800 */
[----:B------:R-:W-:-:S03]  /*613d0*/  PRMT R24, R57, 0x7632, R24 ;  /* 0x0000763239187816 */ /* 0x000fc60000000018 */
[----:B------:R-:W-:Y:S04]  /*613e0*/  @P3 STG.E.U16 [R4.64], R8 ;  /* 0x0000000804003986 */ /* 0x000fe8000c10150a */
[----:B------:R-:W-:Y:S04]  /*613f0*/  @P6 STG.E.U16 [R32.64], R9 ;  /* 0x0000000920006986 */ /* 0x000fe8000c10150a */
[----:B------:R-:W4:Y:S04]  /*61400*/  LDL.LU R53, [R1+0x664] ;  /* 0x0006640001357983 */ /* 0x000f280000300800 */
[----:B------:R0:W-:Y:S04]  /*61410*/  @P4 STG.E.U16 [R34.64], R12 ;  /* 0x0000000c22004986 */ /* 0x0001e8000c10150a */
[----:B------:R-:W4:Y:S01]  /*61420*/  LDL.LU R57, [R1+0x5c4] ;  /* 0x0005c40001397983 */ /* 0x000f220000300800 */
[----:B0-----:R-:W-:-:S03]  /*61430*/  PRMT R12, R56, 0x7632, R12 ;  /* 0x00007632380c7816 */ /* 0x001fc6000000000c */
[----:B------:R-:W4:Y:S01]  /*61440*/  LDL.LU R56, [R1+0x504] ;  /* 0x0005040001387983 */ /* 0x000f220000300800 */
[----:B------:R-:W-:Y:S02]  /*61450*/  ISETP.LT.AND P5, PT, R52, c[0x0][0x178], !P2 ;  /* 0x00005e0034007a0c */ /* 0x000fe400057a1270 */
[----:B------:R-:W-:Y:S01]  /*61460*/  ISETP.GE.AND P0, PT, R42, c[0x0][0x17c], PT ;  /* 0x00005f002a007a0c */ /* 0x000fe20003f06270 */
[C---:B------:R-:W-:Y:S01]  /*61470*/  IMAD.WIDE R42, R0.reuse, 0x2, R36 ;  /* 0x00000002002a7825 */ /* 0x040fe200078e0224 */
[----:B------:R-:W-:Y:S02]  /*61480*/  ISETP.LT.AND P3, PT, R55, c[0x0][0x178], !P2 ;  /* 0x00005e0037007a0c */ /* 0x000fe40005761270 */
[----:B------:R-:W-:Y:S02]  /*61490*/  ISETP.LT.AND P2, PT, R59, c[0x0][0x178], !P2 ;  /* 0x00005e003b007a0c */ /* 0x000fe40005741270 */
[----:B------:R-:W-:Y:S01]  /*614a0*/  ISETP.LT.AND P6, PT, R27, c[0x0][0x178], !P1 ;  /* 0x00005e001b007a0c */ /* 0x000fe20004fc1270 */
[C---:B------:R-:W-:Y:S01]  /*614b0*/  IMAD.WIDE R32, R0.reuse, 0x2, R38 ;  /* 0x0000000200207825 */ /* 0x040fe200078e0226 */
[----:B------:R-:W-:-:S03]  /*614c0*/  IADD3 R4, R0, c[0x0][0x198], RZ ;  /* 0x0000660000047a10 */ /* 0x000fc60007ffe0ff */
[----:B------:R0:W-:Y:S01]  /*614d0*/  @P5 STG.E.U16 [R42.64], R24 ;  /* 0x000000182a005986 */ /* 0x0001e2000c10150a */
[----:B------:R-:W-:Y:S01]  /*614e0*/  ISETP.LT.AND P5, PT, R47, c[0x0][0x178], !P1 ;  /* 0x00005e002f007a0c */ /* 0x000fe20004fa1270 */
[----:B------:R-:W-:Y:S01]  /*614f0*/  IMAD.WIDE R34, R0, 0x2, R40 ;  /* 0x0000000200227825 */ /* 0x000fe200078e0228 */
[----:B------:R-:W-:Y:S01]  /*61500*/  PRMT R5, R9, 0x7632, R5 ;  /* 0x0000763209057816 */ /* 0x000fe20000000005 */
[----:B------:R1:W-:Y:S01]  /*61510*/  @P3 STG.E.U16 [R32.64], R12 ;  /* 0x0000000c20003986 */ /* 0x0003e2000c10150a */
[----:B------:R-:W-:Y:S01]  /*61520*/  ISETP.LT.AND P4, PT, R48, c[0x0][0x178], !P1 ;  /* 0x00005e0030007a0c */ /* 0x000fe20004f81270 */
[----:B------:R-:W-:Y:S01]  /*61530*/  IMAD.WIDE R8, R4, 0x2, R2 ;  /* 0x0000000204087825 */ /* 0x000fe200078e0202 */
[----:B------:R-:W-:Y:S01]  /*61540*/  ISETP.LT.AND P3, PT, R50, c[0x0][0x178], !P1 ;  /* 0x00005e0032007a0c */ /* 0x000fe20004f61270 */
[----:B------:R1:W-:Y:S01]  /*61550*/  @P2 STG.E.U16 [R34.64], R5 ;  /* 0x0000000522002986 */ /* 0x0003e2000c10150a */
[----:B------:R-:W-:-:S03]  /*61560*/  ISETP.LT.AND P2, PT, R51, c[0x0][0x178], !P1 ;  /* 0x00005e0033007a0c */ /* 0x000fc60004f41270 */
[----:B0-----:R-:W4:Y:S01]  /*61570*/  LDL.LU R42, [R1+0x2120] ;  /* 0x00212000012a7983 */ /* 0x001f220000300800 */
[C---:B-1----:R-:W-:Y:S01]  /*61580*/  IMAD.WIDE R32, R4.reuse, 0x2, R16 ;  /* 0x0000000204207825 */ /* 0x042fe200078e0210 */
[----:B------:R-:W-:-:S03]  /*61590*/  IADD3 R0, R4, c[0x0][0x198], RZ ;  /* 0x0000660004007a10 */ /* 0x000fc60007ffe0ff */
[----:B------:R-:W-:Y:S01]  /*615a0*/  IMAD.WIDE R34, R4, 0x2, R38 ;  /* 0x0000000204227825 */ /* 0x000fe200078e0226 */
[----:B--2---:R0:W-:Y:S01]  /*615b0*/  @P6 STG.E.U16 [R8.64], R46 ;  /* 0x0000002e08006986 */ /* 0x0041e2000c10150a */
[----:B------:R-:W-:Y:S02]  /*615c0*/  ISETP.LT.AND P6, PT, R52, c[0x0][0x178], !P1 ;  /* 0x00005e0034007a0c */ /* 0x000fe40004fc1270 */
[C---:B0-----:R-:W-:Y:S01]  /*615d0*/  IMAD.WIDE R8, R4.reuse, 0x2, R18 ;  /* 0x0000000204087825 */ /* 0x041fe200078e0212 */
[----:B---3--:R0:W-:Y:S01]  /*615e0*/  @P5 STG.E.U16 [R32.64], R49 ;  /* 0x0000003120005986 */ /* 0x0081e2000c10150a */
[----:B------:R-:W-:Y:S02]  /*615f0*/  ISETP.LT.AND P5, PT, R55, c[0x0][0x178], !P1 ;  /* 0x00005e0037007a0c */ /* 0x000fe40004fa1270 */
[----:B------:R-:W-:Y:S01]  /*61600*/  ISETP.LT.AND P1, PT, R59, c[0x0][0x178], !P1 ;  /* 0x00005e003b007a0c */ /* 0x000fe20004f21270 */
[----:B0-----:R-:W-:Y:S01]  /*61610*/  IMAD.WIDE R32, R4, 0x2, R20 ;  /* 0x0000000204207825 */ /* 0x001fe200078e0214 */
[----:B------:R-:W-:Y:S01]  /*61620*/  PRMT R12, R46, 0x7632, R12 ;  /* 0x000076322e0c7816 */ /* 0x000fe2000000000c */
        /* <DEDUP_REMOVED lines=9> */
[----:B0-----:R-:W-:Y:S01]  /*616c0*/  IMAD.WIDE R8, R0, 0x2, R2 ;  /* 0x0000000200087825 */ /* 0x001fe200078e0202 */
[----:B------:R-:W-:Y:S01]  /*616d0*/  @P5 STG.E.U16 [R34.64], R56 ;  /* 0x0000003822005986 */ /* 0x000fe2000c10150a */
[----:B------:R-:W-:-:S03]  /*616e0*/  ISETP.LT.AND P5, PT, R50, c[0x0][0x178], !P0 ;  /* 0x00005e0032007a0c */ /* 0x000fc600047a1270 */
[----:B------:R0:W-:Y:S01]  /*616f0*/  @P1 STG.E.U16 [R4.64], R13 ;  /* 0x0000000d04001986 */ /* 0x0001e2000c10150a */
[----:B------:R-:W-:-:S03]  /*61700*/  ISETP.LT.AND P1, PT, R47, c[0x0][0x178], !P0 ;  /* 0x00005e002f007a0c */ /* 0x000fc60004721270 */
[----:B------:R2:W-:Y:S01]  /*61710*/  @P3 STG.E.U16 [R8.64], R12 ;  /* 0x0000000c08003986 */ /* 0x0005e2000c10150a */
[----:B------:R-:W-:Y:S01]  /*61720*/  ISETP.LT.AND P3, PT, R51, c[0x0][0x178], !P0 ;  /* 0x00005e0033007a0c */ /* 0x000fe20004761270 */
[----:B-1----:R-:W-:Y:S01]  /*61730*/  IMAD.WIDE R32, R0, 0x2, R20 ;  /* 0x0000000200207825 */ /* 0x002fe200078e0214 */
[----:B------:R-:W-:Y:S02]  /*61740*/  PRMT R24, R58, 0x7632, R24 ;  /* 0x000076323a187816 */ /* 0x000fe40000000018 */
[----:B0-----:R-:W-:Y:S01]  /*61750*/  PRMT R13, R54, 0x7632, R13 ;  /* 0x00007632360d7816 */ /* 0x001fe2000000000d */
[----:B------:R-:W-:Y:S01]  /*61760*/  IMAD.WIDE R4, R0, 0x2, R16 ;  /* 0x0000000200047825 */ /* 0x000fe200078e0210 */
[----:B--2---:R-:W-:-:S03]  /*61770*/  PRMT R12, R49, 0x7632, R12 ;  /* 0x00007632310c7816 */ /* 0x004fc6000000000c */
[----:B------:R-:W-:Y:S01]  /*61780*/  IMAD.WIDE R8, R0, 0x2, R18 ;  /* 0x0000000200087825 */ /* 0x000fe200078e0212 */
[----:B------:R-:W2:Y:S04]  /*61790*/  LDL.LU R49, [R1+0x734] ;  /* 0x0007340001317983 */ /* 0x000ea80000300800 */
[----:B------:R-:W3:Y:S01]  /*617a0*/  LDL.LU R54, [R1+0x714] ;  /* 0x0007140001367983 */ /* 0x000ee20000300800 */
[----:B------:R-:W-:-:S03]  /*617b0*/  PRMT R28, R53, 0x7632, R28 ;  /* 0x00007632351c7816 */ /* 0x000fc6000000001c */
[----:B------:R-:W4:Y:S01]  /*617c0*/  LDL.LU R58, [R1+0x6d4] ;  /* 0x0006d400013a7983 */ /* 0x000f220000300800 */
[----:B------:R-:W-:-:S03]  /*617d0*/  IMAD.WIDE R34, R0, 0x2, R22 ;  /* 0x0000000200227825 */ /* 0x000fc600078e0216 */
[----:B------:R-:W-:Y:S04]  /*617e0*/  @P1 STG.E.U16 [R4.64], R12 ;  /* 0x0000000c04001986 */ /* 0x000fe8000c10150a */
[----:B------:R-:W-:Y:S04]  /*617f0*/  @P2 STG.E.U16 [R8.64], R13 ;  /* 0x0000000d08002986 */ /* 0x000fe8000c10150a */
[----:B------:R-:W4:Y:S04]  /*61800*/  LDL.LU R53, [R1+0x684] ;  /* 0x0006840001357983 */ /* 0x000f280000300800 */
[----:B------:R0:W-:Y:S04]  /*61810*/  @P5 STG.E.U16 [R32.64], R24 ;  /* 0x0000001820005986 */ /* 0x0001e8000c10150a */
[----:B------:R1:W-:Y:S01]  /*61820*/  @P3 STG.E.U16 [R34.64], R28 ;  /* 0x0000001c22003986 */ /* 0x0003e2000c10150a */
[----:B0-----:R-:W-:-:S03]  /*61830*/  PRMT R24, R57, 0x7632, R24 ;  /* 0x0000763239187816 */ /* 0x001fc60000000018 */
[----:B------:R-:W4:Y:S04]  /*61840*/  LDL.LU R33, [R1+0x2124] ;  /* 0x0021240001217983 */ /* 0x000f280000300800 */
[----:B------:R-:W4:Y:S01]  /*61850*/  LDL.LU R57, [R1+0x654] ;  /* 0x0006540001397983 */ /* 0x000f220000300800 */
[----:B-1----:R-:W-:-:S03]  /*61860*/  PRMT R28, R56, 0x7632, R28 ;  /* 0x00007632381c7816 */ /* 0x002fc6000000001c */
[----:B------:R-:W4:Y:S01]  /*61870*/  LDL.LU R56, [R1+0x5b4] ;  /* 0x0005b40001387983 */ /* 0x000f220000300800 */
[----:B------:R-:W-:Y:S02]  /*61880*/  ISETP.LT.AND P2, PT, R52, c[0x0][0x178], !P0 ;  /* 0x00005e0034007a0c */ /* 0x000fe40004741270 */
[----:B------:R-:W-:Y:S02]  /*61890*/  ISETP.LT.AND P1, PT, R55, c[0x0][0x178], !P0 ;  /* 0x00005e0037007a0c */ /* 0x000fe40004721270 */
[----:B------:R-:W-:Y:S01]  /*618a0*/  ISETP.GE.AND P4, PT, R44, c[0x0][0x17c], PT ;  /* 0x00005f002c007a0c */ /* 0x000fe20003f86270 */
[C---:B------:R-:W-:Y:S01]  /*618b0*/  IMAD.WIDE R8, R0.reuse, 0x2, R38 ;  /* 0x0000000200087825 */ /* 0x040fe200078e0226 */
[----:B------:R-:W-:Y:S01]  /*618c0*/  ISETP.LT.AND P0, PT, R59, c[0x0][0x178], !P0 ;  /* 0x00005e003b007a0c */ /* 0x000fe20004701270 */
[----:B------:R-:W4:Y:S01]  /*618d0*/  LDL.LU R46, [R1+0x648] ;  /* 0x00064800012e7983 */ /* 0x000f220000300800 */
[----:B------:R-:W-:Y:S01]  /*618e0*/  PRMT R32, R13, 0x7632, R32 ;  /* 0x000076320d207816 */ /* 0x000fe20000000020 */
[----:B------:R-:W-:Y:S01]  /*618f0*/  IMAD.WIDE R12, R0, 0x2, R36 ;  /* 0x00000002000c7825 */ /* 0x000fe200078e0224 */
[----:B------:R-:W-:-:S02]  /*61900*/  ISETP.LT.AND P3, PT, R27, c[0x0][0x178], !P4 ;  /* 0x00005e001b007a0c */ /* 0x000fc40006761270 */
[----:B------:R-:W-:Y:S01]  /*61910*/  ISETP.LT.AND P5, PT, R47, c[0x0][0x178], !P4 ;  /* 0x00005e002f007a0c */ /* 0x000fe200067a1270 */
[----:B------:R-:W-:Y:S01]  /*61920*/  IMAD.WIDE R4, R0, 0x2, R40 ;  /* 0x0000000200047825 */ /* 0x000fe200078e0228 */
[----:B------:R-:W-:Y:S02]  /*61930*/  ISETP.LT.AND P6, PT, R48, c[0x0][0x178], !P4 ;  /* 0x00005e0030007a0c */ /* 0x000fe400067c1270 */
[----:B------:R-:W-:Y:S01]  /*61940*/  IADD3 R0, R0, c[0x0][0x198], RZ ;  /* 0x0000660000007a10 */ /* 0x000fe20007ffe0ff */
[----:B------:R0:W-:Y:S01]  /*61950*/  @P2 STG.E.U16 [R12.64], R24 ;  /* 0x000000180c002986 */ /* 0x0001e2000c10150a */
[----:B------:R-:W-:-:S03]  /*61960*/  ISETP.LT.AND P2, PT, R51, c[0x0][0x178], !P4 ;  /* 0x00005e0033007a0c */ /* 0x000fc60006741270 */
[----:B------:R1:W-:Y:S01]  /*61970*/  @P1 STG.E.U16 [R8.64], R28 ;  /* 0x0000001c08001986 */ /* 0x0003e2000c10150a */
[----:B------:R-:W-:-:S03]  /*61980*/  ISETP.LT.AND P1, PT, R50, c[0x0][0x178], !P4 ;  /* 0x00005e0032007a0c */ /* 0x000fc60006721270 */
[----:B------:R1:W-:Y:S01]  /*61990*/  @P0 STG.E.U16 [R4.64], R32 ;  /* 0x0000002004000986 */ /* 0x0003e2000c10150a */
[----:B0-----:R-:W-:-:S04]  /*619a0*/  IMAD.WIDE R12, R0, 0x2, R16 ;  /* 0x00000002000c7825 */ /* 0x001fc800078e0210 */
[----:B-1----:R-:W-:-:S04]  /*619b0*/  IMAD.WIDE R8, R0, 0x2, R2 ;  /* 0x0000000200087825 */ /* 0x002fc800078e0202 */
[----:B------:R-:W-:Y:S01]  /*619c0*/  IMAD.WIDE R4, R0, 0x2, R18 ;  /* 0x0000000200047825 */ /* 0x000fe200078e0212 */
[----:B------:R-:W-:Y:S02]  /*619d0*/  ISETP.GE.AND P0, PT, R42, c[0x0][0x17c], PT ;  /* 0x00005f002a007a0c */ /* 0x000fe40003f06270 */
[----:B------:R-:W-:Y:S01]  /*619e0*/  IADD3 R24, R0, c[0x0][0x198], RZ ;  /* 0x0000660000187a10 */ /* 0x000fe20007ffe0ff */
[----:B--2---:R0:W-:Y:S01]  /*619f0*/  @P3 STG.E.U16 [R8.64], R49 ;  /* 0x0000003108003986 */ /* 0x0041e2000c10150a */
[----:B------:R-:W-:-:S03]  /*61a00*/  ISETP.LT.AND P3, PT, R52, c[0x0][0x178], !P4 ;  /* 0x00005e0034007a0c */ /* 0x000fc60006761270 */
[----:B---3--:R-:W-:Y:S01]  /*61a10*/  @P5 STG.E.U16 [R12.64], R54 ;  /* 0x000000360c005986 */ /* 0x008fe2000c10150a */
[----:B------:R-:W-:Y:S02]  /*61a20*/  ISETP.LT.AND P5, PT, R55, c[0x0][0x178], !P4 ;  /* 0x00005e0037007a0c */ /* 0x000fe400067a1270 */
[----:B------:R-:W-:Y:S01]  /*61a30*/  ISETP.LT.AND P4, PT, R59, c[0x0][0x178], !P4 ;  /* 0x00005e003b007a0c */ /* 0x000fe20006781270 */
[----:B----4-:R1:W-:Y:S01]  /*61a40*/  @P6 STG.E.U16 [R4.64], R58 ;  /* 0x0000003a04006986 */ /* 0x0103e2000c10150a */
[----:B------:R-:W-:Y:S01]  /*61a50*/  ISETP.LT.AND P6, PT, R27, c[0x0][0x178], !P0 ;  /* 0x00005e001b007a0c */ /* 0x000fe200047c1270 */
[----:B0-----:R-:W-:-:S04]  /*61a60*/  IMAD.WIDE R8, R0, 0x2, R20 ;  /* 0x0000000200087825 */ /* 0x001fc800078e0214 */
[C---:B-1----:R-:W-:Y:S01]  /*61a70*/  IMAD.WIDE R4, R0.reuse, 0x2, R22 ;  /* 0x0000000200047825 */ /* 0x042fe200078e0216 */
[----:B------:R0:W-:Y:S03]  /*61a80*/  @P1 STG.E.U16 [R8.64], R53 ;  /* 0x0000003508001986 */ /* 0x0001e6000c10150a */
[C---:B------:R-:W-:Y:S01]  /*61a90*/  IMAD.WIDE R12, R0.reuse, 0x2, R40 ;  /* 0x00000002000c7825 */ /* 0x040fe200078e0228 */
[----:B------:R-:W-:Y:S02]  /*61aa0*/  PRMT R28, R49, 0x7632, R28 ;  /* 0x00007632311c7816 */ /* 0x000fe4000000001c */
[----:B------:R-:W2:Y:S01]  /*61ab0*/  LDL.LU R49, [R1+0x638] ;  /* 0x0006380001317983 */ /* 0x000ea20000300800 */
[----:B0-----:R-:W-:Y:S01]  /*61ac0*/  IMAD.WIDE R8, R0, 0x2, R36 ;  /* 0x0000000200087825 */ /* 0x001fe200078e0224 */
[----:B------:R-:W-:Y:S02]  /*61ad0*/  ISETP.GE.AND P1, PT, R33, c[0x0][0x17c], PT ;  /* 0x00005f0021007a0c */ /* 0x000fe40003f26270 */
[----:B------:R0:W-:Y:S01]  /*61ae0*/  @P2 STG.E.U16 [R4.64], R57 ;  /* 0x0000003904002986 */ /* 0x0001e2000c10150a */
[----:B------:R-:W-:Y:S01]  /*61af0*/  ISETP.LT.AND P2, PT, R47, c[0x0][0x178], !P0 ;  /* 0x00005e002f007a0c */ /* 0x000fe20004741270 */
[----:B------:R-:W-:-:S02]  /*61b00*/  IMAD.WIDE R32, R24, 0x2, R2 ;  /* 0x0000000218207825 */ /* 0x000fc400078e0202 */
[----:B------:R1:W-:Y:S02]  /*61b10*/  @P3 STG.E.U16 [R8.64], R56 ;  /* 0x0000003808003986 */ /* 0x0003e4000c10150a */
[----:B0-----:R-:W-:-:S05]  /*61b20*/  IMAD.WIDE R4, R0, 0x2, R38 ;  /* 0x0000000200047825 */ /* 0x001fca00078e0226 */
[----:B------:R-:W-:Y:S04]  /*61b30*/  @P5 STG.E.U16 [R4.64], R25 ;  /* 0x0000001904005986 */ /* 0x000fe8000c10150a */
[----:B------:R0:W-:Y:S01]  /*61b40*/  @P4 STG.E.U16 [R12.64], R29 ;  /* 0x0000001d0c004986 */ /* 0x0001e2000c10150a */
[----:B------:R-:W-:-:S03]  /*61b50*/  ISETP.LT.AND P4, PT, R48, c[0x0][0x178], !P0 ;  /* 0x00005e0030007a0c */ /* 0x000fc60004781270 */
[----:B------:R3:W-:Y:S01]  /*61b60*/  @P6 STG.E.U16 [R32.64], R28 ;  /* 0x0000001c20006986 */ /* 0x0007e2000c10150a */
[----:B------:R-:W-:Y:S01]  /*61b70*/  PRMT R0, R58, 0x7632, R0 ;  /* 0x000076323a007816 */ /* 0x000fe20000000000 */
[----:B-1----:R-:W-:-:S04]  /*61b80*/  IMAD.WIDE R8, R24, 0x2, R18 ;  /* 0x0000000218087825 */ /* 0x002fc800078e0212 */
[----:B0-----:R-:W-:Y:S01]  /*61b90*/  IMAD.WIDE R12, R24, 0x2, R16 ;  /* 0x00000002180c7825 */ /* 0x001fe200078e0210 */
[----:B---3--:R-:W-:Y:S01]  /*61ba0*/  PRMT R28, R54, 0x7632, R28 ;  /* 0x00007632361c7816 */ /* 0x008fe2000000001c */
[----:B------:R-:W3:Y:S01]  /*61bb0*/  LDL.LU R33, [R1+0x2128] ;  /* 0x0021280001217983 */ /* 0x000ee20000300800 */
[----:B------:R-:W-:-:S03]  /*61bc0*/  PRMT R25, R53, 0x7632, R25 ;  /* 0x0000763235197816 */ /* 0x000fc60000000019 */
[----:B------:R-:W4:Y:S04]  /*61bd0*/  LDL.LU R32, [R1+0x212c] ;  /* 0x00212c0001207983 */ /* 0x000f280000300800 */
[----:B------:R-:W4:Y:S04]  /*61be0*/  LDL.LU R54, [R1+0x628] ;  /* 0x0006280001367983 */ /* 0x000f280000300800 */
[----:B------:R0:W-:Y:S04]  /*61bf0*/  @P2 STG.E.U16 [R12.64], R28 ;  /* 0x0000001c0c002986 */ /* 0x0001e8000c10150a */
[----:B------:R-:W4:Y:S04]  /*61c00*/  LDL.LU R58, [R1+0x618] ;  /* 0x00061800013a7983 */ /* 0x000f280000300800 */
[----:B------:R-:W4:Y:S01]  /*61c10*/  LDL.LU R53, [R1+0x608] ;  /* 0x0006080001357983 */ /* 0x000f220000300800 */
[----:B0-----:R-:W-:-:S03]  /*61c20*/  PRMT R28, R57, 0x7632, R28 ;  /* 0x00007632391c7816 */ /* 0x001fc6000000001c */
[----:B------:R-:W4:Y:S04]  /*61c30*/  LDL.LU R57, [R1+0x5f8] ;  /* 0x0005f80001397983 */ /* 0x000f280000300800 */
[----:B------:R0:W-:Y:S02]  /*61c40*/  @P4 STG.E.U16 [R8.64], R0 ;  /* 0x0000000008004986 */ /* 0x0001e4000c10150a */
[----:B0-----:R-:W-:Y:S02]  /*61c50*/  PRMT R0, R56, 0x7632, R0 ;  /* 0x0000763238007816 */ /* 0x001fe40000000000 */
[----:B------:R-:W4:Y:S01]  /*61c60*/  LDL.LU R56, [R1+0x5a8] ;  /* 0x0005a80001387983 */ /* 0x000f220000300800 */
[----:B------:R-:W-:Y:S02]  /*61c70*/  ISETP.LT.AND P5, PT, R50, c[0x0][0x178], !P0 ;  /* 0x00005e0032007a0c */ /* 0x000fe400047a1270 */
[----:B------:R-:W-:-:S02]  /*61c80*/  ISETP.LT.AND P6, PT, R51, c[0x0][0x178], !P0 ;  /* 0x00005e0033007a0c */ /* 0x000fc400047c1270 */
[----:B------:R-:W-:Y:S01]  /*61c90*/  ISETP.LT.AND P3, PT, R52, c[0x0][0x178], !P0 ;  /* 0x00005e0034007a0c */ /* 0x000fe20004761270 */
[C---:B------:R-:W-:Y:S01]  /*61ca0*/  IMAD.WIDE R4, R24.reuse, 0x2, R20 ;  /* 0x0000000218047825 */ /* 0x040fe200078e0214 */
[----:B------:R-:W-:Y:S01]  /*61cb0*/  ISETP.LT.AND P4, PT, R55, c[0x0][0x178], !P0 ;  /* 0x00005e0037007a0c */ /* 0x000fe20004781270 */
[----:B------:R-:W4:Y:S02]  /*61cc0*/  LDL.LU R34, [R1+0x2130] ;  /* 0x0021300001227983 */ /* 0x000f240000300800 */
[----:B------:R-:W-:Y:S01]  /*61cd0*/  IMAD.WIDE R12, R24, 0x2, R22 ;  /* 0x00000002180c7825 */ /* 0x000fe200078e0216 */
[----:B------:R-:W-:-:S03]  /*61ce0*/  ISETP.LT.AND P0, PT, R59, c[0x0][0x178], !P0 ;  /* 0x00005e003b007a0c */ /* 0x000fc60004701270 */
[----:B------:R0:W-:Y:S01]  /*61cf0*/  @P5 STG.E.U16 [R4.64], R25 ;  /* 0x0000001904005986 */ /* 0x0001e2000c10150a */
[----:B------:R-:W-:-:S03]  /*61d00*/  ISETP.LT.AND P5, PT, R27, c[0x0][0x178], !P1 ;  /* 0x00005e001b007a0c */ /* 0x000fc60004fa1270 */
[----:B------:R1:W-:Y:S01]  /*61d10*/  @P6 STG.E.U16 [R12.64], R28 ;  /* 0x0000001c0c006986 */ /* 0x0003e2000c10150a */
[----:B0-----:R-:W-:Y:S01]  /*61d20*/  IMAD.WIDE R4, R24, 0x2, R36 ;  /* 0x0000000218047825 */ /* 0x001fe200078e0224 */
[----:B------:R-:W-:-:S04]  /*61d30*/  ISETP.LT.AND P6, PT, R47, c[0x0][0x178], !P1 ;  /* 0x00005e002f007a0c */ /* 0x000fc80004fc1270 */
[----:B------:R0:W-:Y:S01]  /*61d40*/  @P3 STG.E.U16 [R4.64], R0 ;  /* 0x0000000004003986 */ /* 0x0001e2000c10150a */
[----:B-1----:R-:W-:Y:S02]  /*61d50*/  PRMT R28, R25, 0x7632, R28 ;  /* 0x00007632191c7816 */ /* 0x002fe4000000001c */
[----:B------:R-:W-:Y:S02]  /*61d60*/  PRMT R29, R29, 0x7632, R29 ;  /* 0x000076321d1d7816 */ /* 0x000fe4000000001d */
[C---:B0-----:R-:W-:Y:S01]  /*61d70*/  IADD3 R0, R24.reuse, c[0x0][0x198], RZ ;  /* 0x0000660018007a10 */ /* 0x041fe20007ffe0ff */
[----:B------:R-:W-:-:S04]  /*61d80*/  IMAD.WIDE R4, R24, 0x2, R38 ;  /* 0x0000000218047825 */ /* 0x000fc800078e0226 */
[----:B------:R-:W-:Y:S01]  /*61d90*/  IMAD.WIDE R24, R24, 0x2, R40 ;  /* 0x0000000218187825 */ /* 0x000fe200078e0228 */
[----:B------:R-:W-:-:S03]  /*61da0*/  ISETP.LT.AND P2, PT, R48, c[0x0][0x178], !P1 ;  /* 0x00005e0030007a0c */ /* 0x000fc60004f41270 */
[----:B------:R-:W-:Y:S01]  /*61db0*/  IMAD.WIDE R8, R0, 0x2, R2 ;  /* 0x0000000200087825 */ /* 0x000fe200078e0202 */
[----:B------:R0:W-:Y:S01]  /*61dc0*/  @P4 STG.E.U16 [R4.64], R28 ;  /* 0x0000001c04004986 */ /* 0x0001e2000c10150a */
[----:B------:R-:W-:Y:S02]  /*61dd0*/  ISETP.LT.AND P3, PT, R50, c[0x0][0x178], !P1 ;  /* 0x00005e0032007a0c */ /* 0x000fe40004f61270 */
[----:B------:R-:W-:Y:S01]  /*61de0*/  IMAD.WIDE R12, R0, 0x2, R16 ;  /* 0x00000002000c7825 */ /* 0x000fe200078e0210 */
[----:B------:R1:W-:Y:S01]  /*61df0*/  @P0 STG.E.U16 [R24.64], R29 ;  /* 0x0000001d18000986 */ /* 0x0003e2000c10150a */
[----:B------:R-:W-:-:S03]  /*61e00*/  ISETP.LT.AND P4, PT, R51, c[0x0][0x178], !P1 ;  /* 0x00005e0033007a0c */ /* 0x000fc60004f81270 */
[----:B------:R1:W-:Y:S01]  /*61e10*/  @P5 STG.E.U16 [R8.64], R46 ;  /* 0x0000002e08005986 */ /* 0x0003e2000c10150a */
[----:B------:R-:W-:Y:S01]  /*61e20*/  ISETP.LT.AND P5, PT, R52, c[0x0][0x178], !P1 ;  /* 0x00005e0034007a0c */ /* 0x000fe20004fa1270 */
[----:B0-----:R-:W-:-:S04]  /*61e30*/  IMAD.WIDE R4, R0, 0x2, R18 ;  /* 0x0000000200047825 */ /* 0x001fc800078e0212 */
[----:B-1----:R-:W-:-:S04]  /*61e40*/  IMAD.WIDE R24, R0, 0x2, R20 ;  /* 0x0000000200187825 */ /* 0x002fc800078e0214 */
[C---:B------:R-:W-:Y:S01]  /*61e50*/  IMAD.WIDE R8, R0.reuse, 0x2, R36 ;  /* 0x0000000200087825 */ /* 0x040fe200078e0224 */
[----:B--2---:R0:W-:Y:S01]  /*61e60*/  @P6 STG.E.U16 [R12.64], R49 ;  /* 0x000000310c006986 */ /* 0x0041e2000c10150a */
[----:B------:R-:W-:Y:S02]  /*61e70*/  ISETP.LT.AND P6, PT, R55, c[0x0][0x178], !P1 ;  /* 0x00005e0037007a0c */ /* 0x000fe40004fc1270 */
[----:B------:R-:W-:Y:S01]  /*61e80*/  ISETP.LT.AND P1, PT, R59, c[0x0][0x178], !P1 ;  /* 0x00005e003b007a0c */ /* 0x000fe20004f21270 */
[----:B0-----:R-:W-:Y:S01]  /*61e90*/  IMAD.WIDE R12, R0, 0x2, R22 ;  /* 0x00000002000c7825 */ /* 0x001fe200078e0216 */
[----:B---3--:R-:W-:Y:S02]  /*61ea0*/  ISETP.GE.AND P0, PT, R33, c[0x0][0x17c], PT ;  /* 0x00005f0021007a0c */ /* 0x008fe40003f06270 */
[----:B------:R-:W2:Y:S04]  /*61eb0*/  LDL.LU R33, [R1+0x2134] ;  /* 0x0021340001217983 */ /* 0x000ea80000300800 */
[----:B----4-:R0:W-:Y:S04]  /*61ec0*/  @P2 STG.E.U16 [R4.64], R54 ;  /* 0x0000003604002986 */ /* 0x0101e8000c10150a */
[----:B------:R1:W-:Y:S01]  /*61ed0*/  @P3 STG.E.U16 [R24.64], R58 ;  /* 0x0000003a18003986 */ /* 0x0003e2000c10150a */
[----:B------:R-:W-:-:S03]  /*61ee0*/  ISETP.LT.AND P3, PT, R27, c[0x0][0x178], !P0 ;  /* 0x00005e001b007a0c */ /* 0x000fc60004761270 */
[----:B------:R3:W-:Y:S01]  /*61ef0*/  @P4 STG.E.U16 [R12.64], R53 ;  /* 0x000000350c004986 */ /* 0x0007e2000c10150a */
[----:B0-----:R-:W-:Y:S01]  /*61f00*/  IMAD.WIDE R4, R0, 0x2, R38 ;  /* 0x0000000200047825 */ /* 0x001fe200078e0226 */
[----:B------:R-:W-:Y:S02]  /*61f10*/  ISETP.LT.AND P4, PT, R47, c[0x0][0x178], !P0 ;  /* 0x00005e002f007a0c */ /* 0x000fe40004781270 */
[----:B------:R0:W-:Y:S01]  /*61f20*/  @P5 STG.E.U16 [R8.64], R57 ;  /* 0x0000003908005986 */ /* 0x0001e2000c10150a */
[----:B------:R-:W-:Y:S01]  /*61f30*/  ISETP.LT.AND P5, PT, R48, c[0x0][0x178], !P0 ;  /* 0x00005e0030007a0c */ /* 0x000fe200047a1270 */
[C---:B-1----:R-:W-:Y:S01]  /*61f40*/  IMAD.WIDE R24, R0.reuse, 0x2, R40 ;  /* 0x0000000200187825 */ /* 0x042fe200078e0228 */
[----:B------:R-:W-:-:S05]  /*61f50*/  IADD3 R0, R0, c[0x0][0x198], RZ ;  /* 0x0000660000007a10 */ /* 0x000fca0007ffe0ff */
[----:B---3--:R-:W-:-:S04]  /*61f60*/  IMAD.WIDE R12, R0, 0x2, R2 ;  /* 0x00000002000c7825 */ /* 0x008fc800078e0202 */
[----:B0-----:R-:W-:Y:S01]  /*61f70*/  IMAD.WIDE R8, R0, 0x2, R16 ;  /* 0x0000000200087825 */ /* 0x001fe200078e0210 */
[----:B------:R0:W-:Y:S01]  /*61f80*/  @P6 STG.E.U16 [R4.64], R56 ;  /* 0x0000003804006986 */ /* 0x0001e2000c10150a */
[----:B------:R-:W-:-:S03]  /*61f90*/  ISETP.LT.AND P6, PT, R50, c[0x0][0x178], !P0 ;  /* 0x00005e0032007a0c */ /* 0x000fc600047c1270 */
[----:B------:R1:W-:Y:S01]  /*61fa0*/  @P1 STG.E.U16 [R24.64], R6 ;  /* 0x0000000618001986 */ /* 0x0003e2000c10150a */
[----:B------:R-:W-:Y:S01]  /*61fb0*/  ISETP.LT.AND P1, PT, R51, c[0x0][0x178], !P0 ;  /* 0x00005e0033007a0c */ /* 0x000fe20004721270 */
[----:B0-----:R-:W-:Y:S01]  /*61fc0*/  IMAD.WIDE R4, R0, 0x2, R18 ;  /* 0x0000000200047825 */ /* 0x001fe200078e0212 */
[----:B-1----:R-:W-:Y:S02]  /*61fd0*/  PRMT R25, R46, 0x7632, R25 ;  /* 0x000076322e197816 */ /* 0x002fe40000000019 */
[----:B------:R-:W-:Y:S01]  /*61fe0*/  PRMT R6, R49, 0x7632, R6 ;  /* 0x0000763231067816 */ /* 0x000fe20000000006 */
[----:B------:R-:W3:Y:S01]  /*61ff0*/  LDL.LU R46, [R1+0x6f8] ;  /* 0x0006f800012e7983 */ /* 0x000ee20000300800 */
[----:B------:R-:W-:-:S03]  /*62000*/  PRMT R24, R54, 0x7632, R24 ;  /* 0x0000763236187816 */ /* 0x000fc60000000018 */
[----:B------:R0:W-:Y:S04]  /*62010*/  @P3 STG.E.U16 [R12.64], R25 ;  /* 0x000000190c003986 */ /* 0x0001e8000c10150a */
[----:B------:R1:W-:Y:S04]  /*62020*/  @P4 STG.E.U16 [R8.64], R6 ;  /* 0x0000000608004986 */ /* 0x0003e8000c10150a */
[----:B------:R4:W-:Y:S01]  /*62030*/  @P5 STG.E.U16 [R4.64], R24 ;  /* 0x0000001804005986 */ /* 0x0009e2000c10150a */
[----:B0-----:R-:W-:Y:S01]  /*62040*/  PRMT R25, R58, 0x7632, R25 ;  /* 0x000076323a197816 */ /* 0x001fe20000000019 */
[----:B------:R-:W-:-:S02]  /*62050*/  IMAD.WIDE R12, R0, 0x2, R20 ;  /* 0x00000002000c7825 */ /* 0x000fc400078e0214 */
[----:B------:R-:W2:Y:S01]  /*62060*/  LDL.LU R49, [R1+0x6c8] ;  /* 0x0006c80001317983 */ /* 0x000ea20000300800 */
[----:B-1----:R-:W-:-:S03]  /*62070*/  PRMT R6, R53, 0x7632, R6 ;  /* 0x0000763235067816 */ /* 0x002fc60000000006 */
[----:B------:R-:W2:Y:S01]  /*62080*/  LDL.LU R54, [R1+0x6b8] ;  /* 0x0006b80001367983 */ /* 0x000ea20000300800 */
[----:B----4-:R-:W-:Y:S01]  /*62090*/  IMAD.WIDE R4, R0, 0x2, R22 ;  /* 0x0000000200047825 */ /* 0x010fe200078e0216 */
[----:B------:R-:W-:Y:S02]  /*620a0*/  ISETP.GE.AND P2, PT, R32, c[0x0][0x17c], PT ;  /* 0x00005f0020007a0c */ /* 0x000fe40003f46270 */
[----:B------:R-:W-:Y:S04]  /*620b0*/  @P6 STG.E.U16 [R12.64], R25 ;  /* 0x000000190c006986 */ /* 0x000fe8000c10150a */
        /* <DEDUP_REMOVED lines=11> */
[C---:B------:R-:W-:Y:S01]  /*62170*/  IMAD.WIDE R8, R0.reuse, 0x2, R36 ;  /* 0x0000000200087825 */ /* 0x040fe200078e0224 */
[----:B------:R-:W-:Y:S02]  /*62180*/  ISETP.LT.AND P5, PT, R27, c[0x0][0x178], !P2 ;  /* 0x00005e001b007a0c */ /* 0x000fe400057a1270 */
[C---:B------:R-:W-:Y:S01]  /*62190*/  IADD3 R4, R0.reuse, c[0x0][0x198], RZ ;  /* 0x0000660000047a10 */ /* 0x040fe20007ffe0ff */
[----:B------:R-:W-:Y:S01]  /*621a0*/  IMAD.WIDE R12, R0, 0x2, R38 ;  /* 0x00000002000c7825 */ /* 0x000fe200078e0226 */
[----:B------:R-:W-:-:S02]  /*621b0*/  ISETP.LT.AND P1, PT, R47, c[0x0][0x178], !P2 ;  /* 0x00005e002f007a0c */ /* 0x000fc40005721270 */
[----:B------:R-:W-:Y:S01]  /*621c0*/  PRMT R28, R6, 0x7632, R28 ;  /* 0x00007632061c7816 */ /* 0x000fe2000000001c */
[----:B------:R-:W-:Y:S01]  /*621d0*/  @P3 STG.E.U16 [R8.64], R5 ;  /* 0x0000000508003986 */ /* 0x000fe2000c10150a */
[----:B------:R-:W-:-:S03]  /*621e0*/  IMAD.WIDE R24, R0, 0x2, R40 ;  /* 0x0000000200187825 */ /* 0x000fc600078e0228 */
[----:B------:R0:W-:Y:S01]  /*621f0*/  @P4 STG.E.U16 [R12.64], R6 ;  /* 0x000000060c004986 */ /* 0x0001e2000c10150a */
[----:B------:R-:W-:Y:S02]  /*62200*/  ISETP.LT.AND P4, PT, R48, c[0x0][0x178], !P2 ;  /* 0x00005e0030007a0c */ /* 0x000fe40005781270 */
[----:B------:R-:W-:Y:S01]  /*62210*/  ISETP.LT.AND P3, PT, R50, c[0x0][0x178], !P2 ;  /* 0x00005e0032007a0c */ /* 0x000fe20005761270 */
[----:B------:R1:W-:Y:S01]  /*62220*/  @P0 STG.E.U16 [R24.64], R28 ;  /* 0x0000001c18000986 */ /* 0x0003e2000c10150a */
[----:B------:R-:W-:Y:S01]  /*62230*/  ISETP.LT.AND P6, PT, R51, c[0x0][0x178], !P2 ;  /* 0x00005e0033007a0c */ /* 0x000fe200057c1270 */
[----:B0-----:R-:W-:-:S04]  /*62240*/  IMAD.WIDE R12, R4, 0x2, R2 ;  /* 0x00000002040c7825 */ /* 0x001fc800078e0202 */
[----:B------:R-:W-:-:S04]  /*62250*/  IMAD.WIDE R8, R4, 0x2, R16 ;  /* 0x0000000204087825 */ /* 0x000fc800078e0210 */
[----:B-1----:R-:W-:Y:S01]  /*62260*/  IMAD.WIDE R24, R4, 0x2, R18 ;  /* 0x0000000204187825 */ /* 0x002fe200078e0212 */
[----:B------:R-:W-:Y:S02]  /*62270*/  ISETP.GE.AND P0, PT, R34, c[0x0][0x17c], PT ;  /* 0x00005f0022007a0c */ /* 0x000fe40003f06270 */
[----:B------:R-:W-:Y:S01]  /*62280*/  IADD3 R0, R4, c[0x0][0x198], RZ ;  /* 0x0000660004007a10 */ /* 0x000fe20007ffe0ff */
[----:B---3--:R0:W-:Y:S01]  /*62290*/  @P5 STG.E.U16 [R12.64], R46 ;  /* 0x0000002e0c005986 */ /* 0x0081e2000c10150a */
[----:B------:R-:W-:Y:S01]  /*622a0*/  ISETP.LT.AND P5, PT, R52, c[0x0][0x178], !P2 ;  /* 0x00005e0034007a0c */ /* 0x000fe200057a1270 */
[C---:B0-----:R-:W-:Y:S02]  /*622b0*/  IMAD.WIDE R12, R4.reuse, 0x2, R20 ;  /* 0x00000002040c7825 */ /* 0x041fe400078e0214 */
[----:B--2---:R0:W-:Y:S04]  /*622c0*/  @P1 STG.E.U16 [R8.64], R49 ;  /* 0x0000003108001986 */ /* 0x0041e8000c10150a */
[----:B------:R1:W-:Y:S01]  /*622d0*/  @P4 STG.E.U16 [R24.64], R54 ;  /* 0x0000003618004986 */ /* 0x0003e2000c10150a */
[----:B------:R-:W-:Y:S01]  /*622e0*/  ISETP.LT.AND P4, PT, R55, c[0x0][0x178], !P2 ;  /* 0x00005e0037007a0c */ /* 0x000fe20005781270 */
[----:B0-----:R-:W-:-:S02]  /*622f0*/  IMAD.WIDE R8, R4, 0x2, R22 ;  /* 0x0000000204087825 */ /* 0x001fc400078e0216 */
[----:B----4-:R0:W-:Y:S02]  /*62300*/  @P3 STG.E.U16 [R12.64], R58 ;  /* 0x0000003a0c003986 */ /* 0x0101e4000c10150a */
[----:B-1----:R-:W-:Y:S01]  /*62310*/  IMAD.WIDE R24, R4, 0x2, R36 ;  /* 0x0000000204187825 */ /* 0x002fe200078e0224 */
[----:B------:R-:W-:Y:S01]  /*62320*/  ISETP.LT.AND P3, PT, R59, c[0x0][0x178], !P2 ;  /* 0x00005e003b007a0c */ /* 0x000fe20005761270 */
[----:B------:R1:W-:Y:S01]  /*62330*/  @P6 STG.E.U16 [R8.64], R53 ;  /* 0x0000003508006986 */ /* 0x0003e2000c10150a */
[----:B------:R-:W-:Y:S02]  /*62340*/  ISETP.LT.AND P6, PT, R27, c[0x0][0x178], !P0 ;  /* 0x00005e001b007a0c */ /* 0x000fe400047c1270 */
[----:B------:R-:W-:Y:S01]  /*62350*/  PRMT R6, R46, 0x7632, R6 ;  /* 0x000076322e067816 */ /* 0x000fe20000000006 */
[C---:B0-----:R-:W-:Y:S01]  /*62360*/  IMAD.WIDE R12, R4.reuse, 0x2, R40 ;  /* 0x00000002040c7825 */ /* 0x041fe200078e0228 */
[----:B------:R-:W2:Y:S04]  /*62370*/  LDL.LU R46, [R1+0x728] ;  /* 0x00072800012e7983 */ /* 0x000ea80000300800 */
[----:B------:R0:W-:Y:S01]  /*62380*/  @P5 STG.E.U16 [R24.64], R57 ;  /* 0x0000003918005986 */ /* 0x0001e2000c10150a */
[----:B------:R-:W-:Y:S01]  /*62390*/  ISETP.LT.AND P5, PT, R47, c[0x0][0x178], !P0 ;  /* 0x00005e002f007a0c */ /* 0x000fe200047a1270 */
[----:B-1----:R-:W-:-:S04]  /*623a0*/  IMAD.WIDE R8, R4, 0x2, R38 ;  /* 0x0000000204087825 */ /* 0x002fc800078e0226 */
[----:B------:R-:W-:Y:S01]  /*623b0*/  IMAD.WIDE R4, R0, 0x2, R2 ;  /* 0x0000000200047825 */ /* 0x000fe200078e0202 */
[----:B------:R1:W-:Y:S01]  /*623c0*/  @P4 STG.E.U16 [R8.64], R56 ;  /* 0x0000003808004986 */ /* 0x0003e2000c10150a */
[----:B------:R-:W-:Y:S02]  /*623d0*/  ISETP.LT.AND P4, PT, R48, c[0x0][0x178], !P0 ;  /* 0x00005e0030007a0c */ /* 0x000fe40004781270 */
[----:B0-----:R-:W-:Y:S01]  /*623e0*/  PRMT R24, R49, 0x7632, R24 ;  /* 0x0000763231187816 */ /* 0x001fe20000000018 */
[----:B------:R-:W-:Y:S01]  /*623f0*/  @P3 STG.E.U16 [R12.64], R10 ;  /* 0x0000000a0c003986 */ /* 0x000fe2000c10150a */
[----:B------:R-:W-:Y:S01]  /*62400*/  ISETP.GE.AND P2, PT, R32, c[0x0][0x17c], PT ;  /* 0x00005f0020007a0c */ /* 0x000fe20003f46270 */
[----:B-1----:R-:W-:Y:S02]  /*62410*/  IMAD.WIDE R8, R0, 0x2, R16 ;  /* 0x0000000200087825 */ /* 0x002fe400078e0210 */
[----:B------:R0:W-:Y:S01]  /*62420*/  @P6 STG.E.U16 [R4.64], R6 ;  /* 0x0000000604006986 */ /* 0x0001e2000c10150a */
[----:B------:R-:W-:-:S02]  /*62430*/  ISETP.LT.AND P6, PT, R50, c[0x0][0x178], !P0 ;  /* 0x00005e0032007a0c */ /* 0x000fc400047c1270 */
[----:B------:R-:W-:Y:S01]  /*62440*/  ISETP.LT.AND P3, PT, R51, c[0x0][0x178], !P0 ;  /* 0x00005e0033007a0c */ /* 0x000fe20004761270 */
[----:B------:R1:W-:Y:S01]  /*62450*/  @P5 STG.E.U16 [R8.64], R24 ;  /* 0x0000001808005986 */ /* 0x0003e2000c10150a */
[----:B------:R-:W-:-:S03]  /*62460*/  ISETP.LT.AND P5, PT, R52, c[0x0][0x178], !P0 ;  /* 0x00005e0034007a0c */ /* 0x000fc600047a1270 */
[----:B------:R-:W3:Y:S01]  /*62470*/  LDL.LU R49, [R1+0x708] ;  /* 0x0007080001317983 */ /* 0x000ee20000300800 */
[----:B0-----:R-:W-:-:S03]  /*62480*/  PRMT R6, R54, 0x7632, R6 ;  /* 0x0000763236067816 */ /* 0x001fc60000000006 */
[----:B------:R-:W4:Y:S04]  /*62490*/  LDL.LU R32, [R1+0x213c] ;  /* 0x00213c0001207983 */ /* 0x000f280000300800 */
[----:B------:R-:W4:Y:S01]  /*624a0*/  LDL.LU R54, [R1+0x6e8] ;  /* 0x0006e80001367983 */ /* 0x000f220000300800 */
[----:B------:R-:W-:Y:S01]  /*624b0*/  PRMT R10, R58, 0x7632, R10 ;  /* 0x000076323a0a7816 */ /* 0x000fe2000000000a */
[C---:B------:R-:W-:Y:S01]  /*624c0*/  IMAD.WIDE R4, R0.reuse, 0x2, R18 ;  /* 0x0000000200047825 */ /* 0x040fe200078e0212 */
[----:B------:R-:W-:Y:S01]  /*624d0*/  PRMT R28, R53, 0x7632, R28 ;  /* 0x00007632351c7816 */ /* 0x000fe2000000001c */
[----:B------:R-:W4:Y:S02]  /*624e0*/  LDL.LU R58, [R1+0x6a8] ;  /* 0x0006a800013a7983 */ /* 0x000f240000300800 */
[C---:B-1----:R-:W-:Y:S01]  /*624f0*/  IMAD.WIDE R8, R0.reuse, 0x2, R20 ;  /* 0x0000000200087825 */ /* 0x042fe200078e0214 */
[----:B------:R-:W-:Y:S01]  /*62500*/  PRMT R29, R57, 0x7632, R29 ;  /* 0x00007632391d7816 */ /* 0x000fe2000000001d */
[----:B------:R-:W4:Y:S02]  /*62510*/  LDL.LU R53, [R1+0x668] ;  /* 0x0006680001357983 */ /* 0x000f240000300800 */
[----:B------:R-:W-:-:S02]  /*62520*/  IMAD.WIDE R12, R0, 0x2, R22 ;  /* 0x00000002000c7825 */ /* 0x000fc400078e0216 */
[----:B------:R-:W-:Y:S02]  /*62530*/  @P4 STG.E.U16 [R4.64], R6 ;  /* 0x0000000604004986 */ /* 0x000fe4000c10150a */
[----:B------:R-:W-:Y:S02]  /*62540*/  IMAD.WIDE R24, R0, 0x2, R36 ;  /* 0x0000000200187825 */ /* 0x000fe400078e0224 */
[----:B------:R-:W-:Y:S04]  /*62550*/  @P6 STG.E.U16 [R8.64], R10 ;  /* 0x0000000a08006986 */ /* 0x000fe8000c10150a */
[----:B------:R-:W-:Y:S04]  /*62560*/  @P3 STG.E.U16 [R12.64], R28 ;  /* 0x0000001c0c003986 */ /* 0x000fe8000c10150a */
[----:B------:R0:W-:Y:S04]  /*62570*/  @P5 STG.E.U16 [R24.64], R29 ;  /* 0x0000001d18005986 */ /* 0x0001e8000c10150a */
[----:B------:R-:W4:Y:S01]  /*62580*/  LDL.LU R57, [R1+0x5c8] ;  /* 0x0005c80001397983 */ /* 0x000f220000300800 */
[----:B0-----:R-:W-:-:S03]  /*62590*/  PRMT R24, R56, 0x7632, R24 ;  /* 0x0000763238187816 */ /* 0x001fc60000000018 */
[----:B------:R-:W4:Y:S01]  /*625a0*/  LDL.LU R56, [R1+0x508] ;  /* 0x0005080001387983 */ /* 0x000f220000300800 */
[----:B------:R-:W-:Y:S02]  /*625b0*/  ISETP.GE.AND P1, PT, R33, c[0x0][0x17c], PT ;  /* 0x00005f0021007a0c */ /* 0x000fe40003f26270 */
[----:B------:R-:W-:Y:S02]  /*625c0*/  ISETP.LT.AND P4, PT, R55, c[0x0][0x178], !P0 ;  /* 0x00005e0037007a0c */ /* 0x000fe40004781270 */
[----:B------:R-:W-:Y:S02]  /*625d0*/  ISETP.LT.AND P0, PT, R59, c[0x0][0x178], !P0 ;  /* 0x00005e003b007a0c */ /* 0x000fe40004701270 */
[----:B------:R-:W-:Y:S02]  /*625e0*/  ISETP.LT.AND P5, PT, R27, c[0x0][0x178], !P1 ;  /* 0x00005e001b007a0c */ /* 0x000fe40004fa1270 */
[C---:B------:R-:W-:Y:S01]  /*625f0*/  IADD3 R6, R0.reuse, c[0x0][0x198], RZ ;  /* 0x0000660000067a10 */ /* 0x040fe20007ffe0ff */
[----:B------:R-:W-:Y:S01]  /*62600*/  IMAD.WIDE R4, R0, 0x2, R38 ;  /* 0x0000000200047825 */ /* 0x000fe200078e0226 */
[----:B------:R-:W-:-:S02]  /*62610*/  ISETP.LT.AND P6, PT, R47, c[0x0][0x178], !P1 ;  /* 0x00005e002f007a0c */ /* 0x000fc40004fc1270 */
[----:B------:R-:W-:Y:S01]  /*62620*/  PRMT R10, R10, 0x7632, R10 ;  /* 0x000076320a0a7816 */ /* 0x000fe2000000000a */
[----:B------:R-:W-:Y:S01]  /*62630*/  IMAD.WIDE R12, R0, 0x2, R40 ;  /* 0x00000002000c7825 */ /* 0x000fe200078e0228 */
[----:B------:R-:W-:-:S03]  /*62640*/  ISETP.LT.AND P3, PT, R48, c[0x0][0x178], !P1 ;  /* 0x00005e0030007a0c */ /* 0x000fc60004f61270 */
[----:B------:R-:W-:Y:S01]  /*62650*/  IMAD.WIDE R8, R6, 0x2, R2 ;  /* 0x0000000206087825 */ /* 0x000fe200078e0202 */
[----:B------:R0:W-:Y:S01]  /*62660*/  @P4 STG.E.U16 [R4.64], R24 ;  /* 0x0000001804004986 */ /* 0x0001e2000c10150a */
[----:B------:R-:W-:-:S03]  /*62670*/  ISETP.LT.AND P4, PT, R50, c[0x0][0x178], !P1 ;  /* 0x00005e0032007a0c */ /* 0x000fc60004f81270 */
[----:B------:R1:W-:Y:S01]  /*62680*/  @P0 STG.E.U16 [R12.64], R10 ;  /* 0x0000000a0c000986 */ /* 0x0003e2000c10150a */
[C---:B0-----:R-:W-:Y:S01]  /*62690*/  IMAD.WIDE R4, R6.reuse, 0x2, R16 ;  /* 0x0000000206047825 */ /* 0x041fe200078e0210 */
[----:B------:R-:W-:-:S03]  /*626a0*/  IADD3 R0, R6, c[0x0][0x198], RZ ;  /* 0x0000660006007a10 */ /* 0x000fc60007ffe0ff */
[C---:B-1----:R-:W-:Y:S01]  /*626b0*/  IMAD.WIDE R12, R6.reuse, 0x2, R40 ;  /* 0x00000002060c7825 */ /* 0x042fe200078e0228 */
[----:B--2---:R0:W-:Y:S01]  /*626c0*/  @P5 STG.E.U16 [R8.64], R46 ;  /* 0x0000002e08005986 */ /* 0x0041e2000c10150a */
[----:B------:R-:W-:Y:S02]  /*626d0*/  ISETP.LT.AND P5, PT, R51, c[0x0][0x178], !P1 ;  /* 0x00005e0033007a0c */ /* 0x000fe40004fa1270 */
[----:B0-----:R-:W-:Y:S01]  /*626e0*/  IMAD.WIDE R8, R6, 0x2, R18 ;  /* 0x0000000206087825 */ /* 0x001fe200078e0212 */
[----:B------:R-:W-:Y:S01]  /*626f0*/  PRMT R10, R46, 0x7632, R10 ;  /* 0x000076322e0a7816 */ /* 0x000fe2000000000a */
[----:B---3--:R0:W-:Y:S01]  /*62700*/  @P6 STG.E.U16 [R4.64], R49 ;  /* 0x0000003104006986 */ /* 0x0081e2000c10150a */
[----:B------:R-:W-:-:S03]  /*62710*/  ISETP.LT.AND P6, PT, R52, c[0x0][0x178], !P1 ;  /* 0x00005e0034007a0c */ /* 0x000fc60004fc1270 */
[----:B----4-:R1:W-:Y:S01]  /*62720*/  @P3 STG.E.U16 [R8.64], R54 ;  /* 0x0000003608003986 */ /* 0x0103e2000c10150a */
[----:B------:R-:W-:Y:S01]  /*62730*/  ISETP.LT.AND P3, PT, R55, c[0x0][0x178], !P1 ;  /* 0x00005e0037007a0c */ /* 0x000fe20004f61270 */
[----:B0-----:R-:W-:Y:S01]  /*62740*/  IMAD.WIDE R4, R6, 0x2, R20 ;  /* 0x0000000206047825 */ /* 0x001fe200078e0214 */
[----:B------:R-:W-:-:S04]  /*62750*/  ISETP.LT.AND P1, PT, R59, c[0x0][0x178], !P1 ;  /* 0x00005e003b007a0c */ /* 0x000fc80004f21270 */
[----:B------:R0:W-:Y:S01]  /*62760*/  @P4 STG.E.U16 [R4.64], R58 ;  /* 0x0000003a04004986 */ /* 0x0001e2000c10150a */
[----:B-1----:R-:W-:Y:S01]  /*62770*/  IMAD.WIDE R8, R6, 0x2, R22 ;  /* 0x0000000206087825 */ /* 0x002fe200078e0216 */
[----:B------:R-:W-:-:S04]  /*62780*/  ISETP.LT.AND P4, PT, R27, c[0x0][0x178], !P2 ;  /* 0x00005e001b007a0c */ /* 0x000fc80005781270 */
[----:B------:R1:W-:Y:S01]  /*62790*/  @P5 STG.E.U16 [R8.64], R53 ;  /* 0x0000003508005986 */ /* 0x0003e2000c10150a */
[----:B------:R-:W-:Y:S01]  /*627a0*/  ISETP.LT.AND P5, PT, R47, c[0x0][0x178], !P2 ;  /* 0x00005e002f007a0c */ /* 0x000fe200057a1270 */
[----:B0-----:R-:W-:-:S04]  /*627b0*/  IMAD.WIDE R4, R6, 0x2, R36 ;  /* 0x0000000206047825 */ /* 0x001fc800078e0224 */
[----:B-1----:R-:W-:Y:S01]  /*627c0*/  IMAD.WIDE R8, R6, 0x2, R38 ;  /* 0x0000000206087825 */ /* 0x002fe200078e0226 */
[----:B------:R0:W-:Y:S01]  /*627d0*/  @P6 STG.E.U16 [R4.64], R57 ;  /* 0x0000003904006986 */ /* 0x0001e2000c10150a */
[----:B------:R-:W-:Y:S02]  /*627e0*/  PRMT R6, R49, 0x7632, R6 ;  /* 0x0000763231067816 */ /* 0x000fe40000000006 */
[----:B------:R-:W-:Y:S02]  /*627f0*/  ISETP.GE.AND P0, PT, R32, c[0x0][0x17c], PT ;  /* 0x00005f0020007a0c */ /* 0x000fe40003f06270 */
[----:B------:R-:W2:Y:S04]  /*62800*/  LDL.LU R32, [R1+0x2140] ;  /* 0x0021400001207983 */ /* 0x000ea80000300800 */
[----:B------:R1:W-:Y:S01]  /*62810*/  @P3 STG.E.U16 [R8.64], R56 ;  /* 0x0000003808003986 */ /* 0x0003e2000c10150a */
[----:B0-----:R-:W-:-:S03]  /*62820*/  IMAD.WIDE R4, R0, 0x2, R2 ;  /* 0x0000000200047825 */ /* 0x001fc600078e0202 */
[----:B------:R-:W-:Y:S01]  /*62830*/  @P1 STG.E.U16 [R12.64], R14 ;  /* 0x0000000e0c001986 */ /* 0x000fe2000c10150a */
[----:B------:R-:W-:-:S03]  /*62840*/  ISETP.LT.AND P1, PT, R48, c[0x0][0x178], !P2 ;  /* 0x00005e0030007a0c */ /* 0x000fc60005721270 */
[----:B------:R0:W-:Y:S01]  /*62850*/  @P4 STG.E.U16 [R4.64], R10 ;  /* 0x0000000a04004986 */ /* 0x0001e2000c10150a */
[----:B-1----:R-:W-:-:S03]  /*62860*/  IMAD.WIDE R8, R0, 0x2, R16 ;  /* 0x0000000200087825 */ /* 0x002fc600078e0210 */
[----:B------:R-:W3:Y:S01]  /*62870*/  LDL.LU R49, [R1+0x738] ;  /* 0x0007380001317983 */ /* 0x000ee20000300800 */
[----:B------:R-:W-:-:S03]  /*62880*/  ISETP.LT.AND P3, PT, R50, c[0x0][0x178], !P2 ;  /* 0x00005e0032007a0c */ /* 0x000fc60005761270 */
[----:B------:R1:W-:Y:S04]  /*62890*/  @P5 STG.E.U16 [R8.64], R6 ;  /* 0x0000000608005986 */ /* 0x0003e8000c10150a */
[----:B------:R-:W4:Y:S01]  /*628a0*/  LDL.LU R29, [R1+0x2144] ;  /* 0x00214400011d7983 */ /* 0x000f220000300800 */
[----:B0-----:R-:W-:Y:S02]  /*628b0*/  PRMT R10, R58, 0x7632, R10 ;  /* 0x000076323a0a7816 */ /* 0x001fe4000000000a */
[----:B-1----:R-:W-:Y:S02]  /*628c0*/  PRMT R6, R54, 0x7632, R6 ;  /* 0x0000763236067816 */ /* 0x002fe40000000006 */
[----:B------:R-:W4:Y:S01]  /*628d0*/  LDL.LU R54, [R1+0x718] ;  /* 0x0007180001367983 */ /* 0x000f220000300800 */
[----:B------:R-:W-:-:S03]  /*628e0*/  PRMT R14, R53, 0x7632, R14 ;  /* 0x00007632350e7816 */ /* 0x000fc6000000000e */
[----:B------:R-:W4:Y:S01]  /*628f0*/  LDL.LU R58, [R1+0x6d8] ;  /* 0x0006d800013a7983 */ /* 0x000f220000300800 */
[C---:B------:R-:W-:Y:S01]  /*62900*/  IMAD.WIDE R4, R0.reuse, 0x2, R18 ;  /* 0x0000000200047825 */ /* 0x040fe200078e0212 */
[----:B------:R-:W-:Y:S02]  /*62910*/  PRMT R28, R57, 0x7632, R28 ;  /* 0x00007632391c7816 */ /* 0x000fe4000000001c */
[----:B------:R-:W4:Y:S01]  /*62920*/  LDL.LU R53, [R1+0x688] ;  /* 0x0006880001357983 */ /* 0x000f220000300800 */
[----:B------:R-:W-:-:S03]  /*62930*/  IMAD.WIDE R8, R0, 0x2, R20 ;  /* 0x0000000200087825 */ /* 0x000fc600078e0214 */
[----:B------:R-:W4:Y:S04]  /*62940*/  LDL.LU R57, [R1+0x658] ;  /* 0x0006580001397983 */ /* 0x000f280000300800 */
[----:B------:R-:W-:Y:S04]  /*62950*/  @P1 STG.E.U16 [R4.64], R6 ;  /* 0x0000000604001986 */ /* 0x000fe8000c10150a */
[----:B------:R0:W-:Y:S02]  /*62960*/  @P3 STG.E.U16 [R8.64], R10 ;  /* 0x0000000a08003986 */ /* 0x0001e4000c10150a */
[----:B0-----:R-:W-:-:S02]  /*62970*/  PRMT R10, R56, 0x7632, R10 ;  /* 0x00007632380a7816 */ /* 0x001fc4000000000a */
[----:B------:R-:W4:Y:S01]  /*62980*/  LDL.LU R56, [R1+0x5b8] ;  /* 0x0005b80001387983 */ /* 0x000f220000300800 */
[----:B------:R-:W-:Y:S02]  /*62990*/  ISETP.LT.AND P4, PT, R51, c[0x0][0x178], !P2 ;  /* 0x00005e0033007a0c */ /* 0x000fe40005781270 */
[----:B------:R-:W-:Y:S02]  /*629a0*/  ISETP.LT.AND P5, PT, R52, c[0x0][0x178], !P2 ;  /* 0x00005e0034007a0c */ /* 0x000fe400057a1270 */
[----:B------:R-:W-:Y:S01]  /*629b0*/  ISETP.LT.AND P3, PT, R55, c[0x0][0x178], !P2 ;  /* 0x00005e0037007a0c */ /* 0x000fe20005761270 */
[C---:B------:R-:W-:Y:S01]  /*629c0*/  IMAD.WIDE R12, R0.reuse, 0x2, R22 ;  /* 0x00000002000c7825 */ /* 0x040fe200078e0216 */
[----:B------:R-:W-:Y:S02]  /*629d0*/  ISETP.LT.AND P1, PT, R59, c[0x0][0x178], !P2 ;  /* 0x00005e003b007a0c */ /* 0x000fe40005721270 */
[----:B------:R-:W-:Y:S01]  /*629e0*/  ISETP.LT.AND P2, PT, R27, c[0x0][0x178], !P0 ;  /* 0x00005e001b007a0c */ /* 0x000fe20004741270 */
[C---:B------:R-:W-:Y:S01]  /*629f0*/  IMAD.WIDE R24, R0.reuse, 0x2, R36 ;  /* 0x0000000200187825 */ /* 0x040fe200078e0224 */
[----:B------:R-:W-:-:S03]  /*62a00*/  IADD3 R6, R0, c[0x0][0x198], RZ ;  /* 0x0000660000067a10 */ /* 0x000fc60007ffe0ff */
[----:B------:R0:W-:Y:S01]  /*62a10*/  @P4 STG.E.U16 [R12.64], R14 ;  /* 0x0000000e0c004986 */ /* 0x0001e2000c10150a */
[----:B------:R-:W-:Y:S01]  /*62a20*/  ISETP.LT.AND P4, PT, R47, c[0x0][0x178], !P0 ;  /* 0x00005e002f007a0c */ /* 0x000fe20004781270 */
[----:B------:R-:W-:Y:S01]  /*62a30*/  IMAD.WIDE R4, R0, 0x2, R38 ;  /* 0x0000000200047825 */ /* 0x000fe200078e0226 */
[----:B------:R-:W-:Y:S01]  /*62a40*/  ISETP.LT.AND P6, PT, R48, c[0x0][0x178], !P0 ;  /* 0x00005e0030007a0c */ /* 0x000fe200047c1270 */
[----:B------:R-:W-:Y:S02]  /*62a50*/  @P5 STG.E.U16 [R24.64], R28 ;  /* 0x0000001c18005986 */ /* 0x000fe4000c10150a */
[----:B------:R-:W-:Y:S02]  /*62a60*/  IMAD.WIDE R8, R0, 0x2, R40 ;  /* 0x0000000200087825 */ /* 0x000fe400078e0228 */
[----:B------:R1:W-:Y:S01]  /*62a70*/  @P3 STG.E.U16 [R4.64], R10 ;  /* 0x0000000a04003986 */ /* 0x0003e2000c10150a */
[----:B------:R-:W-:Y:S02]  /*62a80*/  ISETP.LT.AND P3, PT, R50, c[0x0][0x178], !P0 ;  /* 0x00005e0032007a0c */ /* 0x000fe40004761270 */
[----:B0-----:R-:W-:Y:S01]  /*62a90*/  PRMT R14, R14, 0x7632, R14 ;  /* 0x000076320e0e7816 */ /* 0x001fe2000000000e */
[----:B------:R-:W-:-:S04]  /*62aa0*/  IMAD.WIDE R12, R6, 0x2, R16 ;  /* 0x00000002060c7825 */ /* 0x000fc800078e0210 */
[----:B------:R0:W-:Y:S01]  /*62ab0*/  @P1 STG.E.U16 [R8.64], R14 ;  /* 0x0000000e08001986 */ /* 0x0001e2000c10150a */
[----:B------:R-:W-:Y:S01]  /*62ac0*/  ISETP.LT.AND P1, PT, R51, c[0x0][0x178], !P0 ;  /* 0x00005e0033007a0c */ /* 0x000fe20004721270 */
[----:B-1----:R-:W-:-:S04]  /*62ad0*/  IMAD.WIDE R4, R6, 0x2, R2 ;  /* 0x0000000206047825 */ /* 0x002fc800078e0202 */
[C---:B0-----:R-:W-:Y:S01]  /*62ae0*/  IMAD.WIDE R8, R6.reuse, 0x2, R18 ;  /* 0x0000000206087825 */ /* 0x041fe200078e0212 */
[----:B------:R-:W-:-:S05]  /*62af0*/  IADD3 R0, R6, c[0x0][0x198], RZ ;  /* 0x0000660006007a10 */ /* 0x000fca0007ffe0ff */
[----:B------:R-:W-:Y:S01]  /*62b00*/  IMAD.WIDE R24, R0, 0x2, R2 ;  /* 0x0000000200187825 */ /* 0x000fe200078e0202 */
[----:B--2---:R-:W-:Y:S01]  /*62b10*/  ISETP.GE.AND P5, PT, R32, c[0x0][0x17c], PT ;  /* 0x00005f0020007a0c */ /* 0x004fe20003fa6270 */
[----:B---3--:R0:W-:Y:S02]  /*62b20*/  @P2 STG.E.U16 [R4.64], R49 ;  /* 0x0000003104002986 */ /* 0x0081e4000c10150a */
[----:B0-----:R-:W-:Y:S02]  /*62b30*/  IMAD.WIDE R4, R6, 0x2, R20 ;  /* 0x0000000206047825 */ /* 0x001fe400078e0214 */
[----:B----4-:R-:W-:Y:S01]  /*62b40*/  @P4 STG.E.U16 [R12.64], R54 ;  /* 0x000000360c004986 */ /* 0x010fe2000c10150a */
[----:B------:R-:W-:-:S03]  /*62b50*/  ISETP.LT.AND P4, PT, R52, c[0x0][0x178], !P0 ;  /* 0x00005e0034007a0c */ /* 0x000fc60004781270 */
[----:B------:R0:W-:Y:S01]  /*62b60*/  @P6 STG.E.U16 [R8.64], R58 ;  /* 0x0000003a08006986 */ /* 0x0001e2000c10150a */
[----:B------:R-:W-:-:S03]  /*62b70*/  ISETP.GE.AND P2, PT, R29, c[0x0][0x17c], PT ;  /* 0x00005f001d007a0c */ /* 0x000fc60003f46270 */
[----:B------:R1:W-:Y:S01]  /*62b80*/  @P3 STG.E.U16 [R4.64], R53 ;  /* 0x0000003504003986 */ /* 0x0003e2000c10150a */
[----:B------:R-:W-:Y:S02]  /*62b90*/  ISETP.LT.AND P3, PT, R55, c[0x0][0x178], !P0 ;  /* 0x00005e0037007a0c */ /* 0x000fe40004761270 */
[----:B------:R-:W-:Y:S01]  /*62ba0*/  ISETP.LT.AND P0, PT, R59, c[0x0][0x178], !P0 ;  /* 0x00005e003b007a0c */ /* 0x000fe20004701270 */
[----:B------:R-:W2:Y:S01]  /*62bb0*/  LDL.LU R29, [R1+0x2148] ;  /* 0x00214800011d7983 */ /* 0x000ea20000300800 */
[C---:B0-----:R-:W-:Y:S01]  /*62bc0*/  IMAD.WIDE R8, R6.reuse, 0x2, R22 ;  /* 0x0000000206087825 */ /* 0x041fe200078e0216 */
[----:B------:R-:W-:Y:S02]  /*62bd0*/  ISETP.LT.AND P6, PT, R27, c[0x0][0x178], !P5 ;  /* 0x00005e001b007a0c */ /* 0x000fe40006fc1270 */
[----:B------:R-:W3:Y:S01]  /*62be0*/  LDL.LU R28, [R1+0x214c] ;  /* 0x00214c00011c7983 */ /* 0x000ee20000300800 */
[----:B-1----:R-:W-:-:S03]  /*62bf0*/  IMAD.WIDE R4, R6, 0x2, R36 ;  /* 0x0000000206047825 */ /* 0x002fc600078e0224 */
[----:B------:R0:W-:Y:S01]  /*62c00*/  @P1 STG.E.U16 [R8.64], R57 ;  /* 0x0000003908001986 */ /* 0x0001e2000c10150a */
[----:B------:R-:W-:-:S03]  /*62c10*/  ISETP.LT.AND P1, PT, R47, c[0x0][0x178], !P5 ;  /* 0x00005e002f007a0c */ /* 0x000fc60006f21270 */
[----:B------:R-:W4:Y:S01]  /*62c20*/  LDL.LU R46, [R1+0x64c] ;  /* 0x00064c00012e7983 */ /* 0x000f220000300800 */
[----:B------:R-:W-:Y:S01]  /*62c30*/  PRMT R10, R49, 0x7632, R10 ;  /* 0x00007632310a7816 */ /* 0x000fe2000000000a */
[C---:B------:R-:W-:Y:S02]  /*62c40*/  IMAD.WIDE R12, R6.reuse, 0x2, R40 ;  /* 0x00000002060c7825 */ /* 0x040fe400078e0228 */
[----:B------:R-:W3:Y:S04]  /*62c50*/  LDL.LU R49, [R1+0x63c] ;  /* 0x00063c0001317983 */ /* 0x000ee80000300800 */
[----:B------:R1:W-:Y:S01]  /*62c60*/  @P4 STG.E.U16 [R4.64], R56 ;  /* 0x0000003804004986 */ /* 0x0003e2000c10150a */
[----:B0-----:R-:W-:Y:S01]  /*62c70*/  IMAD.WIDE R8, R6, 0x2, R38 ;  /* 0x0000000206087825 */ /* 0x001fe200078e0226 */
[----:B------:R-:W-:-:S02]  /*62c80*/  ISETP.LT.AND P4, PT, R48, c[0x0][0x178], !P5 ;  /* 0x00005e0030007a0c */ /* 0x000fc40006f81270 */
[----:B------:R-:W-:Y:S02]  /*62c90*/  PRMT R6, R54, 0x7632, R6 ;  /* 0x0000763236067816 */ /* 0x000fe40000000006 */
[----:B------:R-:W3:Y:S04]  /*62ca0*/  LDL.LU R54, [R1+0x62c] ;  /* 0x00062c0001367983 */ /* 0x000ee80000300800 */
[----:B------:R0:W-:Y:S01]  /*62cb0*/  @P3 STG.E.U16 [R8.64], R26 ;  /* 0x0000001a08003986 */ /* 0x0001e2000c10150a */
[----:B-1----:R-:W-:-:S03]  /*62cc0*/  IMAD.WIDE R4, R0, 0x2, R16 ;  /* 0x0000000200047825 */ /* 0x002fc600078e0210 */
[----:B------:R-:W-:Y:S04]  /*62cd0*/  @P0 STG.E.U16 [R12.64], R30 ;  /* 0x0000001e0c000986 */ /* 0x000fe8000c10150a */
[----:B------:R1:W-:Y:S01]  /*62ce0*/  @P6 STG.E.U16 [R24.64], R10 ;  /* 0x0000000a18006986 */ /* 0x0003e2000c10150a */
[----:B0-----:R-:W-:-:S03]  /*62cf0*/  IMAD.WIDE R8, R0, 0x2, R18 ;  /* 0x0000000200087825 */ /* 0x001fc600078e0212 */
[----:B------:R0:W-:Y:S01]  /*62d00*/  @P1 STG.E.U16 [R4.64], R6 ;  /* 0x0000000604001986 */ /* 0x0001e2000c10150a */
[----:B-1----:R-:W-:-:S03]  /*62d10*/  PRMT R10, R58, 0x7632, R10 ;  /* 0x000076323a0a7816 */ /* 0x002fc6000000000a */
[----:B------:R-:W3:Y:S01]  /*62d20*/  LDL.LU R58, [R1+0x61c] ;  /* 0x00061c00013a7983 */ /* 0x000ee20000300800 */
[----:B0-----:R-:W-:-:S03]  /*62d30*/  PRMT R6, R53, 0x7632, R6 ;  /* 0x0000763235067816 */ /* 0x001fc60000000006 */
[----:B------:R-:W3:Y:S01]  /*62d40*/  LDL.LU R53, [R1+0x60c] ;  /* 0x00060c0001357983 */ /* 0x000ee20000300800 */
[----:B------:R-:W-:-:S03]  /*62d50*/  PRMT R14, R56, 0x7632, R14 ;  /* 0x00007632380e7816 */ /* 0x000fc6000000000e */
[----:B------:R0:W-:Y:S02]  /*62d60*/  @P4 STG.E.U16 [R8.64], R10 ;  /* 0x0000000a08004986 */ /* 0x0001e4000c10150a */
[----:B0-----:R-:W-:Y:S02]  /*62d70*/  PRMT R10, R57, 0x7632, R10 ;  /* 0x00007632390a7816 */ /* 0x001fe4000000000a */
[----:B------:R-:W3:Y:S04]  /*62d80*/  LDL.LU R57, [R1+0x5fc] ;  /* 0x0005fc0001397983 */ /* 0x000ee80000300800 */
[----:B------:R-:W3:Y:S01]  /*62d90*/  LDL.LU R56, [R1+0x5ac] ;  /* 0x0005ac0001387983 */ /* 0x000ee20000300800 */
[----:B------:R-:W-:Y:S02]  /*62da0*/  ISETP.LT.AND P0, PT, R50, c[0x0][0x178], !P5 ;  /* 0x00005e0032007a0c */ /* 0x000fe40006f01270 */
[----:B------:R-:W-:Y:S01]  /*62db0*/  ISETP.LT.AND P6, PT, R51, c[0x0][0x178], !P5 ;  /* 0x00005e0033007a0c */ /* 0x000fe20006fc1270 */
[----:B------:R-:W-:Y:S01]  /*62dc0*/  IMAD.WIDE R4, R0, 0x2, R20 ;  /* 0x0000000200047825 */ /* 0x000fe200078e0214 */
[----:B------:R-:W-:Y:S01]  /*62dd0*/  ISETP.LT.AND P3, PT, R52, c[0x0][0x178], !P5 ;  /* 0x00005e0034007a0c */ /* 0x000fe20006f61270 */
[----:B------:R-:W3:Y:S02]  /*62de0*/  LDL.LU R33, [R1+0x2150] ;  /* 0x0021500001217983 */ /* 0x000ee40000300800 */
[----:B------:R-:W-:-:S04]  /*62df0*/  IMAD.WIDE R8, R0, 0x2, R22 ;  /* 0x0000000200087825 */ /* 0x000fc800078e0216 */
[----:B------:R-:W-:Y:S01]  /*62e00*/  IMAD.WIDE R12, R0, 0x2, R36 ;  /* 0x00000002000c7825 */ /* 0x000fe200078e0224 */
[----:B------:R-:W-:Y:S01]  /*62e10*/  PRMT R26, R26, 0x7632, R26 ;  /* 0x000076321a1a7816 */ /* 0x000fe2000000001a */
[----:B------:R0:W-:Y:S01]  /*62e20*/  @P0 STG.E.U16 [R4.64], R6 ;  /* 0x0000000604000986 */ /* 0x0001e2000c10150a */
[----:B------:R-:W-:Y:S02]  /*62e30*/  ISETP.LT.AND P0, PT, R55, c[0x0][0x178], !P5 ;  /* 0x00005e0037007a0c */ /* 0x000fe40006f01270 */
[----:B------:R-:W-:Y:S01]  /*62e40*/  ISETP.LT.AND P5, PT, R59, c[0x0][0x178], !P5 ;  /* 0x00005e003b007a0c */ /* 0x000fe20006fa1270 */
[----:B------:R1:W-:Y:S01]  /*62e50*/  @P6 STG.E.U16 [R8.64], R10 ;  /* 0x0000000a08006986 */ /* 0x0003e2000c10150a */
[----:B------:R-:W-:-:S03]  /*62e60*/  ISETP.LT.AND P6, PT, R27, c[0x0][0x178], !P2 ;  /* 0x00005e001b007a0c */ /* 0x000fc600057c1270 */
[----:B------:R1:W-:Y:S01]  /*62e70*/  @P3 STG.E.U16 [R12.64], R14 ;  /* 0x0000000e0c003986 */ /* 0x0003e2000c10150a */
[----:B------:R-:W-:Y:S02]  /*62e80*/  ISETP.LT.AND P3, PT, R47, c[0x0][0x178], !P2 ;  /* 0x00005e002f007a0c */ /* 0x000fe40005761270 */
[C---:B0-----:R-:W-:Y:S01]  /*62e90*/  IADD3 R6, R0.reuse, c[0x0][0x198], RZ ;  /* 0x0000660000067a10 */ /* 0x041fe20007ffe0ff */
[----:B------:R-:W-:Y:S01]  /*62ea0*/  IMAD.WIDE R4, R0, 0x2, R38 ;  /* 0x0000000200047825 */ /* 0x000fe200078e0226 */
[----:B------:R-:W-:Y:S01]  /*62eb0*/  ISETP.LT.AND P4, PT, R48, c[0x0][0x178], !P2 ;  /* 0x00005e0030007a0c */ /* 0x000fe20005781270 */
[----:B------:R-:W3:Y:S01]  /*62ec0*/  LDL.LU R32, [R1+0x2158] ;  /* 0x0021580001207983 */ /* 0x000ee20000300800 */
[----:B------:R-:W-:Y:S01]  /*62ed0*/  PRMT R30, R30, 0x7632, R30 ;  /* 0x000076321e1e7816 */ /* 0x000fe2000000001e */
[----:B-1----:R-:W-:-:S04]  /*62ee0*/  IMAD.WIDE R8, R0, 0x2, R40 ;  /* 0x0000000200087825 */ /* 0x002fc800078e0228 */
[----:B------:R-:W-:Y:S01]  /*62ef0*/  IMAD.WIDE R12, R6, 0x2, R2 ;  /* 0x00000002060c7825 */ /* 0x000fe200078e0202 */
[----:B------:R0:W-:Y:S04]  /*62f00*/  @P0 STG.E.U16 [R4.64], R26 ;  /* 0x0000001a04000986 */ /* 0x0001e8000c10150a */
[----:B------:R1:W-:Y:S01]  /*62f10*/  @P5 STG.E.U16 [R8.64], R30 ;  /* 0x0000001e08005986 */ /* 0x0003e2000c10150a */
[----:B------:R-:W-:Y:S01]  /*62f20*/  ISETP.LT.AND P5, PT, R50, c[0x0][0x178], !P2 ;  /* 0x00005e0032007a0c */ /* 0x000fe200057a1270 */
[----:B0-----:R-:W-:-:S04]  /*62f30*/  IMAD.WIDE R4, R6, 0x2, R16 ;  /* 0x0000000206047825 */ /* 0x001fc800078e0210 */
[----:B-1----:R-:W-:Y:S01]  /*62f40*/  IMAD.WIDE R8, R6, 0x2, R18 ;  /* 0x0000000206087825 */ /* 0x002fe200078e0212 */
[----:B--2---:R-:W-:Y:S02]  /*62f50*/  ISETP.GE.AND P1, PT, R29, c[0x0][0x17c], PT ;  /* 0x00005f001d007a0c */ /* 0x004fe40003f26270 */
[----:B------:R-:W2:Y:S04]  /*62f60*/  LDL.LU R29, [R1+0x2154] ;  /* 0x00215400011d7983 */ /* 0x000ea80000300800 */
[----:B----4-:R0:W-:Y:S01]  /*62f70*/  @P6 STG.E.U16 [R12.64], R46 ;  /* 0x0000002e0c006986 */ /* 0x0101e2000c10150a */
[----:B------:R-:W-:-:S03]  /*62f80*/  ISETP.LT.AND P6, PT, R51, c[0x0][0x178], !P2 ;  /* 0x00005e0033007a0c */ /* 0x000fc600057c1270 */
[----:B---3--:R1:W-:Y:S01]  /*62f90*/  @P3 STG.E.U16 [R4.64], R49 ;  /* 0x0000003104003986 */ /* 0x0083e2000c10150a */
[----:B------:R-:W-:Y:S02]  /*62fa0*/  ISETP.LT.AND P3, PT, R52, c[0x0][0x178], !P2 ;  /* 0x00005e0034007a0c */ /* 0x000fe40005761270 */
[----:B------:R-:W-:Y:S02]  /*62fb0*/  PRMT R0, R46, 0x7632, R0 ;  /* 0x000076322e007816 */ /* 0x000fe40000000000 */
[----:B------:R-:W-:Y:S01]  /*62fc0*/  PRMT R10, R49, 0x7632, R10 ;  /* 0x00007632310a7816 */ /* 0x000fe2000000000a */
[----:B0-----:R-:W3:Y:S04]  /*62fd0*/  LDL.LU R46, [R1+0x6fc] ;  /* 0x0006fc00012e7983 */ /* 0x001ee80000300800 */
[----:B------:R0:W-:Y:S01]  /*62fe0*/  @P4 STG.E.U16 [R8.64], R54 ;  /* 0x0000003608004986 */ /* 0x0001e2000c10150a */
[----:B------:R-:W-:Y:S01]  /*62ff0*/  ISETP.LT.AND P4, PT, R55, c[0x0][0x178], !P2 ;  /* 0x00005e0037007a0c */ /* 0x000fe20005781270 */
[----:B-1----:R-:W-:Y:S01]  /*63000*/  IMAD.WIDE R4, R6, 0x2, R20 ;  /* 0x0000000206047825 */ /* 0x002fe200078e0214 */
[----:B------:R-:W-:Y:S01]  /*63010*/  ISETP.LT.AND P2, PT, R59, c[0x0][0x178], !P2 ;  /* 0x00005e003b007a0c */ /* 0x000fe20005741270 */
[----:B------:R-:W4:Y:S01]  /*63020*/  LDL.LU R49, [R1+0x6cc] ;  /* 0x0006cc0001317983 */ /* 0x000f220000300800 */
[----:B------:R-:W-:Y:S01]  /*63030*/  PRMT R14, R54, 0x7632, R14 ;  /* 0x00007632360e7816 */ /* 0x000fe2000000000e */
[----:B0-----:R-:W-:-:S02]  /*63040*/  IMAD.WIDE R8, R6, 0x2, R22 ;  /* 0x0000000206087825 */ /* 0x001fc400078e0216 */
[----:B------:R-:W2:Y:S02]  /*63050*/  LDL.LU R54, [R1+0x6bc] ;  /* 0x0006bc0001367983 */ /* 0x000ea40000300800 */
[----:B------:R-:W-:Y:S02]  /*63060*/  IMAD.WIDE R12, R6, 0x2, R40 ;  /* 0x00000002060c7825 */ /* 0x000fe400078e0228 */
[----:B------:R0:W-:Y:S01]  /*63070*/  @P5 STG.E.U16 [R4.64], R58 ;  /* 0x0000003a04005986 */ /* 0x0001e2000c10150a */
[----:B------:R-:W-:-:S03]  /*63080*/  PRMT R24, R58, 0x7632, R24 ;  /* 0x000076323a187816 */ /* 0x000fc60000000018 */
[----:B------:R1:W-:Y:S01]  /*63090*/  @P6 STG.E.U16 [R8.64], R53 ;  /* 0x0000003508006986 */ /* 0x0003e2000c10150a */
[----:B------:R-:W-:Y:S01]  /*630a0*/  PRMT R25, R53, 0x7632, R25 ;  /* 0x0000763235197816 */ /* 0x000fe20000000019 */
[C---:B0-----:R-:W-:Y:S02]  /*630b0*/  IMAD.WIDE R4, R6.reuse, 0x2, R36 ;  /* 0x0000000206047825 */ /* 0x041fe400078e0224 */
[----:B------:R-:W2:Y:S02]  /*630c0*/  LDL.LU R58, [R1+0x69c] ;  /* 0x00069c00013a7983 */ /* 0x000ea40000300800 */
[----:B-1----:R-:W-:Y:S02]  /*630d0*/  IMAD.WIDE R8, R6, 0x2, R38 ;  /* 0x0000000206087825 */ /* 0x002fe400078e0226 */
[----:B------:R-:W2:Y:S04]  /*630e0*/  LDL.LU R53, [R1+0x67c] ;  /* 0x00067c0001357983 */ /* 0x000ea80000300800 */
[----:B------:R0:W-:Y:S01]  /*630f0*/  @P3 STG.E.U16 [R4.64], R57 ;  /* 0x0000003904003986 */ /* 0x0001e2000c10150a */
[----:B------:R-:W-:-:S03]  /*63100*/  PRMT R26, R57, 0x7632, R26 ;  /* 0x00007632391a7816 */ /* 0x000fc6000000001a */
[----:B------:R-:W-:Y:S04]  /*63110*/  @P4 STG.E.U16 [R8.64], R56 ;  /* 0x0000003808004986 */ /* 0x000fe8000c10150a */
[----:B------:R1:W-:Y:S04]  /*63120*/  @P2 STG.E.U16 [R12.64], R7 ;  /* 0x000000070c002986 */ /* 0x0003e8000c10150a */
[----:B0-----:R-:W2:Y:S01]  /*63130*/  LDL.LU R57, [R1+0x5dc] ;  /* 0x0005dc0001397983 */ /* 0x001ea20000300800 */
[----:B-1----:R-:W-:-:S03]  /*63140*/  PRMT R12, R56, 0x7632, R12 ;  /* 0x00007632380c7816 */ /* 0x002fc6000000000c */
[----:B------:R-:W2:Y:S01]  /*63150*/  LDL.LU R56, [R1+0x59c] ;  /* 0x00059c0001387983 */ /* 0x000ea20000300800 */
[----:B------:R-:W-:Y:S02]  /*63160*/  ISETP.LT.AND P5, PT, R27, c[0x0][0x178], !P1 ;  /* 0x00005e001b007a0c */ /* 0x000fe40004fa1270 */
[----:B------:R-:W-:Y:S02]  /*63170*/  ISETP.GE.AND P0, PT, R28, c[0x0][0x17c], PT ;  /* 0x00005f001c007a0c */ /* 0x000fe40003f06270 */
[----:B------:R-:W-:Y:S02]  /*63180*/  ISETP.LT.AND P6, PT, R47, c[0x0][0x178], !P1 ;  /* 0x00005e002f007a0c */ /* 0x000fe40004fc1270 */
[----:B------:R-:W-:Y:S02]  /*63190*/  IADD3 R28, R6, c[0x0][0x198], RZ ;  /* 0x00006600061c7a10 */ /* 0x000fe40007ffe0ff */
[----:B------:R-:W-:Y:S02]  /*631a0*/  ISETP.LT.AND P2, PT, R48, c[0x0][0x178], !P1 ;  /* 0x00005e0030007a0c */ /* 0x000fe40004f41270 */
[----:B------:R-:W-:Y:S01]  /*631b0*/  ISETP.LT.AND P3, PT, R50, c[0x0][0x178], !P1 ;  /* 0x00005e0032007a0c */ /* 0x000fe20004f61270 */
[----:B------:R-:W-:Y:S01]  /*631c0*/  IMAD.WIDE R4, R28, 0x2, R2 ;  /* 0x000000021c047825 */ /* 0x000fe200078e0202 */
[----:B------:R-:W-:-:S03]  /*631d0*/  ISETP.LT.AND P4, PT, R51, c[0x0][0x178], !P1 ;  /* 0x00005e0033007a0c */ /* 0x000fc60004f81270 */
[----:B------:R-:W-:Y:S01]  /*631e0*/  IMAD.WIDE R8, R28, 0x2, R16 ;  /* 0x000000021c087825 */ /* 0x000fe200078e0210 */
[----:B------:R0:W-:Y:S01]  /*631f0*/  @P5 STG.E.U16 [R4.64], R0 ;  /* 0x0000000004005986 */ /* 0x0001e2000c10150a */
[----:B------:R-:W-:Y:S02]  /*63200*/  PRMT R13, R7, 0x7632, R13 ;  /* 0x00007632070d7816 */ /* 0x000fe4000000000d */
[----:B------:R-:W-:Y:S01]  /*63210*/  ISETP.LT.AND P5, PT, R52, c[0x0][0x178], !P1 ;  /* 0x00005e0034007a0c */ /* 0x000fe20004fa1270 */
[----:B------:R1:W-:Y:S01]  /*63220*/  @P6 STG.E.U16 [R8.64], R10 ;  /* 0x0000000a08006986 */ /* 0x0003e2000c10150a */
[----:B------:R-:W-:Y:S01]  /*63230*/  IMAD.WIDE R6, R28, 0x2, R20 ;  /* 0x000000021c067825 */ /* 0x000fe200078e0214 */
[----:B------:R-:W-:-:S03]  /*63240*/  ISETP.LT.AND P6, PT, R55, c[0x0][0x178], !P1 ;  /* 0x00005e0037007a0c */ /* 0x000fc60004fc1270 */
[----:B0-----:R-:W-:-:S04]  /*63250*/  IMAD.WIDE R4, R28, 0x2, R18 ;  /* 0x000000021c047825 */ /* 0x001fc800078e0212 */
[----:B-1----:R-:W-:Y:S01]  /*63260*/  IMAD.WIDE R8, R28, 0x2, R22 ;  /* 0x000000021c087825 */ /* 0x002fe200078e0216 */
        /* <DEDUP_REMOVED lines=10> */
[----:B------:R0:W-:Y:S01]  /*63310*/  @P5 STG.E.U16 [R4.64], R26 ;  /* 0x0000001a04005986 */ /* 0x0001e2000c10150a */
[----:B------:R-:W-:-:S03]  /*63320*/  ISETP.LT.AND P2, PT, R48, c[0x0][0x178], !P0 ;  /* 0x00005e0030007a0c */ /* 0x000fc60004741270 */
[----:B------:R1:W-:Y:S01]  /*63330*/  @P6 STG.E.U16 [R6.64], R12 ;  /* 0x0000000c06006986 */ /* 0x0003e2000c10150a */
[----:B------:R-:W-:-:S03]  /*63340*/  ISETP.LT.AND P6, PT, R50, c[0x0][0x178], !P0 ;  /* 0x00005e0032007a0c */ /* 0x000fc600047c1270 */
[----:B------:R1:W-:Y:S01]  /*63350*/  @P1 STG.E.U16 [R8.64], R13 ;  /* 0x0000000d08001986 */ /* 0x0003e2000c10150a */
[----:B0-----:R-:W-:-:S04]  /*63360*/  IMAD.WIDE R4, R28, 0x2, R2 ;  /* 0x000000021c047825 */ /* 0x001fc800078e0202 */
[----:B-1----:R-:W-:Y:S01]  /*63370*/  IMAD.WIDE R6, R28, 0x2, R16 ;  /* 0x000000021c067825 */ /* 0x002fe200078e0210 */
[----:B------:R-:W-:Y:S02]  /*63380*/  ISETP.LT.AND P1, PT, R51, c[0x0][0x178], !P0 ;  /* 0x00005e0033007a0c */ /* 0x000fe40004721270 */
[----:B------:R-:W-:Y:S01]  /*63390*/  ISETP.LT.AND P5, PT, R52, c[0x0][0x178], !P0 ;  /* 0x00005e0034007a0c */ /* 0x000fe200047a1270 */
[C---:B------:R-:W-:Y:S01]  /*633a0*/  IMAD.WIDE R8, R28.reuse, 0x2, R18 ;  /* 0x000000021c087825 */ /* 0x040fe200078e0212 */
[C---:B------:R-:W-:Y:S01]  /*633b0*/  IADD3 R0, R28.reuse, c[0x0][0x198], RZ ;  /* 0x000066001c007a10 */ /* 0x040fe20007ffe0ff */
[----:B---3--:R0:W-:Y:S04]  /*633c0*/  @P3 STG.E.U16 [R4.64], R46 ;  /* 0x0000002e04003986 */ /* 0x0081e8000c10150a */
[----:B----4-:R1:W-:Y:S01]  /*633d0*/  @P4 STG.E.U16 [R6.64], R49 ;  /* 0x0000003106004986 */ /* 0x0103e2000c10150a */
[----:B------:R-:W-:Y:S01]  /*633e0*/  ISETP.LT.AND P4, PT, R55, c[0x0][0x178], !P0 ;  /* 0x00005e0037007a0c */ /* 0x000fe20004781270 */
[----:B0-----:R-:W-:-:S02]  /*633f0*/  IMAD.WIDE R4, R28, 0x2, R20 ;  /* 0x000000021c047825 */ /* 0x001fc400078e0214 */
[----:B--2---:R0:W-:Y:S02]  /*63400*/  @P2 STG.E.U16 [R8.64], R54 ;  /* 0x0000003608002986 */ /* 0x0041e4000c10150a */
[----:B-1----:R-:W-:Y:S01]  /*63410*/  IMAD.WIDE R6, R28, 0x2, R22 ;  /* 0x000000021c067825 */ /* 0x002fe200078e0216 */
[----:B------:R-:W-:-:S03]  /*63420*/  PRMT R13, R46, 0x7632, R13 ;  /* 0x000076322e0d7816 */ /* 0x000fc6000000000d */
[C---:B0-----:R-:W-:Y:S01]  /*63430*/  IMAD.WIDE R8, R28.reuse, 0x2, R36 ;  /* 0x000000021c087825 */ /* 0x041fe200078e0224 */
[----:B------:R0:W-:Y:S04]  /*63440*/  @P6 STG.E.U16 [R4.64], R58 ;  /* 0x0000003a04006986 */ /* 0x0001e8000c10150a */
[----:B------:R-:W-:Y:S01]  /*63450*/  @P1 STG.E.U16 [R6.64], R53 ;  /* 0x0000003506001986 */ /* 0x000fe2000c10150a */
[----:B0-----:R-:W-:Y:S01]  /*63460*/  IMAD.WIDE R4, R28, 0x2, R38 ;  /* 0x000000021c047825 */ /* 0x001fe200078e0226 */
[----:B------:R-:W-:Y:S02]  /*63470*/  PRMT R14, R49, 0x7632, R14 ;  /* 0x00007632310e7816 */ /* 0x000fe4000000000e */
[----:B------:R-:W-:Y:S01]  /*63480*/  @P5 STG.E.U16 [R8.64], R57 ;  /* 0x0000003908005986 */ /* 0x000fe2000c10150a */
[----:B------:R-:W-:-:S03]  /*63490*/  PRMT R24, R54, 0x7632, R24 ;  /* 0x0000763236187816 */ /* 0x000fc60000000018 */
[----:B------:R0:W-:Y:S02]  /*634a0*/  @P4 STG.E.U16 [R4.64], R56 ;  /* 0x0000003804004986 */ /* 0x0001e4000c10150a */
[----:B0-----:R-:W-:Y:S02]  /*634b0*/  IMAD.WIDE R4, R28, 0x2, R40 ;  /* 0x000000021c047825 */ /* 0x001fe400078e0228 */
[----:B------:R-:W2:Y:S04]  /*634c0*/  LDL.LU R28, [R1+0x215c] ;  /* 0x00215c00011c7983 */ /* 0x000ea80000300800 */
[----:B------:R-:W3:Y:S04]  /*634d0*/  LDL.LU R46, [R1+0x72c] ;  /* 0x00072c00012e7983 */ /* 0x000ee80000300800 */
[----:B------:R-:W4:Y:S04]  /*634e0*/  LDL.LU R49, [R1+0x70c] ;  /* 0x00070c0001317983 */ /* 0x000f280000300800 */
[----:B------:R-:W2:Y:S01]  /*634f0*/  LDL.LU R54, [R1+0x6ec] ;  /* 0x0006ec0001367983 */ /* 0x000ea20000300800 */
[----:B------:R-:W-:-:S02]  /*63500*/  ISETP.GE.AND P3, PT, R33, c[0x0][0x17c], PT ;  /* 0x00005f0021007a0c */ /* 0x000fc40003f66270 */
[----:B------:R-:W-:Y:S02]  /*63510*/  ISETP.LT.AND P0, PT, R59, c[0x0][0x178], !P0 ;  /* 0x00005e003b007a0c */ /* 0x000fe40004701270 */
[----:B------:R-:W-:Y:S02]  /*63520*/  ISETP.LT.AND P5, PT, R27, c[0x0][0x178], !P3 ;  /* 0x00005e001b007a0c */ /* 0x000fe40005fa1270 */
[----:B------:R-:W-:Y:S02]  /*63530*/  ISETP.LT.AND P1, PT, R47, c[0x0][0x178], !P3 ;  /* 0x00005e002f007a0c */ /* 0x000fe40005f21270 */
[----:B------:R-:W-:Y:S02]  /*63540*/  PRMT R10, R58, 0x7632, R10 ;  /* 0x000076323a0a7816 */ /* 0x000fe4000000000a */
[----:B------:R-:W2:Y:S01]  /*63550*/  LDL.LU R58, [R1+0x6ac] ;  /* 0x0006ac00013a7983 */ /* 0x000ea20000300800 */
[----:B------:R-:W-:Y:S01]  /*63560*/  ISETP.LT.AND P4, PT, R48, c[0x0][0x178], !P3 ;  /* 0x00005e0030007a0c */ /* 0x000fe20005f81270 */
[----:B------:R-:W-:Y:S01]  /*63570*/  IMAD.WIDE R6, R0, 0x2, R2 ;  /* 0x0000000200067825 */ /* 0x000fe200078e0202 */
[----:B------:R-:W-:-:S02]  /*63580*/  PRMT R25, R53, 0x7632, R25 ;  /* 0x0000763235197816 */ /* 0x000fc40000000019 */
[----:B------:R0:W-:Y:S01]  /*63590*/  @P0 STG.E.U16 [R4.64], R11 ;  /* 0x0000000b04000986 */ /* 0x0001e2000c10150a */
[----:B------:R-:W-:Y:S01]  /*635a0*/  IMAD.WIDE R8, R0, 0x2, R16 ;  /* 0x0000000200087825 */ /* 0x000fe200078e0210 */
[----:B------:R-:W-:Y:S02]  /*635b0*/  PRMT R26, R57, 0x7632, R26 ;  /* 0x00007632391a7816 */ /* 0x000fe4000000001a */
[----:B------:R-:W2:Y:S01]  /*635c0*/  LDL.LU R53, [R1+0x66c] ;  /* 0x00066c0001357983 */ /* 0x000ea20000300800 */
[----:B------:R-:W-:-:S03]  /*635d0*/  ISETP.LT.AND P0, PT, R50, c[0x0][0x178], !P3 ;  /* 0x00005e0032007a0c */ /* 0x000fc60005f01270 */
[----:B------:R1:W-:Y:S01]  /*635e0*/  @P5 STG.E.U16 [R6.64], R13 ;  /* 0x0000000d06005986 */ /* 0x0003e2000c10150a */
[----:B------:R-:W-:-:S03]  /*635f0*/  ISETP.LT.AND P5, PT, R51, c[0x0][0x178], !P3 ;  /* 0x00005e0033007a0c */ /* 0x000fc60005fa1270 */
[----:B------:R-:W2:Y:S01]  /*63600*/  LDL.LU R57, [R1+0x5cc] ;  /* 0x0005cc0001397983 */ /* 0x000ea20000300800 */
[----:B0-----:R-:W-:Y:S01]  /*63610*/  IMAD.WIDE R4, R0, 0x2, R18 ;  /* 0x0000000200047825 */ /* 0x001fe200078e0212 */
[----:B------:R-:W-:Y:S02]  /*63620*/  PRMT R12, R56, 0x7632, R12 ;  /* 0x00007632380c7816 */ /* 0x000fe4000000000c */
[----:B------:R0:W-:Y:S01]  /*63630*/  @P1 STG.E.U16 [R8.64], R14 ;  /* 0x0000000e08001986 */ /* 0x0001e2000c10150a */
[----:B------:R-:W-:-:S03]  /*63640*/  ISETP.LT.AND P1, PT, R52, c[0x0][0x178], !P3 ;  /* 0x00005e0034007a0c */ /* 0x000fc60005f21270 */
[----:B------:R-:W2:Y:S01]  /*63650*/  LDL.LU R56, [R1+0x50c] ;  /* 0x00050c0001387983 */ /* 0x000ea20000300800 */
[----:B-1----:R-:W-:-:S03]  /*63660*/  IMAD.WIDE R6, R0, 0x2, R22 ;  /* 0x0000000200067825 */ /* 0x002fc600078e0216 */
[----:B------:R1:W-:Y:S01]  /*63670*/  @P4 STG.E.U16 [R4.64], R24 ;  /* 0x0000001804004986 */ /* 0x0003e2000c10150a */
[----:B------:R-:W-:Y:S02]  /*63680*/  ISETP.LT.AND P4, PT, R55, c[0x0][0x178], !P3 ;  /* 0x00005e0037007a0c */ /* 0x000fe40005f81270 */
[----:B------:R-:W-:Y:S01]  /*63690*/  ISETP.GE.AND P2, PT, R32, c[0x0][0x17c], PT ;  /* 0x00005f0020007a0c */ /* 0x000fe20003f46270 */
[C---:B0-----:R-:W-:Y:S01]  /*636a0*/  IMAD.WIDE R8, R0.reuse, 0x2, R36 ;  /* 0x0000000200087825 */ /* 0x041fe200078e0224 */
[----:B------:R-:W-:Y:S01]  /*636b0*/  ISETP.LT.AND P3, PT, R59, c[0x0][0x178], !P3 ;  /* 0x00005e003b007a0c */ /* 0x000fe20005f61270 */
[----:B------:R-:W2:Y:S02]  /*636c0*/  LDL.LU R34, [R1+0x2160] ;  /* 0x0021600001227983 */ /* 0x000ea40000300800 */
[----:B-1----:R-:W-:-:S05]  /*636d0*/  IMAD.WIDE R4, R0, 0x2, R20 ;  /* 0x0000000200047825 */ /* 0x002fca00078e0214 */
[----:B------:R0:W-:Y:S04]  /*636e0*/  @P0 STG.E.U16 [R4.64], R10 ;  /* 0x0000000a04000986 */ /* 0x0001e8000c10150a */
[----:B------:R-:W-:Y:S01]  /*636f0*/  @P5 STG.E.U16 [R6.64], R25 ;  /* 0x0000001906005986 */ /* 0x000fe2000c10150a */
[----:B------:R-:W-:-:S03]  /*63700*/  ISETP.LT.AND P5, PT, R27, c[0x0][0x178], !P2 ;  /* 0x00005e001b007a0c */ /* 0x000fc600057a1270 */
[----:B------:R1:W-:Y:S01]  /*63710*/  @P1 STG.E.U16 [R8.64], R26 ;  /* 0x0000001a08001986 */ /* 0x0003e2000c10150a */
[C---:B0-----:R-:W-:Y:S01]  /*63720*/  IMAD.WIDE R4, R0.reuse, 0x2, R38 ;  /* 0x0000000200047825 */ /* 0x041fe200078e0226 */
[----:B------:R-:W-:Y:S02]  /*63730*/  ISETP.LT.AND P1, PT, R47, c[0x0][0x178], !P2 ;  /* 0x00005e002f007a0c */ /* 0x000fe40005721270 */
[----:B------:R-:W-:Y:S02]  /*63740*/  PRMT R11, R11, 0x7632, R11 ;  /* 0x000076320b0b7816 */ /* 0x000fe4000000000b */
[----:B------:R0:W-:Y:S01]  /*63750*/  @P4 STG.E.U16 [R4.64], R12 ;  /* 0x0000000c04004986 */ /* 0x0001e2000c10150a */
[C---:B-1----:R-:W-:Y:S01]  /*63760*/  IADD3 R8, R0.reuse, c[0x0][0x198], RZ ;  /* 0x0000660000087a10 */ /* 0x042fe20007ffe0ff */
[----:B------:R-:W-:Y:S01]  /*63770*/  IMAD.WIDE R6, R0, 0x2, R40 ;  /* 0x0000000200067825 */ /* 0x000fe200078e0228 */
[----:B------:R-:W-:-:S03]  /*63780*/  ISETP.LT.AND P4, PT, R48, c[0x0][0x178], !P2 ;  /* 0x00005e0030007a0c */ /* 0x000fc60005781270 */
[C---:B0-----:R-:W-:Y:S01]  /*63790*/  IMAD.WIDE R4, R8.reuse, 0x2, R2 ;  /* 0x0000000208047825 */ /* 0x041fe200078e0202 */
[----:B------:R0:W-:Y:S03]  /*637a0*/  @P3 STG.E.U16 [R6.64], R11 ;  /* 0x0000000b06003986 */ /* 0x0001e6000c10150a */
[----:B0-----:R-:W-:Y:S01]  /*637b0*/  IMAD.WIDE R6, R8, 0x2, R16 ;  /* 0x0000000208067825 */ /* 0x001fe200078e0210 */
[----:B---3--:R0:W-:Y:S01]  /*637c0*/  @P5 STG.E.U16 [R4.64], R46 ;  /* 0x0000002e04005986 */ /* 0x0081e2000c10150a */
[----:B----4-:R-:W-:-:S03]  /*637d0*/  PRMT R9, R49, 0x7632, R9 ;  /* 0x0000763231097816 */ /* 0x010fc60000000009 */
[----:B------:R1:W-:Y:S01]  /*637e0*/  @P1 STG.E.U16 [R6.64], R49 ;  /* 0x0000003106001986 */ /* 0x0003e2000c10150a */
[----:B0-----:R-:W-:Y:S01]  /*637f0*/  IMAD.WIDE R4, R8, 0x2, R18 ;  /* 0x0000000208047825 */ /* 0x001fe200078e0212 */
[----:B--2---:R-:W-:-:S04]  /*63800*/  PRMT R12, R54, 0x7632, R12 ;  /* 0x00007632360c7816 */ /* 0x004fc8000000000c */
[----:B------:R0:W-:Y:S04]  /*63810*/  @P4 STG.E.U16 [R4.64], R54 ;  /* 0x0000003604004986 */ /* 0x0001e8000c10150a */
[----:B-1----:R-:W2:Y:S04]  /*63820*/  LDL.LU R49, [R1+0x73c] ;  /* 0x00073c0001317983 */ /* 0x002ea80000300800 */
[----:B0-----:R-:W3:Y:S01]  /*63830*/  LDL.LU R54, [R1+0x71c] ;  /* 0x00071c0001367983 */ /* 0x001ee20000300800 */
[----:B------:R-:W-:Y:S01]  /*63840*/  ISETP.LT.AND P3, PT, R50, c[0x0][0x178], !P2 ;  /* 0x00005e0032007a0c */ /* 0x000fe20005761270 */
[----:B------:R-:W-:Y:S01]  /*63850*/  IMAD.WIDE R6, R8, 0x2, R20 ;  /* 0x0000000208067825 */ /* 0x000fe200078e0214 */
[----:B------:R-:W-:-:S02]  /*63860*/  ISETP.LT.AND P5, PT, R51, c[0x0][0x178], !P2 ;  /* 0x00005e0033007a0c */ /* 0x000fc400057a1270 */
[----:B------:R-:W-:Y:S01]  /*63870*/  ISETP.LT.AND P1, PT, R52, c[0x0][0x178], !P2 ;  /* 0x00005e0034007a0c */ /* 0x000fe20005721270 */
[----:B------:R-:W-:Y:S01]  /*63880*/  IMAD.WIDE R4, R8, 0x2, R22 ;  /* 0x0000000208047825 */ /* 0x000fe200078e0216 */
[----:B------:R-:W-:-:S07]  /*63890*/  ISETP.GE.AND P6, PT, R29, c[0x0][0x17c], PT ;  /* 0x00005f001d007a0c */ /* 0x000fce0003fc6270 */
[----:B------:R0:W-:Y:S01]  /*638a0*/  @P3 STG.E.U16 [R6.64], R58 ;  /* 0x0000003a06003986 */ /* 0x0001e2000c10150a */
[----:B------:R-:W-:Y:S02]  /*638b0*/  ISETP.LT.AND P3, PT, R55, c[0x0][0x178], !P2 ;  /* 0x00005e0037007a0c */ /* 0x000fe40005761270 */
[----:B------:R-:W-:Y:S01]  /*638c0*/  ISETP.LT.AND P2, PT, R59, c[0x0][0x178], !P2 ;  /* 0x00005e003b007a0c */ /* 0x000fe20005741270 */
[----:B------:R1:W-:Y:S01]  /*638d0*/  @P5 STG.E.U16 [R4.64], R53 ;  /* 0x0000003504005986 */ /* 0x0003e2000c10150a */
[----:B------:R-:W-:Y:S01]  /*638e0*/  ISETP.LT.AND P4, PT, R27, c[0x0][0x178], !P6 ;  /* 0x00005e001b007a0c */ /* 0x000fe20007781270 */
[----:B0-----:R-:W-:Y:S01]  /*638f0*/  IMAD.WIDE R6, R8, 0x2, R36 ;  /* 0x0000000208067825 */ /* 0x001fe200078e0224 */
[----:B------:R-:W-:-:S03]  /*63900*/  ISETP.LT.AND P5, PT, R48, c[0x0][0x178], !P6 ;  /* 0x00005e0030007a0c */ /* 0x000fc600077a1270 */
[C---:B-1----:R-:W-:Y:S01]  /*63910*/  IMAD.WIDE R4, R8.reuse, 0x2, R38 ;  /* 0x0000000208047825 */ /* 0x042fe200078e0226 */
[----:B------:R0:W-:Y:S01]  /*63920*/  @P1 STG.E.U16 [R6.64], R57 ;  /* 0x0000003906001986 */ /* 0x0001e2000c10150a */
[----:B------:R-:W-:Y:S02]  /*63930*/  ISETP.LT.AND P1, PT, R47, c[0x0][0x178], !P6 ;  /* 0x00005e002f007a0c */ /* 0x000fe40007721270 */
[----:B------:R-:W-:Y:S01]  /*63940*/  IADD3 R25, R8, c[0x0][0x198], RZ ;  /* 0x0000660008197a10 */ /* 0x000fe20007ffe0ff */
[----:B------:R1:W-:Y:S01]  /*63950*/  @P3 STG.E.U16 [R4.64], R56 ;  /* 0x0000003804003986 */ /* 0x0003e2000c10150a */
[----:B------:R-:W-:Y:S01]  /*63960*/  PRMT R0, R46, 0x7632, R0 ;  /* 0x000076322e007816 */ /* 0x000fe20000000000 */
[----:B0-----:R-:W-:Y:S01]  /*63970*/  IMAD.WIDE R6, R8, 0x2, R40 ;  /* 0x0000000208067825 */ /* 0x001fe200078e0228 */
[----:B------:R-:W-:-:S04]  /*63980*/  ISETP.LT.AND P3, PT, R51, c[0x0][0x178], !P6 ;  /* 0x00005e0033007a0c */ /* 0x000fc80007761270 */
[----:B------:R0:W-:Y:S01]  /*63990*/  @P2 STG.E.U16 [R6.64], R15 ;  /* 0x0000000f06002986 */ /* 0x0001e2000c10150a */
[----:B------:R-:W-:Y:S01]  /*639a0*/  ISETP.LT.AND P2, PT, R50, c[0x0][0x178], !P6 ;  /* 0x00005e0032007a0c */ /* 0x000fe20007741270 */
[----:B------:R-:W-:-:S04]  /*639b0*/  IMAD.WIDE R10, R25, 0x2, R2 ;  /* 0x00000002190a7825 */ /* 0x000fc800078e0202 */
[C---:B-1----:R-:W-:Y:S01]  /*639c0*/  IMAD.WIDE R4, R25.reuse, 0x2, R16 ;  /* 0x0000000219047825 */ /* 0x042fe200078e0210 */
[----:B------:R-:W-:Y:S03]  /*639d0*/  @P4 STG.E.U16 [R10.64], R0 ;  /* 0x000000000a004986 */ /* 0x000fe6000c10150a */
[----:B0-----:R-:W-:Y:S01]  /*639e0*/  IMAD.WIDE R6, R25, 0x2, R18 ;  /* 0x0000000219067825 */ /* 0x001fe200078e0212 */
[----:B------:R0:W-:Y:S01]  /*639f0*/  @P1 STG.E.U16 [R4.64], R9 ;  /* 0x0000000904001986 */ /* 0x0001e2000c10150a */
[----:B------:R-:W-:Y:S02]  /*63a00*/  PRMT R13, R58, 0x7632, R13 ;  /* 0x000076323a0d7816 */ /* 0x000fe4000000000d */
[----:B------:R-:W-:Y:S01]  /*63a10*/  PRMT R14, R53, 0x7632, R14 ;  /* 0x00007632350e7816 */ /* 0x000fe2000000000e */
[----:B------:R1:W-:Y:S01]  /*63a20*/  @P5 STG.E.U16 [R6.64], R12 ;  /* 0x0000000c06005986 */ /* 0x0003e2000c10150a */
[----:B------:R-:W-:-:S02]  /*63a30*/  ISETP.GE.AND P0, PT, R28, c[0x0][0x17c], PT ;  /* 0x00005f001c007a0c */ /* 0x000fc40003f06270 */
[----:B------:R-:W-:Y:S01]  /*63a40*/  ISETP.LT.AND P4, PT, R52, c[0x0][0x178], !P6 ;  /* 0x00005e0034007a0c */ /* 0x000fe20007781270 */
[----:B------:R-:W4:Y:S01]  /*63a50*/  LDL.LU R58, [R1+0x6dc] ;  /* 0x0006dc00013a7983 */ /* 0x000f220000300800 */
[----:B------:R-:W-:Y:S01]  /*63a60*/  ISETP.LT.AND P1, PT, R55, c[0x0][0x178], !P6 ;  /* 0x00005e0037007a0c */ /* 0x000fe20007721270 */
[----:B0-----:R-:W-:-:S04]  /*63a70*/  IMAD.WIDE R4, R25, 0x2, R20 ;  /* 0x0000000219047825 */ /* 0x001fc800078e0214 */
[----:B-1----:R-:W-:Y:S01]  /*63a80*/  IMAD.WIDE R6, R25, 0x2, R22 ;  /* 0x0000000219067825 */ /* 0x002fe200078e0216 */
[----:B------:R-:W-:Y:S01]  /*63a90*/  ISETP.LT.AND P6, PT, R59, c[0x0][0x178], !P6 ;  /* 0x00005e003b007a0c */ /* 0x000fe200077c1270 */
[----:B------:R0:W-:Y:S01]  /*63aa0*/  @P2 STG.E.U16 [R4.64], R13 ;  /* 0x0000000d04002986 */ /* 0x0001e2000c10150a */
[----:B------:R-:W-:-:S03]  /*63ab0*/  ISETP.LT.AND P5, PT, R27, c[0x0][0x178], !P0 ;  /* 0x00005e001b007a0c */ /* 0x000fc600047a1270 */
[----:B------:R1:W-:Y:S01]  /*63ac0*/  @P3 STG.E.U16 [R6.64], R14 ;  /* 0x0000000e06003986 */ /* 0x0003e2000c10150a */
[----:B------:R-:W-:Y:S02]  /*63ad0*/  ISETP.LT.AND P3, PT, R47, c[0x0][0x178], !P0 ;  /* 0x00005e002f007a0c */ /* 0x000fe40004761270 */
[----:B------:R-:W-:Y:S01]  /*63ae0*/  PRMT R30, R15, 0x7632, R30 ;  /* 0x000076320f1e7816 */ /* 0x000fe2000000001e */
[C---:B------:R-:W-:Y:S01]  /*63af0*/  IMAD.WIDE R8, R25.reuse, 0x2, R36 ;  /* 0x0000000219087825 */ /* 0x040fe200078e0224 */
[----:B------:R-:W-:Y:S01]  /*63b00*/  IADD3 R15, R25, c[0x0][0x198], RZ ;  /* 0x00006600190f7a10 */ /* 0x000fe20007ffe0ff */
[----:B------:R-:W4:Y:S01]  /*63b10*/  LDL.LU R53, [R1+0x68c] ;  /* 0x00068c0001357983 */ /* 0x000f220000300800 */
[----:B------:R-:W-:Y:S01]  /*63b20*/  PRMT R24, R57, 0x7632, R24 ;  /* 0x0000763239187816 */ /* 0x000fe20000000018 */
[C---:B------:R-:W-:Y:S01]  /*63b30*/  IMAD.WIDE R10, R25.reuse, 0x2, R38 ;  /* 0x00000002190a7825 */ /* 0x040fe200078e0226 */
[----:B------:R-:W-:Y:S01]  /*63b40*/  PRMT R26, R56, 0x7632, R26 ;  /* 0x00007632381a7816 */ /* 0x000fe2000000001a */
[----:B------:R-:W4:Y:S02]  /*63b50*/  LDL.LU R57, [R1+0x65c] ;  /* 0x00065c0001397983 */ /* 0x000f240000300800 */
[----:B------:R-:W-:-:S02]  /*63b60*/  IMAD.WIDE R28, R25, 0x2, R40 ;  /* 0x00000002191c7825 */ /* 0x000fc400078e0228 */
[----:B------:R1:W-:Y:S02]  /*63b70*/  @P4 STG.E.U16 [R8.64], R24 ;  /* 0x0000001808004986 */ /* 0x0003e4000c10150a */
[C---:B------:R-:W-:Y:S02]  /*63b80*/  IMAD.WIDE R32, R15.reuse, 0x2, R2 ;  /* 0x000000020f207825 */ /* 0x040fe400078e0202 */
[----:B------:R1:W-:Y:S02]  /*63b90*/  @P1 STG.E.U16 [R10.64], R26 ;  /* 0x0000001a0a001986 */ /* 0x0003e4000c10150a */
[----:B0-----:R-:W-:Y:S01]  /*63ba0*/  IMAD.WIDE R4, R15, 0x2, R16 ;  /* 0x000000020f047825 */ /* 0x001fe200078e0210 */
[----:B------:R-:W-:Y:S01]  /*63bb0*/  ISETP.GE.AND P1, PT, R34, c[0x0][0x17c], PT ;  /* 0x00005f0022007a0c */ /* 0x000fe20003f26270 */
[----:B------:R-:W-:Y:S04]  /*63bc0*/  @P6 STG.E.U16 [R28.64], R30 ;  /* 0x0000001e1c006986 */ /* 0x000fe8000c10150a */
[----:B------:R-:W4:Y:S04]  /*63bd0*/  LDL.LU R56, [R1+0x5bc] ;  /* 0x0005bc0001387983 */ /* 0x000f280000300800 */
[----:B--2---:R-:W-:Y:S04]  /*63be0*/  @P5 STG.E.U16 [R32.64], R49 ;  /* 0x0000003120005986 */ /* 0x004fe8000c10150a */
[----:B---3--:R0:W-:Y:S01]  /*63bf0*/  @P3 STG.E.U16 [R4.64], R54 ;  /* 0x0000003604003986 */ /* 0x0081e2000c10150a */
[----:B------:R-:W-:-:S03]  /*63c00*/  ISETP.LT.AND P3, PT, R27, c[0x0][0x178], !P1 ;  /* 0x00005e001b007a0c */ /* 0x000fc60004f61270 */
[----:B------:R-:W2:Y:S01]  /*63c10*/  LDL.LU R27, [R1+0x2164] ;  /* 0x00216400011b7983 */ /* 0x000ea20000300800 */
[----:B------:R-:W-:Y:S01]  /*63c20*/  ISETP.LT.AND P2, PT, R48, c[0x0][0x178], !P0 ;  /* 0x00005e0030007a0c */ /* 0x000fe20004741270 */
[----:B-1----:R-:W-:Y:S01]  /*63c30*/  IMAD.WIDE R6, R15, 0x2, R18 ;  /* 0x000000020f067825 */ /* 0x002fe200078e0212 */
[----:B------:R-:W-:Y:S02]  /*63c40*/  ISETP.LT.AND P4, PT, R50, c[0x0][0x178], !P0 ;  /* 0x00005e0032007a0c */ /* 0x000fe40004781270 */
[----:B------:R-:W-:Y:S02]  /*63c50*/  ISETP.LT.AND P5, PT, R51, c[0x0][0x178], !P0 ;  /* 0x00005e0033007a0c */ /* 0x000fe400047a1270 */
[----:B------:R-:W-:Y:S01]  /*63c60*/  ISETP.LT.AND P6, PT, R52, c[0x0][0x178], !P0 ;  /* 0x00005e0034007a0c */ /* 0x000fe200047c1270 */
[C---:B------:R-:W-:Y:S01]  /*63c70*/  IMAD.WIDE R8, R15.reuse, 0x2, R20 ;  /* 0x000000020f087825 */ /* 0x040fe200078e0214 */
[----:B------:R-:W-:-:S03]  /*63c80*/  IADD3 R25, R15, c[0x0][0x198], RZ ;  /* 0x000066000f197a10 */ /* 0x000fc60007ffe0ff */
[----:B------:R-:W-:Y:S01]  /*63c90*/  IMAD.WIDE R10, R15, 0x2, R22 ;  /* 0x000000020f0a7825 */ /* 0x000fe200078e0216 */
[----:B------:R-:W-:-:S03]  /*63ca0*/  PRMT R0, R49, 0x7632, R0 ;  /* 0x0000763231007816 */ /* 0x000fc60000000000 */
[----:B------:R-:W-:-:S04]  /*63cb0*/  IMAD.WIDE R12, R15, 0x2, R36 ;  /* 0x000000020f0c7825 */ /* 0x000fc800078e0224 */
[----:B0-----:R-:W-:-:S04]  /*63cc0*/  IMAD.WIDE R4, R15, 0x2, R38 ;  /* 0x000000020f047825 */ /* 0x001fc800078e0226 */
[----:B------:R-:W-:-:S04]  /*63cd0*/  IMAD.WIDE R2, R25, 0x2, R2 ;  /* 0x0000000219027825 */ /* 0x000fc800078e0202 */
[----:B------:R-:W-:-:S04]  /*63ce0*/  IMAD.WIDE R16, R25, 0x2, R16 ;  /* 0x0000000219107825 */ /* 0x000fc800078e0210 */
[----:B------:R-:W-:-:S04]  /*63cf0*/  IMAD.WIDE R18, R25, 0x2, R18 ;  /* 0x0000000219127825 */ /* 0x000fc800078e0212 */
[----:B------:R-:W-:-:S04]  /*63d00*/  IMAD.WIDE R20, R25, 0x2, R20 ;  /* 0x0000000219147825 */ /* 0x000fc800078e0214 */
[----:B------:R-:W-:Y:S01]  /*63d10*/  IMAD.WIDE R22, R25, 0x2, R22 ;  /* 0x0000000219167825 */ /* 0x000fe200078e0216 */
[----:B----4-:R0:W-:Y:S01]  /*63d20*/  @P2 STG.E.U16 [R6.64], R58 ;  /* 0x0000003a06002986 */ /* 0x0101e2000c10150a */
[----:B------:R-:W-:Y:S02]  /*63d30*/  ISETP.LT.AND P2, PT, R55, c[0x0][0x178], !P0 ;  /* 0x00005e0037007a0c */ /* 0x000fe40004741270 */
[----:B------:R-:W-:Y:S01]  /*63d40*/  ISETP.LT.AND P0, PT, R59, c[0x0][0x178], !P0 ;  /* 0x00005e003b007a0c */ /* 0x000fe20004701270 */
[----:B0-----:R-:W-:Y:S01]  /*63d50*/  IMAD.WIDE R6, R15, 0x2, R40 ;  /* 0x000000020f067825 */ /* 0x001fe200078e0228 */
[----:B------:R0:W-:Y:S01]  /*63d60*/  @P4 STG.E.U16 [R8.64], R53 ;  /* 0x0000003508004986 */ /* 0x0001e2000c10150a */
[----:B------:R-:W-:-:S03]  /*63d70*/  ISETP.LT.AND P4, PT, R47, c[0x0][0x178], !P1 ;  /* 0x00005e002f007a0c */ /* 0x000fc60004f81270 */
[----:B------:R1:W-:Y:S01]  /*63d80*/  @P5 STG.E.U16 [R10.64], R57 ;  /* 0x000000390a005986 */ /* 0x0003e2000c10150a */
[----:B------:R-:W-:Y:S01]  /*63d90*/  ISETP.LT.AND P5, PT, R48, c[0x0][0x178], !P1 ;  /* 0x00005e0030007a0c */ /* 0x000fe20004fa1270 */
[----:B------:R-:W-:Y:S01]  /*63da0*/  IMAD.WIDE R36, R25, 0x2, R36 ;  /* 0x0000000219247825 */ /* 0x000fe200078e0224 */
[----:B0-----:R-:W-:Y:S01]  /*63db0*/  PRMT R8, R54, 0x7632, R8 ;  /* 0x0000763236087816 */ /* 0x001fe20000000008 */
[----:B------:R-:W-:Y:S01]  /*63dc0*/  @P6 STG.E.U16 [R12.64], R56 ;  /* 0x000000380c006986 */ /* 0x000fe2000c10150a */
[----:B------:R-:W-:Y:S02]  /*63dd0*/  ISETP.LT.AND P6, PT, R50, c[0x0][0x178], !P1 ;  /* 0x00005e0032007a0c */ /* 0x000fe40004fc1270 */
[----:B------:R-:W-:Y:S02]  /*63de0*/  PRMT R9, R58, 0x7632, R9 ;  /* 0x000076323a097816 */ /* 0x000fe40000000009 */
[----:B-1----:R-:W-:Y:S02]  /*63df0*/  PRMT R10, R53, 0x7632, R10 ;  /* 0x00007632350a7816 */ /* 0x002fe4000000000a */
[----:B------:R-:W-:Y:S01]  /*63e00*/  PRMT R11, R57, 0x7632, R11 ;  /* 0x00007632390b7816 */ /* 0x000fe2000000000b */
[----:B------:R-:W-:-:S04]  /*63e10*/  IMAD.WIDE R38, R25, 0x2, R38 ;  /* 0x0000000219267825 */ /* 0x000fc800078e0226 */
[----:B------:R-:W-:Y:S01]  /*63e20*/  IMAD.WIDE R40, R25, 0x2, R40 ;  /* 0x0000000219287825 */ /* 0x000fe200078e0228 */
[----:B--2---:R0:W-:Y:S01]  /*63e30*/  @P2 STG.E.U16 [R4.64], R27 ;  /* 0x0000001b04002986 */ /* 0x0041e2000c10150a */
[----:B------:R-:W-:-:S03]  /*63e40*/  ISETP.LT.AND P2, PT, R51, c[0x0][0x178], !P1 ;  /* 0x00005e0033007a0c */ /* 0x000fc60004f41270 */
[----:B------:R-:W-:Y:S01]  /*63e50*/  @P0 STG.E.U16 [R6.64], R31 ;  /* 0x0000001f06000986 */ /* 0x000fe2000c10150a */
[----:B------:R-:W-:-:S03]  /*63e60*/  ISETP.LT.AND P0, PT, R52, c[0x0][0x178], !P1 ;  /* 0x00005e0034007a0c */ /* 0x000fc60004f01270 */
[----:B------:R1:W-:Y:S01]  /*63e70*/  @P3 STG.E.U16 [R2.64], R0 ;  /* 0x0000000002003986 */ /* 0x0003e2000c10150a */
[----:B------:R-:W-:Y:S02]  /*63e80*/  ISETP.LT.AND P3, PT, R55, c[0x0][0x178], !P1 ;  /* 0x00005e0037007a0c */ /* 0x000fe40004f61270 */
[----:B0-----:R-:W-:Y:S01]  /*63e90*/  PRMT R27, R27, 0x7632, R27 ;  /* 0x000076321b1b7816 */ /* 0x001fe2000000001b */
[----:B------:R0:W-:Y:S04]  /*63ea0*/  @P4 STG.E.U16 [R16.64], R8 ;  /* 0x0000000810004986 */ /* 0x0001e8000c10150a */
[----:B------:R0:W-:Y:S01]  /*63eb0*/  @P5 STG.E.U16 [R18.64], R9 ;  /* 0x0000000912005986 */ /* 0x0001e2000c10150a */
[----:B-1----:R-:W-:-:S03]  /*63ec0*/  PRMT R0, R56, 0x7632, R0 ;  /* 0x0000763238007816 */ /* 0x002fc60000000000 */
[----:B------:R0:W-:Y:S04]  /*63ed0*/  @P6 STG.E.U16 [R20.64], R10 ;  /* 0x0000000a14006986 */ /* 0x0001e8000c10150a */
[----:B------:R0:W-:Y:S04]  /*63ee0*/  @P2 STG.E.U16 [R22.64], R11 ;  /* 0x0000000b16002986 */ /* 0x0001e8000c10150a */
[----:B------:R0:W-:Y:S04]  /*63ef0*/  @P0 STG.E.U16 [R36.64], R0 ;  /* 0x0000000024000986 */ /* 0x0001e8000c10150a */
[----:B------:R0:W-:Y:S01]  /*63f00*/  @P3 STG.E.U16 [R38.64], R27 ;  /* 0x0000001b26003986 */ /* 0x0001e2000c10150a */
[----:B------:R-:W-:-:S13]  /*63f10*/  ISETP.LT.AND P1, PT, R59, c[0x0][0x178], !P1 ;  /* 0x00005e003b007a0c */ /* 0x000fda0004f21270 */
[----:B------:R-:W-:Y:S05]  /*63f20*/  @!P1 EXIT ;  /* 0x000000000000994d */ /* 0x000fea0003800000 */
[----:B0-----:R-:W-:-:S05]  /*63f30*/  PRMT R20, R31, 0x7632, R20 ;  /* 0x000076321f147816 */ /* 0x001fca0000000014 */
[----:B------:R-:W-:Y:S01]  /*63f40*/  STG.E.U16 [R40.64], R20 ;  /* 0x0000001428007986 */ /* 0x000fe2000c10150a */
[----:B------:R-:W-:Y:S05]  /*63f50*/  EXIT ;  /* 0x000000000000794d */ /* 0x000fea0003800000 */
.L_x_4:
[----:B------:R-:W-:-:S00]  /*63f60*/  BRA `(.L_x_4) ;  /* 0xfffffff000007947 */ /* 0x000fc0000383ffff */
[----:B------:R-:W-:-:S00]  /*63f70*/  NOP ;  /* 0x0000000000007918 */ /* 0x000fc00000000000 */
        /* <DEDUP_REMOVED lines=8> */
.L_x_5:


//--------------------- .nv.shared.matmul_kernel  --------------------------
	.section	.nv.shared.matmul_kernel,"aw",@nobits
	.sectionflags	@""
	.align	16
